def matmul_kernel(
    a_ptr,
    b_ptr,
    c_ptr,
    M,
    N,
    K,
    stride_am,
    stride_ak,
    stride_bk,
    stride_bn,
    stride_cm,
    stride_cn,
    BLOCK_M: tl.constexpr,
    BLOCK_N: tl.constexpr,
    BLOCK_K: tl.constexpr,
    GROUP_M: tl.constexpr,
):
    pid = tl.program_id(axis=0)
    num_pid_m = tl.cdiv(M, BLOCK_M)
    num_pid_n = tl.cdiv(N, BLOCK_N)
    num_pid_in_group = GROUP_M * num_pid_n
    group_id = pid // num_pid_in_group
    first_pid_m = group_id * GROUP_M
    group_size_m = min(num_pid_m - first_pid_m, GROUP_M)
    pid_m = first_pid_m + ((pid % num_pid_in_group) % group_size_m)
    pid_n = (pid % num_pid_in_group) // group_size_m

    offs_am = (pid_m * BLOCK_M + tl.arange(0, BLOCK_M)) % M
    offs_bn = (pid_n * BLOCK_N + tl.arange(0, BLOCK_N)) % N
    offs_k = tl.arange(0, BLOCK_K)
    a_ptrs = a_ptr + offs_am[:, None] * stride_am + offs_k[None, :] * stride_ak
    b_ptrs = b_ptr + offs_k[:, None] * stride_bk + offs_bn[None, :] * stride_bn

    acc = tl.zeros((BLOCK_M, BLOCK_N), dtype=tl.float32)
    for kk in range(0, tl.cdiv(K, BLOCK_K)):
        a = tl.load(a_ptrs, mask=offs_k[None, :] < K - kk * BLOCK_K, other=0.0)
        b = tl.load(b_ptrs, mask=offs_k[:, None] < K - kk * BLOCK_K, other=0.0)
        acc = tl.dot(a, b, acc)
        a_ptrs += BLOCK_K * stride_ak
        b_ptrs += BLOCK_K * stride_bk

    c = acc.to(c_ptr.dtype.element_ty)
    offs_cm = pid_m * BLOCK_M + tl.arange(0, BLOCK_M)
    offs_cn = pid_n * BLOCK_N + tl.arange(0, BLOCK_N)
    c_ptrs = c_ptr + offs_cm[:, None] * stride_cm + offs_cn[None, :] * stride_cn
    mask = (offs_cm[:, None] < M) & (offs_cn[None, :] < N)
    tl.store(c_ptrs, c, mask=mask)

# config = {"BLOCK_K": 128, "BLOCK_M": 64, "BLOCK_N": 32, "GROUP_M": 8, "arch": "sm_100", "dtype": "fp16", "num_ctas": 1, "num_stages": 2, "num_warps": 2}
# arch = sm_100


// ===== COMPILED SASS (sm_100a) =====

	.target	sm_100a

	.elftype	@"ET_EXEC"


//--------------------- .note.nv.tkinfo           --------------------------
	.section	.note.nv.tkinfo,"",@"SHT_NOTE"
	.sectionflags	@"SHF_NOTE_NV_TKINFO"
	.tkinfo
        /*0018*/ 	.word	0x00000081
        /*0030*/ 	.string	""
        /*0030*/ 	.string	"ptxas-blackwell"
        /*0030*/ 	.string	"Cuda compilation tools, release 12.9, V12.9.86"
        /*0030*/ 	.string	"Build cuda_12.9.r12.9/compiler.36037853_0"
        /*0030*/ 	.string	"-v  -suppress-debug-info  -lineinfo  -arch sm_100a "



//--------------------- .note.nv.cuver            --------------------------
	.section	.note.nv.cuver,"",@"SHT_NOTE"
	.sectionflags	@"SHF_NOTE_NV_CUVER"
        /*0018*/ 	.short	0x0001
        /*001a*/ 	.short	0x0064
        /*001c*/ 	.short	0x0001
        /*001e*/ 	.short	0x0000
        /*0020*/ 	.short	0x0001
        /*0022*/ 	.short	0x0000


//--------------------- .nv.info                  --------------------------
	.section	.nv.info,"",@"SHT_CUDA_INFO"
	.align	4


	//----- nvinfo : EIATTR_REGCOUNT
	.align		4
        /*0000*/ 	.byte	0x04, 0x2f
        /*0002*/ 	.short	(.L_1 - .L_0)
	.align		4
.L_0:
        /*0004*/ 	.word	index@(matmul_kernel)
        /*0008*/ 	.word	0x00000020


	//----- nvinfo : EIATTR_FRAME_SIZE
	.align		4
.L_1:
        /*000c*/ 	.byte	0x04, 0x11
        /*000e*/ 	.short	(.L_3 - .L_2)
	.align		4
.L_2:
        /*0010*/ 	.word	index@(matmul_kernel)
        /*0014*/ 	.word	0x00001080


	//----- nvinfo : EIATTR_MIN_STACK_SIZE
	.align		4
.L_3:
        /*0018*/ 	.byte	0x04, 0x12
        /*001a*/ 	.short	(.L_5 - .L_4)
	.align		4
.L_4:
        /*001c*/ 	.word	index@(matmul_kernel)
        /*0020*/ 	.word	0x00001080
.L_5:


//--------------------- .nv.info.matmul_kernel    --------------------------
	.section	.nv.info.matmul_kernel,"",@"SHT_CUDA_INFO"
	.sectionflags	@""
	.align	4


	//----- nvinfo : EIATTR_CUDA_API_VERSION
	.align		4
        /*0000*/ 	.byte	0x04, 0x37
        /*0002*/ 	.short	(.L_7 - .L_6)
.L_6:
        /*0004*/ 	.word	0x00000081


	//----- nvinfo : EIATTR_KPARAM_INFO
	.align		4
.L_7:
        /*0008*/ 	.byte	0x04, 0x17
        /*000a*/ 	.short	(.L_9 - .L_8)
.L_8:
        /*000c*/ 	.word	0x00000000
        /*0010*/ 	.short	0x000d
        /*0012*/ 	.short	0x0048
        /*0014*/ 	.byte	0x00, 0xf4, 0x21, 0x00


	//----- nvinfo : EIATTR_KPARAM_INFO
	.align		4
.L_9:
        /*0018*/ 	.byte	0x04, 0x17
        /*001a*/ 	.short	(.L_11 - .L_10)
.L_10:
        /*001c*/ 	.word	0x00000000
        /*0020*/ 	.short	0x000c
        /*0022*/ 	.short	0x0040
        /*0024*/ 	.byte	0x00, 0xf4, 0x21, 0x00


	//----- nvinfo : EIATTR_KPARAM_INFO
	.align		4
.L_11:
        /*0028*/ 	.byte	0x04, 0x17
        /*002a*/ 	.short	(.L_13 - .L_12)
.L_12:
        /*002c*/ 	.word	0x00000000
        /*0030*/ 	.short	0x000b
        /*0032*/ 	.short	0x0038
        /*0034*/ 	.byte	0x00, 0xf0, 0x11, 0x00


	//----- nvinfo : EIATTR_KPARAM_INFO
	.align		4
.L_13:
        /*0038*/ 	.byte	0x04, 0x17
        /*003a*/ 	.short	(.L_15 - .L_14)
.L_14:
        /*003c*/ 	.word	0x00000000
        /*0040*/ 	.short	0x000a
        /*0042*/ 	.short	0x0034
        /*0044*/ 	.byte	0x00, 0xf0, 0x11, 0x00


	//----- nvinfo : EIATTR_KPARAM_INFO
	.align		4
.L_15:
        /*0048*/ 	.byte	0x04, 0x17
        /*004a*/ 	.short	(.L_17 - .L_16)
.L_16:
        /*004c*/ 	.word	0x00000000
        /*0050*/ 	.short	0x0009
        /*0052*/ 	.short	0x0030
        /*0054*/ 	.byte	0x00, 0xf0, 0x11, 0x00


	//----- nvinfo : EIATTR_KPARAM_INFO
	.align		4
.L_17:
        /*0058*/ 	.byte	0x04, 0x17
        /*005a*/ 	.short	(.L_19 - .L_18)
.L_18:
        /*005c*/ 	.word	0x00000000
        /*0060*/ 	.short	0x0008
        /*0062*/ 	.short	0x002c
        /*0064*/ 	.byte	0x00, 0xf0, 0x11, 0x00


	//----- nvinfo : EIATTR_KPARAM_INFO
	.align		4
.L_19:
        /*0068*/ 	.byte	0x04, 0x17
        /*006a*/ 	.short	(.L_21 - .L_20)
.L_20:
        /*006c*/ 	.word	0x00000000
        /*0070*/ 	.short	0x0007
        /*0072*/ 	.short	0x0028
        /*0074*/ 	.byte	0x00, 0xf0, 0x11, 0x00


	//----- nvinfo : EIATTR_KPARAM_INFO
	.align		4
.L_21:
        /*0078*/ 	.byte	0x04, 0x17
        /*007a*/ 	.short	(.L_23 - .L_22)
.L_22:
        /*007c*/ 	.word	0x00000000
        /*0080*/ 	.short	0x0006
        /*0082*/ 	.short	0x0024
        /*0084*/ 	.byte	0x00, 0xf0, 0x11, 0x00


	//----- nvinfo : EIATTR_KPARAM_INFO
	.align		4
.L_23:
        /*0088*/ 	.byte	0x04, 0x17
        /*008a*/ 	.short	(.L_25 - .L_24)
.L_24:
        /*008c*/ 	.word	0x00000000
        /*0090*/ 	.short	0x0005
        /*0092*/ 	.short	0x0020
        /*0094*/ 	.byte	0x00, 0xf0, 0x11, 0x00


	//----- nvinfo : EIATTR_KPARAM_INFO
	.align		4
.L_25:
        /*0098*/ 	.byte	0x04, 0x17
        /*009a*/ 	.short	(.L_27 - .L_26)
.L_26:
        /*009c*/ 	.word	0x00000000
        /*00a0*/ 	.short	0x0004
        /*00a2*/ 	.short	0x001c
        /*00a4*/ 	.byte	0x00, 0xf0, 0x11, 0x00


	//----- nvinfo : EIATTR_KPARAM_INFO
	.align		4
.L_27:
        /*00a8*/ 	.byte	0x04, 0x17
        /*00aa*/ 	.short	(.L_29 - .L_28)
.L_28:
        /*00ac*/ 	.word	0x00000000
        /*00b0*/ 	.short	0x0003
        /*00b2*/ 	.short	0x0018
        /*00b4*/ 	.byte	0x00, 0xf0, 0x11, 0x00


	//----- nvinfo : EIATTR_KPARAM_INFO
	.align		4
.L_29:
        /*00b8*/ 	.byte	0x04, 0x17
        /*00ba*/ 	.short	(.L_31 - .L_30)
.L_30:
        /*00bc*/ 	.word	0x00000000
        /*00c0*/ 	.short	0x0002
        /*00c2*/ 	.short	0x0010
        /*00c4*/ 	.byte	0x00, 0xf4, 0x21, 0x00


	//----- nvinfo : EIATTR_KPARAM_INFO
	.align		4
.L_31:
        /*00c8*/ 	.byte	0x04, 0x17
        /*00ca*/ 	.short	(.L_33 - .L_32)
.L_32:
        /*00cc*/ 	.word	0x00000000
        /*00d0*/ 	.short	0x0001
        /*00d2*/ 	.short	0x0008
        /*00d4*/ 	.byte	0x00, 0xf4, 0x21, 0x00


	//----- nvinfo : EIATTR_KPARAM_INFO
	.align		4
.L_33:
        /*00d8*/ 	.byte	0x04, 0x17
        /*00da*/ 	.short	(.L_35 - .L_34)
.L_34:
        /*00dc*/ 	.word	0x00000000
        /*00e0*/ 	.short	0x0000
        /*00e2*/ 	.short	0x0000
        /*00e4*/ 	.byte	0x00, 0xf4, 0x21, 0x00


	//----- nvinfo : EIATTR_SPARSE_MMA_MASK
	.align		4
.L_35:
        /*00e8*/ 	.byte	0x03, 0x50
        /*00ea*/ 	.short	0x0000


	//----- nvinfo : EIATTR_MAXREG_COUNT
	.align		4
        /*00ec*/ 	.byte	0x03, 0x1b
        /*00ee*/ 	.short	0x00ff


	//----- nvinfo : EIATTR_NUM_BARRIERS
	.align		4
        /*00f0*/ 	.byte	0x02, 0x4c
        /*00f2*/ 	.byte	0x01
	.zero		1


	//----- nvinfo : EIATTR_ANNOTATIONS
	.align		4
        /*00f4*/ 	.byte	0x04, 0x55
        /*00f6*/ 	.short	(.L_37 - .L_36)


	//   ....[0]....
.L_36:
        /*00f8*/ 	.word	0x00000001
        /*00fc*/ 	.byte	0xc0, 0x00, 0x00, 0x00, 0x01, 0x00, 0x00, 0x00, 0x70, 0x05, 0x00, 0x00, 0x01, 0x00, 0x00, 0x00
        /* <DEDUP_REMOVED lines=1588> */
        /*644c*/ 	.byte	0x90, 0x93, 0x01, 0x00, 0x01, 0x00, 0x00, 0x00, 0xb0, 0x93, 0x01, 0x00


	//----- nvinfo : EIATTR_VRC_CTA_INIT_COUNT
	.align		4
.L_37:
        /*6458*/ 	.byte	0x02, 0x4a
	.zero		1
	.zero		1


	//----- nvinfo : EIATTR_EXIT_INSTR_OFFSETS
	.align		4
        /*645c*/ 	.byte	0x04, 0x1c
        /*645e*/ 	.short	(.L_39 - .L_38)


	//   ....[0]....
.L_38:
        /*6460*/ 	.word	0x0001a2b0


	//   ....[1]....
        /*6464*/ 	.word	0x0001a2e0


	//----- nvinfo : EIATTR_REQNTID
	.align		4
.L_39:
        /*6468*/ 	.byte	0x04, 0x10
        /*646a*/ 	.short	(.L_41 - .L_40)
.L_40:
        /*646c*/ 	.word	0x00000040
        /*6470*/ 	.word	0x00000001
        /*6474*/ 	.word	0x00000001


	//----- nvinfo : EIATTR_CBANK_PARAM_SIZE
	.align		4
.L_41:
        /*6478*/ 	.byte	0x03, 0x19
        /*647a*/ 	.short	0x0050


	//----- nvinfo : EIATTR_PARAM_CBANK
	.align		4
        /*647c*/ 	.byte	0x04, 0x0a
        /*647e*/ 	.short	(.L_43 - .L_42)
	.align		4
.L_42:
        /*6480*/ 	.word	index@(.nv.constant0.matmul_kernel)
        /*6484*/ 	.short	0x0380
        /*6486*/ 	.short	0x0050


	//----- nvinfo : EIATTR_SW_WAR
	.align		4
.L_43:
        /*6488*/ 	.byte	0x04, 0x36
        /*648a*/ 	.short	(.L_45 - .L_44)
.L_44:
        /*648c*/ 	.word	0x00000008
.L_45:


//--------------------- .nv.compat                --------------------------
	.section	.nv.compat,"",@"SHT_CUDA_COMPAT_INFO"
	.align	4
        /*0000*/ 	.byte	0x02, 0x02, 0x01, 0x00, 0x02, 0x05, 0x05, 0x00, 0x02, 0x03, 0x00, 0x00, 0x02, 0x06, 0x01, 0x00


//--------------------- .nv.callgraph             --------------------------
	.section	.nv.callgraph,"",@"SHT_CUDA_CALLGRAPH"
	.align	4
	.sectionentsize	8
	.align		4
        /*0000*/ 	.word	0x00000000
	.align		4
        /*0004*/ 	.word	0xffffffff
	.align		4
        /*0008*/ 	.word	0x00000000
	.align		4
        /*000c*/ 	.word	0xfffffffe
	.align		4
        /*0010*/ 	.word	0x00000000
	.align		4
        /*0014*/ 	.word	0xfffffffd
	.align		4
        /*0018*/ 	.word	0x00000000
	.align		4
        /*001c*/ 	.word	0xfffffffc


//--------------------- .text.matmul_kernel       --------------------------
	.section	.text.matmul_kernel,"ax",@progbits
	.align	128
        .global         matmul_kernel
        .type           matmul_kernel,@function
        .size           matmul_kernel,(.L_x_3 - matmul_kernel)
        .other          matmul_kernel,@"STO_CUDA_ENTRY STV_DEFAULT"
matmul_kernel:
.text.matmul_kernel:
[----:B------:R-:W0:Y:S08]  /*0000*/  LDC R1, c[0x0][0x37c] ;  /* 0x0000df00ff017b82 */ /* 0x000e300000000800 */
[----:B------:R-:W1:Y:S01]  /*0010*/  LDC.64 R2, c[0x0][0x398] ;  /* 0x0000e600ff027b82 */ /* 0x000e620000000a00 */
[----:B------:R-:W2:Y:S01]  /*0020*/  S2R R17, SR_TID.X ;  /* 0x0000000000117919 */ /* 0x000ea20000002100 */
[----:B0-----:R-:W-:Y:S01]  /*0030*/  VIADD R1, R1, 0xffffef80 ;  /* 0xffffef8001017836 */ /* 0x001fe20000000000 */
[----:B------:R-:W0:Y:S01]  /*0040*/  LDCU UR4, c[0x0][0x3a0] ;  /* 0x00007400ff0477ac */ /* 0x000e220008000800 */
[----:B------:R-:W-:-:S02]  /*0050*/  CS2R R24, SRZ ;  /* 0x0000000000187805 */ /* 0x000fc4000001ff00 */
[----:B------:R-:W-:Y:S01]  /*0060*/  CS2R R26, SRZ ;  /* 0x00000000001a7805 */ /* 0x000fe2000001ff00 */
[----:B------:R-:W-:Y:S01]  /*0070*/  UMOV UR5, 0x400 ;  /* 0x0000040000057882 */ /* 0x000fe20000000000 */
[----:B------:R-:W3:Y:S01]  /*0080*/  S2UR UR6, SR_CgaCtaId ;  /* 0x00000000000679c3 */ /* 0x000ee20000008800 */
[----:B------:R-:W4:Y:S01]  /*0090*/  LDCU.64 UR8, c[0x0][0x358] ;  /* 0x00006b00ff0877ac */ /* 0x000f220008000a00 */
[----:B0-----:R-:W-:Y:S01]  /*00a0*/  UIADD3 UR4, UPT, UPT, UR4, 0x7f, URZ ;  /* 0x0000007f04047890 */ /* 0x001fe2000fffe0ff */
[----:B-1----:R-:W-:Y:S01]  /*00b0*/  VIADD R0, R3, 0x1f ;  /* 0x0000001f03007836 */ /* 0x002fe20000000000 */
[----:B------:R2:W-:Y:S02]  /*00c0*/  STL [R1+0x8d8], R3 ;  /* 0x0008d80301007387 */ /* 0x0005e40000100800 */
[----:B------:R-:W-:Y:S02]  /*00d0*/  UISETP.GE.AND UP0, UPT, UR4, 0x80, UPT ;  /* 0x000000800400788c */ /* 0x000fe4000bf06270 */
[----:B------:R-:W-:Y:S01]  /*00e0*/  SHF.R.S32.HI R5, RZ, 0x1f, R0 ;  /* 0x0000001fff057819 */ /* 0x000fe20000011400 */
[----:B---3--:R-:W-:-:S03]  /*00f0*/  ULEA UR5, UR6, UR5, 0x18 ;  /* 0x0000000506057291 */ /* 0x008fc6000f8ec0ff */
[----:B------:R-:W-:Y:S02]  /*0100*/  LEA.HI R5, R5, R0, RZ, 0x5 ;  /* 0x0000000005057211 */ /* 0x000fe400078f28ff */
[----:B--2---:R-:W-:Y:S02]  /*0110*/  LOP3.LUT R3, R17, 0x3f, RZ, 0xc0, !PT ;  /* 0x0000003f11037812 */ /* 0x004fe400078ec0ff */
[----:B------:R-:W-:Y:S02]  /*0120*/  SHF.R.S32.HI R0, RZ, 0x5, R5 ;  /* 0x00000005ff007819 */ /* 0x000fe40000011405 */
[----:B------:R-:W0:Y:S03]  /*0130*/  S2R R5, SR_CTAID.X ;  /* 0x0000000000057919 */ /* 0x000e260000002500 */
[----:B------:R-:W-:-:S05]  /*0140*/  IMAD.SHL.U32 R0, R0, 0x8, RZ ;  /* 0x0000000800007824 */ /* 0x000fca00078e00ff */
[-C--:B------:R-:W-:Y:S02]  /*0150*/  IABS R9, R0.reuse ;  /* 0x0000000000097213 */ /* 0x080fe40000000000 */
[----:B------:R-:W-:Y:S02]  /*0160*/  IABS R12, R0 ;  /* 0x00000000000c7213 */ /* 0x000fe40000000000 */
[----:B------:R-:W1:Y:S08]  /*0170*/  I2F.RP R4, R9 ;  /* 0x0000000900047306 */ /* 0x000e700000209400 */
[----:B-1----:R-:W1:Y:S01]  /*0180*/  MUFU.RCP R4, R4 ;  /* 0x0000000400047308 */ /* 0x002e620000001000 */
[----:B0-----:R-:W-:Y:S01]  /*0190*/  IABS R10, R5 ;  /* 0x00000005000a7213 */ /* 0x001fe20000000000 */
[----:B-1----:R-:W-:-:S02]  /*01a0*/  VIADD R6, R4, 0xffffffe ;  /* 0x0ffffffe04067836 */ /* 0x002fc40000000000 */
[----:B------:R-:W-:-:S04]  /*01b0*/  IMAD.MOV R4, RZ, RZ, -R12 ;  /* 0x000000ffff047224 */ /* 0x000fc800078e0a0c */
[----:B------:R0:W1:Y:S02]  /*01c0*/  F2I.FTZ.U32.TRUNC.NTZ R7, R6 ;  /* 0x0000000600077305 */ /* 0x000064000021f000 */
[----:B0-----:R-:W-:Y:S02]  /*01d0*/  IMAD.MOV.U32 R6, RZ, RZ, RZ ;  /* 0x000000ffff067224 */ /* 0x001fe400078e00ff */
[----:B-1----:R-:W-:-:S04]  /*01e0*/  IMAD.MOV R8, RZ, RZ, -R7 ;  /* 0x000000ffff087224 */ /* 0x002fc800078e0a07 */
[----:B------:R-:W-:Y:S02]  /*01f0*/  IMAD R11, R8, R9, RZ ;  /* 0x00000009080b7224 */ /* 0x000fe400078e02ff */
[----:B------:R-:W-:Y:S02]  /*0200*/  IMAD.MOV.U32 R8, RZ, RZ, R10 ;  /* 0x000000ffff087224 */ /* 0x000fe400078e000a */
[----:B------:R-:W-:-:S06]  /*0210*/  IMAD.HI.U32 R7, R7, R11, R6 ;  /* 0x0000000b07077227 */ /* 0x000fcc00078e0006 */
[----:B------:R-:W-:-:S04]  /*0220*/  IMAD.HI.U32 R7, R7, R8, RZ ;  /* 0x0000000807077227 */ /* 0x000fc800078e00ff */
[----:B------:R-:W-:-:S05]  /*0230*/  IMAD R4, R7, R4, R8 ;  /* 0x0000000407047224 */ /* 0x000fca00078e0208 */
[----:B------:R-:W-:-:S13]  /*0240*/  ISETP.GT.U32.AND P1, PT, R9, R4, PT ;  /* 0x000000040900720c */ /* 0x000fda0003f24070 */
[----:B------:R-:W-:Y:S02]  /*0250*/  @!P1 IMAD.IADD R4, R4, 0x1, -R9 ;  /* 0x0000000104049824 */ /* 0x000fe400078e0a09 */
[----:B------:R-:W-:Y:S01]  /*0260*/  @!P1 VIADD R7, R7, 0x1 ;  /* 0x0000000107079836 */ /* 0x000fe20000000000 */
[----:B------:R-:W-:Y:S02]  /*0270*/  ISETP.NE.AND P1, PT, R0, RZ, PT ;  /* 0x000000ff0000720c */ /* 0x000fe40003f25270 */
[----:B------:R-:W-:Y:S02]  /*0280*/  ISETP.GE.U32.AND P0, PT, R4, R9, PT ;  /* 0x000000090400720c */ /* 0x000fe40003f06070 */
[----:B------:R-:W-:-:S04]  /*0290*/  LOP3.LUT R4, R5, R0, RZ, 0x3c, !PT ;  /* 0x0000000005047212 */ /* 0x000fc800078e3cff */
[----:B------:R-:W-:Y:S01]  /*02a0*/  ISETP.GE.AND P2, PT, R4, RZ, PT ;  /* 0x000000ff0400720c */ /* 0x000fe20003f46270 */
[----:B------:R-:W-:-:S06]  /*02b0*/  VIADD R4, R2, 0x3f ;  /* 0x0000003f02047836 */ /* 0x000fcc0000000000 */
[----:B------:R-:W-:-:S04]  /*02c0*/  @P0 VIADD R7, R7, 0x1 ;  /* 0x0000000107070836 */ /* 0x000fc80000000000 */
[----:B------:R-:W-:Y:S01]  /*02d0*/  IMAD.MOV.U32 R6, RZ, RZ, R7 ;  /* 0x000000ffff067224 */ /* 0x000fe200078e0007 */
[----:B------:R-:W-:-:S03]  /*02e0*/  SHF.R.S32.HI R7, RZ, 0x1f, R4 ;  /* 0x0000001fff077819 */ /* 0x000fc60000011404 */
[----:B------:R-:W-:Y:S01]  /*02f0*/  @!P2 IMAD.MOV R6, RZ, RZ, -R6 ;  /* 0x000000ffff06a224 */ /* 0x000fe200078e0a06 */
[----:B------:R-:W-:Y:S02]  /*0300*/  @!P1 LOP3.LUT R6, RZ, R0, RZ, 0x33, !PT ;  /* 0x00000000ff069212 */ /* 0x000fe400078e33ff */
[----:B------:R-:W-:-:S03]  /*0310*/  LEA.HI R7, R7, R4, RZ, 0x6 ;  /* 0x0000000407077211 */ /* 0x000fc600078f30ff */
[----:B------:R-:W-:Y:S02]  /*0320*/  IMAD.SHL.U32 R4, R6, 0x8, RZ ;  /* 0x0000000806047824 */ /* 0x000fe400078e00ff */
[----:B------:R-:W-:-:S03]  /*0330*/  IMAD.MOV R6, RZ, RZ, -R6 ;  /* 0x000000ffff067224 */ /* 0x000fc600078e0a06 */
[----:B------:R-:W-:Y:S01]  /*0340*/  LEA.HI.SX32 R7, R7, -R4, 0x1a ;  /* 0x8000000407077211 */ /* 0x000fe200078fd2ff */
[----:B------:R-:W-:Y:S02]  /*0350*/  IMAD R15, R0, R6, R5 ;  /* 0x00000006000f7224 */ /* 0x000fe400078e0205 */
[----:B------:R-:W-:Y:S01]  /*0360*/  IMAD.MOV.U32 R6, RZ, RZ, RZ ;  /* 0x000000ffff067224 */ /* 0x000fe200078e00ff */
[----:B------:R-:W-:Y:S02]  /*0370*/  VIMNMX R8, PT, PT, R7, 0x8, PT ;  /* 0x0000000807087848 */ /* 0x000fe40003fe0100 */
[----:B------:R-:W-:Y:S02]  /*0380*/  IABS R13, R15 ;  /* 0x0000000f000d7213 */ /* 0x000fe40000000000 */
[----:B------:R-:W-:-:S04]  /*0390*/  IABS R11, R8 ;  /* 0x00000008000b7213 */ /* 0x000fc80000000000 */
[----:B------:R-:W0:Y:S08]  /*03a0*/  I2F.RP R9, R11 ;  /* 0x0000000b00097306 */ /* 0x000e300000209400 */
[----:B0-----:R-:W0:Y:S02]  /*03b0*/  MUFU.RCP R9, R9 ;  /* 0x0000000900097308 */ /* 0x001e240000001000 */
[----:B0-----:R-:W-:-:S06]  /*03c0*/  VIADD R7, R9, 0xffffffe ;  /* 0x0ffffffe09077836 */ /* 0x001fcc0000000000 */
[----:B------:R-:W0:Y:S02]  /*03d0*/  F2I.FTZ.U32.TRUNC.NTZ R7, R7 ;  /* 0x0000000700077305 */ /* 0x000e24000021f000 */
[----:B0-----:R-:W-:-:S04]  /*03e0*/  IMAD.MOV R10, RZ, RZ, -R7 ;  /* 0x000000ffff0a7224 */ /* 0x001fc800078e0a07 */
[----:B------:R-:W-:-:S04]  /*03f0*/  IMAD.MOV.U32 R0, RZ, RZ, R10 ;  /* 0x000000ffff007224 */ /* 0x000fc800078e000a */
[----:B------:R-:W-:Y:S01]  /*0400*/  IMAD R5, R0, R11, RZ ;  /* 0x0000000b00057224 */ /* 0x000fe200078e02ff */
[----:B------:R-:W-:-:S03]  /*0410*/  IABS R0, R8 ;  /* 0x0000000800007213 */ /* 0x000fc60000000000 */
[----:B------:R-:W-:-:S04]  /*0420*/  IMAD.HI.U32 R6, R7, R5, R6 ;  /* 0x0000000507067227 */ /* 0x000fc800078e0006 */
[----:B------:R-:W-:Y:S02]  /*0430*/  IMAD.MOV R0, RZ, RZ, -R0 ;  /* 0x000000ffff007224 */ /* 0x000fe400078e0a00 */
[----:B------:R-:W-:-:S04]  /*0440*/  IMAD.HI.U32 R6, R6, R13, RZ ;  /* 0x0000000d06067227 */ /* 0x000fc800078e00ff */
[----:B------:R-:W-:Y:S01]  /*0450*/  IMAD R0, R6, R0, R13 ;  /* 0x0000000006007224 */ /* 0x000fe200078e020d */
[----:B------:R-:W-:-:S04]  /*0460*/  CS2R R12, SRZ ;  /* 0x00000000000c7805 */ /* 0x000fc8000001ff00 */
[----:B------:R-:W-:-:S13]  /*0470*/  ISETP.GT.U32.AND P1, PT, R11, R0, PT ;  /* 0x000000000b00720c */ /* 0x000fda0003f24070 */
[----:B------:R-:W-:Y:S02]  /*0480*/  @!P1 IMAD.IADD R0, R0, 0x1, -R11 ;  /* 0x0000000100009824 */ /* 0x000fe400078e0a0b */
[----:B------:R-:W-:Y:S01]  /*0490*/  @!P1 VIADD R6, R6, 0x1 ;  /* 0x0000000106069836 */ /* 0x000fe20000000000 */
[----:B------:R-:W-:Y:S02]  /*04a0*/  ISETP.NE.AND P1, PT, R8, RZ, PT ;  /* 0x000000ff0800720c */ /* 0x000fe40003f25270 */
[----:B------:R-:W-:Y:S02]  /*04b0*/  ISETP.GE.U32.AND P0, PT, R0, R11, PT ;  /* 0x0000000b0000720c */ /* 0x000fe40003f06070 */
[----:B------:R-:W-:Y:S02]  /*04c0*/  CS2R R10, SRZ ;  /* 0x00000000000a7805 */ /* 0x000fe4000001ff00 */
[----:B------:R-:W-:-:S04]  /*04d0*/  LOP3.LUT R0, R15, R8, RZ, 0x3c, !PT ;  /* 0x000000080f007212 */ /* 0x000fc800078e3cff */
[----:B------:R-:W-:-:S05]  /*04e0*/  ISETP.GE.AND P2, PT, R0, RZ, PT ;  /* 0x000000ff0000720c */ /* 0x000fca0003f46270 */
[----:B------:R-:W-:-:S04]  /*04f0*/  @P0 VIADD R6, R6, 0x1 ;  /* 0x0000000106060836 */ /* 0x000fc80000000000 */
[----:B------:R-:W-:Y:S01]  /*0500*/  IMAD.MOV.U32 R16, RZ, RZ, R6 ;  /* 0x000000ffff107224 */ /* 0x000fe200078e0006 */
[----:B------:R-:W-:-:S03]  /*0510*/  CS2R R6, SRZ ;  /* 0x0000000000067805 */ /* 0x000fc6000001ff00 */
[----:B------:R-:W-:Y:S01]  /*0520*/  @!P2 IMAD.MOV R16, RZ, RZ, -R16 ;  /* 0x000000ffff10a224 */ /* 0x000fe200078e0a10 */
[----:B------:R-:W-:-:S05]  /*0530*/  @!P1 LOP3.LUT R16, RZ, R8, RZ, 0x33, !PT ;  /* 0x00000008ff109212 */ /* 0x000fca00078e33ff */
[----:B------:R-:W-:Y:S02]  /*0540*/  IMAD.SHL.U32 R28, R16, 0x20, RZ ;  /* 0x00000020101c7824 */ /* 0x000fe400078e00ff */
[----:B------:R-:W-:Y:S02]  /*0550*/  IMAD.MOV R5, RZ, RZ, -R16 ;  /* 0x000000ffff057224 */ /* 0x000fe400078e0a10 */
[C---:B------:R-:W-:Y:S01]  /*0560*/  VIADD R18, R28.reuse, 0x1 ;  /* 0x000000011c127836 */ /* 0x040fe20000000000 */
[----:B------:R-:W-:Y:S01]  /*0570*/  STL [R1+0x2b4], R28 ;  /* 0x0002b41c01007387 */ /* 0x000fe20000100800 */
[C---:B------:R-:W-:Y:S02]  /*0580*/  VIADD R16, R28.reuse, 0x2 ;  /* 0x000000021c107836 */ /* 0x040fe40000000000 */
[----:B------:R-:W-:Y:S01]  /*0590*/  VIADD R17, R28, 0x3 ;  /* 0x000000031c117836 */ /* 0x000fe20000000000 */
[----:B------:R0:W-:Y:S01]  /*05a0*/  STL [R1+0x6c], R18 ;  /* 0x00006c1201007387 */ /* 0x0001e20000100800 */
[----:B------:R-:W-:Y:S01]  /*05b0*/  IMAD R5, R8, R5, R15 ;  /* 0x0000000508057224 */ /* 0x000fe200078e020f */
[----:B------:R-:W-:Y:S01]  /*05c0*/  CS2R R14, SRZ ;  /* 0x00000000000e7805 */ /* 0x000fe2000001ff00 */
[----:B------:R-:W-:Y:S01]  /*05d0*/  VIADD R29, R28, 0x16 ;  /* 0x000000161c1d7836 */ /* 0x000fe20000000000 */
[----:B------:R1:W-:Y:S01]  /*05e0*/  STL [R1+0x68], R16 ;  /* 0x0000681001007387 */ /* 0x0003e20000100800 */
[----:B------:R-:W-:Y:S01]  /*05f0*/  IMAD.IADD R0, R4, 0x1, R5 ;  /* 0x0000000104007824 */ /* 0x000fe200078e0205 */
[----:B------:R-:W-:Y:S01]  /*0600*/  CS2R R8, SRZ ;  /* 0x0000000000087805 */ /* 0x000fe2000001ff00 */
[----:B------:R-:W-:Y:S01]  /*0610*/  VIADD R19, R28, 0x1a ;  /* 0x0000001a1c137836 */ /* 0x000fe20000000000 */
[----:B------:R2:W-:Y:S01]  /*0620*/  STL [R1+0x64], R17 ;  /* 0x0000641101007387 */ /* 0x0005e20000100800 */
[----:B------:R-:W-:Y:S01]  /*0630*/  IMAD R0, R0, 0x40, R3 ;  /* 0x0000004000007824 */ /* 0x000fe200078e0203 */
[----:B------:R-:W-:Y:S01]  /*0640*/  CS2R R4, SRZ ;  /* 0x0000000000047805 */ /* 0x000fe2000001ff00 */
[----:B0-----:R-:W-:-:S02]  /*0650*/  VIADD R18, R28, 0x4 ;  /* 0x000000041c127836 */ /* 0x001fc40000000000 */
[C---:B------:R-:W-:Y:S02]  /*0660*/  VIADD R20, R28.reuse, 0x1b ;  /* 0x0000001b1c147836 */ /* 0x040fe40000000000 */
[C---:B-1----:R-:W-:Y:S01]  /*0670*/  VIADD R16, R28.reuse, 0x5 ;  /* 0x000000051c107836 */ /* 0x042fe20000000000 */
[----:B------:R0:W-:Y:S01]  /*0680*/  STL [R1+0x60], R18 ;  /* 0x0000601201007387 */ /* 0x0001e20000100800 */
[C---:B------:R-:W-:Y:S02]  /*0690*/  VIADD R21, R28.reuse, 0x1c ;  /* 0x0000001c1c157836 */ /* 0x040fe40000000000 */
[C---:B--2---:R-:W-:Y:S01]  /*06a0*/  VIADD R17, R28.reuse, 0x6 ;  /* 0x000000061c117836 */ /* 0x044fe20000000000 */
[----:B------:R1:W-:Y:S01]  /*06b0*/  STL [R1+0x5c], R16 ;  /* 0x00005c1001007387 */ /* 0x0003e20000100800 */
[C---:B------:R-:W-:Y:S02]  /*06c0*/  VIADD R22, R28.reuse, 0x1d ;  /* 0x0000001d1c167836 */ /* 0x040fe40000000000 */
[C---:B------:R-:W-:Y:S01]  /*06d0*/  VIADD R23, R28.reuse, 0x1e ;  /* 0x0000001e1c177836 */ /* 0x040fe20000000000 */
[----:B------:R2:W-:Y:S01]  /*06e0*/  STL [R1+0x58], R17 ;  /* 0x0000581101007387 */ /* 0x0005e20000100800 */
[----:B0-----:R-:W-:-:S02]  /*06f0*/  VIADD R18, R28, 0x7 ;  /* 0x000000071c127836 */ /* 0x001fc40000000000 */
[----:B-1----:R-:W-:-:S03]  /*0700*/  VIADD R16, R28, 0x8 ;  /* 0x000000081c107836 */ /* 0x002fc60000000000 */
[----:B------:R0:W-:Y:S01]  /*0710*/  STL [R1+0x54], R18 ;  /* 0x0000541201007387 */ /* 0x0001e20000100800 */
[----:B--2---:R-:W-:-:S03]  /*0720*/  VIADD R17, R28, 0x9 ;  /* 0x000000091c117836 */ /* 0x004fc60000000000 */
[----:B------:R1:W-:Y:S04]  /*0730*/  STL [R1+0x50], R16 ;  /* 0x0000501001007387 */ /* 0x0003e80000100800 */
[----:B------:R2:W-:Y:S01]  /*0740*/  STL [R1+0x4c], R17 ;  /* 0x00004c1101007387 */ /* 0x0005e20000100800 */
[C---:B0-----:R-:W-:Y:S02]  /*0750*/  VIADD R18, R28.reuse, 0xa ;  /* 0x0000000a1c127836 */ /* 0x041fe40000000000 */
        /* <DEDUP_REMOVED lines=22> */
[----:B------:R2:W-:Y:S01]  /*08c0*/  STL [R1], R17 ;  /* 0x0000001101007387 */ /* 0x0005e20000100800 */
[----:B0-----:R-:W-:-:S03]  /*08d0*/  VIADD R18, R28, 0x19 ;  /* 0x000000191c127836 */ /* 0x001fc60000000000 */
[----:B------:R0:W5:Y:S01]  /*08e0*/  LDL.LU R3, [R1+0x8d8] ;  /* 0x0008d80001037983 */ /* 0x0001620000300800 */
[----:B-1----:R-:W-:-:S03]  /*08f0*/  VIADD R16, R28, 0x17 ;  /* 0x000000171c107836 */ /* 0x002fc60000000000 */
[----:B------:R0:W-:Y:S01]  /*0900*/  STL [R1+0x8d4], R0 ;  /* 0x0008d40001007387 */ /* 0x0001e20000100800 */
[C---:B--2---:R-:W-:Y:S02]  /*0910*/  VIADD R17, R28.reuse, 0x18 ;  /* 0x000000181c117836 */ /* 0x044fe40000000000 */
[----:B------:R-:W-:Y:S01]  /*0920*/  VIADD R28, R28, 0x1f ;  /* 0x0000001f1c1c7836 */ /* 0x000fe20000000000 */
[----:B----4-:R-:W-:Y:S06]  /*0930*/  BRA.U !UP0, `(.L_x_0) ;  /* 0x0000018908947547 */ /* 0x010fec000b800000 */
[----:B------:R-:W2:Y:S01]  /*0940*/  LDL.LU R26, [R1+0x4] ;  /* 0x00000400011a7983 */ /* 0x000ea20000300800 */
[----:B------:R-:W-:Y:S01]  /*0950*/  IABS R8, R2 ;  /* 0x0000000200087213 */ /* 0x000fe20000000000 */
[----:B------:R-:W-:Y:S01]  /*0960*/  IMAD.MOV.U32 R15, RZ, RZ, R0 ;  /* 0x000000ffff0f7224 */ /* 0x000fe200078e0000 */
[----:B-----5:R-:W-:Y:S01]  /*0970*/  IABS R12, R3 ;  /* 0x00000003000c7213 */ /* 0x020fe20000000000 */
[----:B------:R-:W3:Y:S01]  /*0980*/  LDL.LU R27, [R1+0x8] ;  /* 0x00000800011b7983 */ /* 0x000ee20000300800 */
[----:B------:R-:W-:Y:S01]  /*0990*/  IMAD.MOV.U32 R4, RZ, RZ, RZ ;  /* 0x000000ffff047224 */ /* 0x000fe200078e00ff */
[----:B------:R-:W-:Y:S01]  /*09a0*/  IABS R9, R21 ;  /* 0x0000001500097213 */ /* 0x000fe20000000000 */
[----:B------:R-:W1:Y:S01]  /*09b0*/  LDCU UR6, c[0x0][0x3ac] ;  /* 0x00007580ff0677ac */ /* 0x000e620008000800 */
[----:B------:R-:W4:Y:S01]  /*09c0*/  LDL.LU R24, [R1] ;  /* 0x0000000001187983 */ /* 0x000f220000300800 */
[----:B------:R-:W-:Y:S02]  /*09d0*/  ISETP.GE.AND P5, PT, R28, RZ, PT ;  /* 0x000000ff1c00720c */ /* 0x000fe40003fa6270 */
[----:B------:R-:W-:Y:S01]  /*09e0*/  ISETP.GE.AND P4, PT, R23, RZ, PT ;  /* 0x000000ff1700720c */ /* 0x000fe20003f86270 */
[----:B------:R-:W2:Y:S01]  /*09f0*/  LDL.LU R25, [R1+0x10] ;  /* 0x0000100001197983 */ /* 0x000ea20000300800 */
[----:B0-----:R-:W0:Y:S01]  /*0a00*/  I2F.RP R0, R8 ;  /* 0x0000000800007306 */ /* 0x001e220000209400 */
[----:B------:R-:W1:Y:S01]  /*0a10*/  LDCU.128 UR12, c[0x0][0x380] ;  /* 0x00007000ff0c77ac */ /* 0x000e620008000c00 */
[----:B------:R-:W1:Y:S06]  /*0a20*/  LDCU UR7, c[0x0][0x3b0] ;  /* 0x00007600ff0777ac */ /* 0x000e6c0008000800 */
[----:B------:R-:W1:Y:S08]  /*0a30*/  I2F.RP R6, R12 ;  /* 0x0000000c00067306 */ /* 0x000e700000209400 */
[----:B0-----:R-:W0:Y:S08]  /*0a40*/  MUFU.RCP R0, R0 ;  /* 0x0000000000007308 */ /* 0x001e300000001000 */
[----:B-1----:R-:W1:Y:S01]  /*0a50*/  MUFU.RCP R6, R6 ;  /* 0x0000000600067308 */ /* 0x002e620000001000 */
[----:B0-----:R-:W-:-:S07]  /*0a60*/  VIADD R0, R0, 0xffffffe ;  /* 0x0ffffffe00007836 */ /* 0x001fce0000000000 */
[----:B------:R-:W0:Y:S01]  /*0a70*/  F2I.FTZ.U32.TRUNC.NTZ R5, R0 ;  /* 0x0000000000057305 */ /* 0x000e22000021f000 */
[----:B-1----:R-:W-:-:S07]  /*0a80*/  VIADD R6, R6, 0xffffffe ;  /* 0x0ffffffe06067836 */ /* 0x002fce0000000000 */
[----:B------:R1:W1:Y:S01]  /*0a90*/  F2I.FTZ.U32.TRUNC.NTZ R7, R6 ;  /* 0x0000000600077305 */ /* 0x000262000021f000 */
[----:B0-----:R-:W-:-:S04]  /*0aa0*/  IMAD.MOV R0, RZ, RZ, -R5 ;  /* 0x000000ffff007224 */ /* 0x001fc800078e0a05 */
[----:B-1----:R-:W-:Y:S01]  /*0ab0*/  IMAD R6, R0, R8, RZ ;  /* 0x0000000800067224 */ /* 0x002fe200078e02ff */
[----:B------:R-:W-:-:S03]  /*0ac0*/  IABS R0, R15 ;  /* 0x0000000f00007213 */ /* 0x000fc60000000000 */
[----:B------:R-:W-:-:S04]  /*0ad0*/  IMAD.HI.U32 R6, R5, R6, R4 ;  /* 0x0000000605067227 */ /* 0x000fc800078e0004 */
[----:B------:R-:W-:-:S04]  /*0ae0*/  IMAD.MOV.U32 R4, RZ, RZ, R0 ;  /* 0x000000ffff047224 */ /* 0x000fc800078e0000 */
[----:B------:R-:W-:-:S04]  /*0af0*/  IMAD.HI.U32 R6, R6, R4, RZ ;  /* 0x0000000406067227 */ /* 0x000fc800078e00ff */
[----:B------:R-:W-:Y:S02]  /*0b00*/  IMAD.MOV R6, RZ, RZ, -R6 ;  /* 0x000000ffff067224 */ /* 0x000fe400078e0a06 */
[--C-:B------:R-:W-:Y:S02]  /*0b10*/  IMAD.MOV R0, RZ, RZ, -R7.reuse ;  /* 0x000000ffff007224 */ /* 0x100fe400078e0a07 */
[----:B------:R-:W-:Y:S02]  /*0b20*/  IMAD R4, R8, R6, R4 ;  /* 0x0000000608047224 */ /* 0x000fe400078e0204 */
[----:B------:R-:W-:Y:S02]  /*0b30*/  IMAD R0, R0, R12, RZ ;  /* 0x0000000c00007224 */ /* 0x000fe400078e02ff */
[----:B------:R-:W-:Y:S01]  /*0b40*/  IMAD.MOV.U32 R6, RZ, RZ, RZ ;  /* 0x000000ffff067224 */ /* 0x000fe200078e00ff */
[----:B------:R-:W-:Y:S02]  /*0b50*/  ISETP.GT.U32.AND P0, PT, R8, R4, PT ;  /* 0x000000040800720c */ /* 0x000fe40003f04070 */
[----:B------:R-:W-:Y:S01]  /*0b60*/  IABS R5, R28 ;  /* 0x0000001c00057213 */ /* 0x000fe20000000000 */
[----:B------:R-:W-:Y:S01]  /*0b70*/  IMAD.HI.U32 R0, R7, R0, R6 ;  /* 0x0000000007007227 */ /* 0x000fe200078e0006 */
[----:B------:R-:W-:-:S02]  /*0b80*/  IABS R6, R23 ;  /* 0x0000001700067213 */ /* 0x000fc40000000000 */
[----:B------:R-:W-:-:S03]  /*0b90*/  IABS R7, R22 ;  /* 0x0000001600077213 */ /* 0x000fc60000000000 */
[----:B------:R-:W-:-:S04]  /*0ba0*/  IMAD.HI.U32 R14, R0, R5, RZ ;  /* 0x00000005000e7227 */ /* 0x000fc800078e00ff */
[----:B------:R-:W-:-:S04]  /*0bb0*/  IMAD.HI.U32 R11, R0, R6, RZ ;  /* 0x00000006000b7227 */ /* 0x000fc800078e00ff */
[----:B------:R-:W-:Y:S02]  /*0bc0*/  IMAD.MOV R14, RZ, RZ, -R14 ;  /* 0x000000ffff0e7224 */ /* 0x000fe400078e0a0e */
[----:B------:R-:W-:Y:S02]  /*0bd0*/  @!P0 IMAD.IADD R4, R4, 0x1, -R8 ;  /* 0x0000000104048824 */ /* 0x000fe400078e0a08 */
[----:B------:R-:W-:-:S04]  /*0be0*/  IMAD.HI.U32 R13, R0, R7, RZ ;  /* 0x00000007000d7227 */ /* 0x000fc800078e00ff */
[----:B------:R-:W-:Y:S02]  /*0bf0*/  IMAD.MOV R11, RZ, RZ, -R11 ;  /* 0x000000ffff0b7224 */ /* 0x000fe400078e0a0b */
[----:B------:R-:W-:Y:S01]  /*0c00*/  IMAD R5, R12, R14, R5 ;  /* 0x0000000e0c057224 */ /* 0x000fe200078e0205 */
[----:B------:R-:W-:Y:S01]  /*0c10*/  ISETP.GT.U32.AND P2, PT, R8, R4, PT ;  /* 0x000000040800720c */ /* 0x000fe20003f44070 */
[----:B------:R-:W-:Y:S02]  /*0c20*/  IMAD.MOV R13, RZ, RZ, -R13 ;  /* 0x000000ffff0d7224 */ /* 0x000fe400078e0a0d */
[C---:B------:R-:W-:Y:S01]  /*0c30*/  IMAD R6, R12.reuse, R11, R6 ;  /* 0x0000000b0c067224 */ /* 0x040fe200078e0206 */
[----:B------:R-:W-:Y:S01]  /*0c40*/  ISETP.GT.U32.AND P1, PT, R12, R5, PT ;  /* 0x000000050c00720c */ /* 0x000fe20003f24070 */
[----:B------:R-:W-:Y:S01]  /*0c50*/  IMAD.HI.U32 R10, R0, R9, RZ ;  /* 0x00000009000a7227 */ /* 0x000fe200078e00ff */
[----:B------:R-:W-:Y:S02]  /*0c60*/  IABS R14, R20 ;  /* 0x00000014000e7213 */ /* 0x000fe40000000000 */
[C---:B------:R-:W-:Y:S01]  /*0c70*/  ISETP.GT.U32.AND P0, PT, R12.reuse, R6, PT ;  /* 0x000000060c00720c */ /* 0x040fe20003f04070 */
[----:B------:R-:W-:-:S02]  /*0c80*/  IMAD R7, R12, R13, R7 ;  /* 0x0000000d0c077224 */ /* 0x000fc400078e0207 */
[----:B------:R-:W-:Y:S01]  /*0c90*/  IMAD.MOV R10, RZ, RZ, -R10 ;  /* 0x000000ffff0a7224 */ /* 0x000fe200078e0a0a */
[----:B------:R-:W-:Y:S02]  /*0ca0*/  IABS R11, R19 ;  /* 0x00000013000b7213 */ /* 0x000fe40000000000 */
[C---:B------:R-:W-:Y:S01]  /*0cb0*/  ISETP.GT.U32.AND P3, PT, R12.reuse, R7, PT ;  /* 0x000000070c00720c */ /* 0x040fe20003f64070 */
[----:B------:R-:W-:Y:S02]  /*0cc0*/  IMAD R9, R12, R10, R9 ;  /* 0x0000000a0c097224 */ /* 0x000fe400078e0209 */
[----:B------:R-:W-:Y:S01]  /*0cd0*/  IMAD.HI.U32 R10, R0, R14, RZ ;  /* 0x0000000e000a7227 */ /* 0x000fe200078e00ff */
[----:B------:R-:W-:-:S03]  /*0ce0*/  ISETP.GE.AND P6, PT, R15, RZ, PT ;  /* 0x000000ff0f00720c */ /* 0x000fc60003fc6270 */
[----:B------:R-:W-:Y:S02]  /*0cf0*/  @!P2 IMAD.IADD R4, R4, 0x1, -R8 ;  /* 0x000000010404a824 */ /* 0x000fe400078e0a08 */
[----:B------:R-:W-:Y:S02]  /*0d00*/  IMAD.MOV.U32 R8, RZ, RZ, R11 ;  /* 0x000000ffff087224 */ /* 0x000fe400078e000b */
[----:B------:R-:W-:Y:S02]  /*0d10*/  IMAD.MOV R11, RZ, RZ, -R10 ;  /* 0x000000ffff0b7224 */ /* 0x000fe400078e0a0a */
[----:B------:R-:W-:Y:S01]  /*0d20*/  @!P1 IMAD.IADD R5, R5, 0x1, -R12 ;  /* 0x0000000105059824 */ /* 0x000fe200078e0a0c */
[C---:B------:R-:W-:Y:S01]  /*0d30*/  ISETP.GT.U32.AND P2, PT, R12.reuse, R9, PT ;  /* 0x000000090c00720c */ /* 0x040fe20003f44070 */
[----:B------:R-:W-:Y:S02]  /*0d40*/  IMAD R14, R12, R11, R14 ;  /* 0x0000000b0c0e7224 */ /* 0x000fe400078e020e */
[--C-:B------:R-:W-:Y:S01]  /*0d50*/  @!P0 IMAD.IADD R6, R6, 0x1, -R12.reuse ;  /* 0x0000000106068824 */ /* 0x100fe200078e0a0c */
[----:B------:R-:W-:Y:S01]  /*0d60*/  ISETP.GT.U32.AND P0, PT, R12, R5, PT ;  /* 0x000000050c00720c */ /* 0x000fe20003f04070 */
[----:B------:R0:W-:Y:S01]  /*0d70*/  STL [R1+0x9a8], R3 ;  /* 0x0009a80301007387 */ /* 0x0001e20000100800 */
[----:B------:R-:W-:Y:S01]  /*0d80*/  @!P3 IMAD.IADD R7, R7, 0x1, -R12 ;  /* 0x000000010707b824 */ /* 0x000fe200078e0a0c */
[----:B------:R-:W-:-:S02]  /*0d90*/  ISETP.NE.AND P1, PT, R2, RZ, PT ;  /* 0x000000ff0200720c */ /* 0x000fc40003f25270 */
[----:B------:R-:W-:Y:S01]  /*0da0*/  ISETP.GT.U32.AND P3, PT, R12, R14, PT ;  /* 0x0000000e0c00720c */ /* 0x000fe20003f64070 */
[----:B0-----:R-:W-:Y:S02]  /*0db0*/  IMAD.MOV.U32 R3, RZ, RZ, R4 ;  /* 0x000000ffff037224 */ /* 0x001fe400078e0004 */
[----:B------:R-:W-:-:S04]  /*0dc0*/  IMAD.HI.U32 R10, R0, R8, RZ ;  /* 0x00000008000a7227 */ /* 0x000fc800078e00ff */
[----:B------:R-:W-:Y:S01]  /*0dd0*/  @!P6 IMAD.MOV R3, RZ, RZ, -R3 ;  /* 0x000000ffff03e224 */ /* 0x000fe200078e0a03 */
[C---:B------:R-:W-:Y:S01]  /*0de0*/  ISETP.GT.U32.AND P6, PT, R12.reuse, R6, PT ;  /* 0x000000060c00720c */ /* 0x040fe20003fc4070 */
[----:B------:R-:W-:Y:S02]  /*0df0*/  IMAD.MOV R4, RZ, RZ, -R10 ;  /* 0x000000ffff047224 */ /* 0x000fe400078e0a0a */
[--C-:B------:R-:W-:Y:S01]  /*0e00*/  @!P2 IMAD.IADD R9, R9, 0x1, -R12.reuse ;  /* 0x000000010909a824 */ /* 0x100fe200078e0a0c */
[C---:B------:R-:W-:Y:S01]  /*0e10*/  ISETP.GT.U32.AND P2, PT, R12.reuse, R7, PT ;  /* 0x000000070c00720c */ /* 0x040fe20003f44070 */
[----:B------:R-:W-:Y:S01]  /*0e20*/  @!P0 IMAD.IADD R5, R5, 0x1, -R12 ;  /* 0x0000000105058824 */ /* 0x000fe200078e0a0c */
[----:B------:R-:W-:Y:S01]  /*0e30*/  IABS R10, R18 ;  /* 0x00000012000a7213 */ /* 0x000fe20000000000 */
[----:B------:R-:W-:Y:S01]  /*0e40*/  IMAD R4, R12, R4, R8 ;  /* 0x000000040c047224 */ /* 0x000fe200078e0208 */
[----:B------:R-:W-:Y:S01]  /*0e50*/  @!P1 LOP3.LUT R3, RZ, R2, RZ, 0x33, !PT ;  /* 0x00000002ff039212 */ /* 0x000fe200078e33ff */
[--C-:B------:R-:W-:Y:S01]  /*0e60*/  @!P3 IMAD.IADD R14, R14, 0x1, -R12.reuse ;  /* 0x000000010e0eb824 */ /* 0x100fe200078e0a0c */
[----:B------:R-:W-:Y:S01]  /*0e70*/  IABS R2, R17 ;  /* 0x0000001100027213 */ /* 0x000fe20000000000 */
[----:B------:R-:W-:Y:S01]  /*0e80*/  IMAD.MOV.U32 R15, RZ, RZ, R5 ;  /* 0x000000ffff0f7224 */ /* 0x000fe200078e0005 */
[----:B------:R-:W-:Y:S01]  /*0e90*/  ISETP.GT.U32.AND P1, PT, R12, R9, PT ;  /* 0x000000090c00720c */ /* 0x000fe20003f24070 */
[----:B------:R-:W-:Y:S01]  /*0ea0*/  @!P6 IMAD.IADD R6, R6, 0x1, -R12 ;  /* 0x000000010606e824 */ /* 0x000fe200078e0a0c */
[C---:B------:R-:W-:Y:S01]  /*0eb0*/  ISETP.GT.U32.AND P6, PT, R12.reuse, R4, PT ;  /* 0x000000040c00720c */ /* 0x040fe20003fc4070 */
[----:B------:R-:W-:Y:S01]  /*0ec0*/  @!P5 IMAD.MOV R15, RZ, RZ, -R15 ;  /* 0x000000ffff0fd224 */ /* 0x000fe200078e0a0f */
[----:B------:R-:W-:Y:S01]  /*0ed0*/  ISETP.GT.U32.AND P5, PT, R12, R14, PT ;  /* 0x0000000e0c00720c */ /* 0x000fe20003fa4070 */
[----:B------:R-:W-:Y:S01]  /*0ee0*/  IMAD.HI.U32 R8, R0, R10, RZ ;  /* 0x0000000a00087227 */ /* 0x000fe200078e00ff */
[----:B------:R-:W-:-:S03]  /*0ef0*/  ISETP.GE.AND P0, PT, R22, RZ, PT ;  /* 0x000000ff1600720c */ /* 0x000fc60003f06270 */
[----:B------:R-:W-:-:S04]  /*0f00*/  IMAD.HI.U32 R11, R0, R2, RZ ;  /* 0x00000002000b7227 */ /* 0x000fc800078e00ff */
[----:B------:R-:W-:Y:S01]  /*0f10*/  @!P2 IMAD.IADD R7, R7, 0x1, -R12 ;  /* 0x000000010707a824 */ /* 0x000fe200078e0a0c */
[----:B------:R-:W-:Y:S01]  /*0f20*/  ISETP.GE.AND P2, PT, R21, RZ, PT ;  /* 0x000000ff1500720c */ /* 0x000fe20003f46270 */
[----:B------:R-:W-:Y:S02]  /*0f30*/  IMAD.MOV R8, RZ, RZ, -R8 ;  /* 0x000000ffff087224 */ /* 0x000fe400078e0a08 */
[----:B------:R-:W-:Y:S02]  /*0f40*/  IMAD.MOV R11, RZ, RZ, -R11 ;  /* 0x000000ffff0b7224 */ /* 0x000fe400078e0a0b */
[C---:B------:R-:W-:Y:S02]  /*0f50*/  IMAD R8, R12.reuse, R8, R10 ;  /* 0x000000080c087224 */ /* 0x040fe400078e020a */
[----:B------:R-:W-:Y:S02]  /*0f60*/  IMAD R2, R12, R11, R2 ;  /* 0x0000000b0c027224 */ /* 0x000fe400078e0202 */
[----:B------:R-:W-:-:S02]  /*0f70*/  @!P1 IMAD.IADD R9, R9, 0x1, -R12 ;  /* 0x0000000109099824 */ /* 0x000fc400078e0a0c */
[----:B------:R-:W-:Y:S01]  /*0f80*/  @!P6 IMAD.IADD R4, R4, 0x1, -R12 ;  /* 0x000000010404e824 */ /* 0x000fe200078e0a0c */
[----:B------:R-:W-:Y:S01]  /*0f90*/  ISETP.GT.U32.AND P6, PT, R12, R8, PT ;  /* 0x000000080c00720c */ /* 0x000fe20003fc4070 */
[----:B------:R-:W-:Y:S01]  /*0fa0*/  IMAD.MOV.U32 R13, RZ, RZ, R6 ;  /* 0x000000ffff0d7224 */ /* 0x000fe200078e0006 */
[----:B------:R-:W-:Y:S01]  /*0fb0*/  ISETP.GE.AND P1, PT, R20, RZ, PT ;  /* 0x000000ff1400720c */ /* 0x000fe20003f26270 */
[----:B------:R-:W-:Y:S02]  /*0fc0*/  IMAD.MOV.U32 R6, RZ, RZ, R7 ;  /* 0x000000ffff067224 */ /* 0x000fe400078e0007 */
[----:B------:R-:W-:Y:S01]  /*0fd0*/  @!P5 IMAD.IADD R14, R14, 0x1, -R12 ;  /* 0x000000010e0ed824 */ /* 0x000fe200078e0a0c */
[----:B------:R-:W-:Y:S01]  /*0fe0*/  ISETP.GT.U32.AND P5, PT, R12, R2, PT ;  /* 0x000000020c00720c */ /* 0x000fe20003fa4070 */
[----:B------:R-:W-:Y:S02]  /*0ff0*/  IMAD.MOV.U32 R5, RZ, RZ, R9 ;  /* 0x000000ffff057224 */ /* 0x000fe400078e0009 */
[----:B------:R-:W-:-:S02]  /*1000*/  @!P4 IMAD.MOV R13, RZ, RZ, -R13 ;  /* 0x000000ffff0dc224 */ /* 0x000fc400078e0a0d */
[----:B------:R-:W-:Y:S01]  /*1010*/  @!P0 IMAD.MOV R6, RZ, RZ, -R6 ;  /* 0x000000ffff068224 */ /* 0x000fe200078e0a06 */
[----:B------:R4:W-:Y:S01]  /*1020*/  STL [R1+0x150], R3 ;  /* 0x0001500301007387 */ /* 0x0009e20000100800 */
[----:B------:R-:W-:-:S03]  /*1030*/  @!P2 IMAD.MOV R5, RZ, RZ, -R5 ;  /* 0x000000ffff05a224 */ /* 0x000fc600078e0a05 */
[----:B------:R0:W-:Y:S01]  /*1040*/  STL [R1+0x34], R15 ;  /* 0x0000340f01007387 */ /* 0x0001e20000100800 */
[----:B------:R-:W-:-:S03]  /*1050*/  IMAD.MOV.U32 R9, RZ, RZ, R14 ;  /* 0x000000ffff097224 */ /* 0x000fc600078e000e */
[----:B------:R1:W-:Y:S04]  /*1060*/  STL [R1+0x30], R13 ;  /* 0x0000300d01007387 */ /* 0x0003e80000100800 */
[----:B------:R-:W-:Y:S01]  /*1070*/  STL [R1+0x2c], R6 ;  /* 0x00002c0601007387 */ /* 0x000fe20000100800 */
[----:B------:R-:W-:-:S03]  /*1080*/  @!P6 IMAD.IADD R8, R8, 0x1, -R12 ;  /* 0x000000010808e824 */ /* 0x000fc600078e0a0c */
[----:B------:R-:W-:Y:S01]  /*1090*/  STL [R1+0x28], R5 ;  /* 0x0000280501007387 */ /* 0x000fe20000100800 */
[----:B------:R-:W-:-:S03]  /*10a0*/  @!P5 IMAD.IADD R2, R2, 0x1, -R12 ;  /* 0x000000010202d824 */ /* 0x000fc600078e0a0c */
[----:B------:R-:W3:Y:S01]  /*10b0*/  LDL.LU R21, [R1+0xc] ;  /* 0x00000c0001157983 */ /* 0x000ee20000300800 */
[----:B------:R-:W-:Y:S01]  /*10c0*/  @!P1 IMAD.MOV R9, RZ, RZ, -R9 ;  /* 0x000000ffff099224 */ /* 0x000fe200078e0a09 */
[C---:B------:R-:W-:Y:S02]  /*10d0*/  ISETP.GT.U32.AND P4, PT, R12.reuse, R4, PT ;  /* 0x000000040c00720c */ /* 0x040fe40003f84070 */
[C---:B------:R-:W-:Y:S02]  /*10e0*/  ISETP.GT.U32.AND P6, PT, R12.reuse, R8, PT ;  /* 0x000000080c00720c */ /* 0x040fe40003fc4070 */
[----:B------:R-:W-:Y:S02]  /*10f0*/  ISETP.GT.U32.AND P5, PT, R12, R2, PT ;  /* 0x000000020c00720c */ /* 0x000fe40003fa4070 */
[----:B------:R-:W-:Y:S02]  /*1100*/  ISETP.GE.AND P3, PT, R19, RZ, PT ;  /* 0x000000ff1300720c */ /* 0x000fe40003f66270 */
[----:B------:R-:W-:-:S02]  /*1110*/  ISETP.GE.AND P0, PT, R18, RZ, PT ;  /* 0x000000ff1200720c */ /* 0x000fc40003f06270 */
[----:B------:R-:W-:-:S03]  /*1120*/  ISETP.GE.AND P2, PT, R17, RZ, PT ;  /* 0x000000ff1100720c */ /* 0x000fc60003f46270 */
[--C-:B------:R-:W-:Y:S02]  /*1130*/  @!P4 IMAD.IADD R4, R4, 0x1, -R12.reuse ;  /* 0x000000010404c824 */ /* 0x100fe400078e0a0c */
[--C-:B------:R-:W-:Y:S02]  /*1140*/  @!P6 IMAD.IADD R8, R8, 0x1, -R12.reuse ;  /* 0x000000010808e824 */ /* 0x100fe400078e0a0c */
[----:B------:R-:W-:Y:S01]  /*1150*/  @!P5 IMAD.IADD R2, R2, 0x1, -R12 ;  /* 0x000000010202d824 */ /* 0x000fe200078e0a0c */
[----:B------:R-:W-:Y:S01]  /*1160*/  ISETP.GE.AND P1, PT, R29, RZ, PT ;  /* 0x000000ff1d00720c */ /* 0x000fe20003f26270 */
[----:B------:R-:W-:Y:S02]  /*1170*/  IMAD.MOV.U32 R11, RZ, RZ, R4 ;  /* 0x000000ffff0b7224 */ /* 0x000fe400078e0004 */
[----:B------:R-:W-:Y:S02]  /*1180*/  IMAD.MOV.U32 R10, RZ, RZ, R8 ;  /* 0x000000ffff0a7224 */ /* 0x000fe400078e0008 */
[----:B------:R-:W-:-:S02]  /*1190*/  @!P3 IMAD.MOV R11, RZ, RZ, -R11 ;  /* 0x000000ffff0bb224 */ /* 0x000fc400078e0a0b */
[----:B------:R-:W-:Y:S02]  /*11a0*/  @!P0 IMAD.MOV R10, RZ, RZ, -R10 ;  /* 0x000000ffff0a8224 */ /* 0x000fe400078e0a0a */
[----:B----4-:R-:W-:Y:S02]  /*11b0*/  IMAD.MOV.U32 R3, RZ, RZ, R24 ;  /* 0x000000ffff037224 */ /* 0x010fe400078e0018 */
[----:B------:R-:W4:Y:S01]  /*11c0*/  LDL.LU R24, [R1+0x14] ;  /* 0x0000140001187983 */ /* 0x000f220000300800 */
[----:B--2---:R-:W-:-:S03]  /*11d0*/  IMAD.MOV.U32 R22, RZ, RZ, R25 ;  /* 0x000000ffff167224 */ /* 0x004fc600078e0019 */
[----:B------:R-:W-:Y:S04]  /*11e0*/  STL [R1+0x20], R9 ;  /* 0x0000200901007387 */ /* 0x000fe80000100800 */
[----:B------:R-:W2:Y:S01]  /*11f0*/  LDL.LU R25, [R1+0x24] ;  /* 0x0000240001197983 */ /* 0x000ea20000300800 */
[----:B0-----:R-:W-:Y:S02]  /*1200*/  IMAD.MOV.U32 R15, RZ, RZ, R26 ;  /* 0x000000ffff0f7224 */ /* 0x001fe400078e001a */
[----:B---3--:R-:W-:Y:S01]  /*1210*/  IMAD.MOV.U32 R26, RZ, RZ, R27 ;  /* 0x000000ffff1a7224 */ /* 0x008fe200078e001b */
[----:B------:R-:W-:Y:S01]  /*1220*/  IABS R27, R29 ;  /* 0x0000001d001b7213 */ /* 0x000fe20000000000 */
[----:B------:R-:W-:Y:S01]  /*1230*/  IMAD.MOV.U32 R29, RZ, RZ, R2 ;  /* 0x000000ffff1d7224 */ /* 0x000fe200078e0002 */
[----:B------:R-:W-:Y:S03]  /*1240*/  STL [R1+0x1c], R11 ;  /* 0x00001c0b01007387 */ /* 0x000fe60000100800 */
[----:B------:R-:W-:Y:S01]  /*1250*/  @!P2 IMAD.MOV R29, RZ, RZ, -R29 ;  /* 0x000000ffff1da224 */ /* 0x000fe200078e0a1d */
[----:B------:R0:W-:Y:S04]  /*1260*/  STL [R1+0x18], R10 ;  /* 0x0000180a01007387 */ /* 0x0001e80000100800 */
[----:B------:R-:W-:Y:S04]  /*1270*/  STL [R1+0x998], R29 ;  /* 0x0009981d01007387 */ /* 0x000fe80000100800 */
[----:B-1----:R-:W3:Y:S01]  /*1280*/  LDL.LU R13, [R1+0x38] ;  /* 0x00003800010d7983 */ /* 0x002ee20000300800 */
[----:B------:R-:W-:-:S02]  /*1290*/  ISETP.GE.AND P2, PT, R26, RZ, PT ;  /* 0x000000ff1a00720c */ /* 0x000fc40003f46270 */
[----:B0-----:R-:W-:Y:S02]  /*12a0*/  IABS R10, R26 ;  /* 0x0000001a000a7213 */ /* 0x001fe40000000000 */
[----:B------:R-:W3:Y:S01]  /*12b0*/  LDL.LU R26, [R1+0x3c] ;  /* 0x00003c00011a7983 */ /* 0x000ee20000300800 */
[----:B------:R-:W-:Y:S02]  /*12c0*/  IABS R5, R3 ;  /* 0x0000000300057213 */ /* 0x000fe40000000000 */
[----:B------:R-:W-:Y:S01]  /*12d0*/  ISETP.GE.AND P0, PT, R3, RZ, PT ;  /* 0x000000ff0300720c */ /* 0x000fe20003f06270 */
[----:B------:R-:W3:Y:S04]  /*12e0*/  LDL.LU R23, [R1+0x40] ;  /* 0x0000400001177983 */ /* 0x000ee80000300800 */
[----:B------:R-:W3:Y:S01]  /*12f0*/  LDL.LU R3, [R1+0x44] ;  /* 0x0000440001037983 */ /* 0x000ee20000300800 */
[----:B------:R-:W-:-:S05]  /*1300*/  IABS R28, R16 ;  /* 0x00000010001c7213 */ /* 0x000fca0000000000 */
[----:B------:R-:W-:-:S04]  /*1310*/  IMAD.HI.U32 R7, R0, R28, RZ ;  /* 0x0000001c00077227 */ /* 0x000fc800078e00ff */
[----:B------:R-:W-:Y:S02]  /*1320*/  IMAD.MOV R7, RZ, RZ, -R7 ;  /* 0x000000ffff077224 */ /* 0x000fe400078e0a07 */
[----:B------:R-:W-:-:S04]  /*1330*/  IMAD.HI.U32 R6, R0, R27, RZ ;  /* 0x0000001b00067227 */ /* 0x000fc800078e00ff */
[----:B------:R-:W-:Y:S02]  /*1340*/  IMAD R28, R12, R7, R28 ;  /* 0x000000070c1c7224 */ /* 0x000fe400078e021c */
[----:B------:R-:W-:-:S03]  /*1350*/  IMAD.MOV R6, RZ, RZ, -R6 ;  /* 0x000000ffff067224 */ /* 0x000fc600078e0a06 */
[C---:B------:R-:W-:Y:S01]  /*1360*/  ISETP.GT.U32.AND P6, PT, R12.reuse, R28, PT ;  /* 0x0000001c0c00720c */ /* 0x040fe20003fc4070 */
[----:B------:R-:W-:-:S05]  /*1370*/  IMAD R27, R12, R6, R27 ;  /* 0x000000060c1b7224 */ /* 0x000fca00078e021b */
[----:B------:R-:W-:Y:S01]  /*1380*/  ISETP.GT.U32.AND P3, PT, R12, R27, PT ;  /* 0x0000001b0c00720c */ /* 0x000fe20003f64070 */
[----:B------:R-:W-:-:S06]  /*1390*/  IMAD.HI.U32 R6, R0, R5, RZ ;  /* 0x0000000500067227 */ /* 0x000fcc00078e00ff */
[----:B------:R-:W-:Y:S01]  /*13a0*/  @!P6 IMAD.IADD R28, R28, 0x1, -R12 ;  /* 0x000000011c1ce824 */ /* 0x000fe200078e0a0c */
[----:B------:R-:W-:-:S04]  /*13b0*/  IABS R9, R15 ;  /* 0x0000000f00097213 */ /* 0x000fc80000000000 */
[----:B------:R-:W-:Y:S01]  /*13c0*/  ISETP.GT.U32.AND P6, PT, R12, R28, PT ;  /* 0x0000001c0c00720c */ /* 0x000fe20003fc4070 */
[----:B------:R-:W-:Y:S02]  /*13d0*/  @!P3 IMAD.IADD R27, R27, 0x1, -R12 ;  /* 0x000000011b1bb824 */ /* 0x000fe400078e0a0c */
[----:B------:R-:W-:Y:S02]  /*13e0*/  IMAD.MOV R4, RZ, RZ, -R6 ;  /* 0x000000ffff047224 */ /* 0x000fe400078e0a06 */
[----:B------:R-:W-:Y:S01]  /*13f0*/  IMAD.HI.U32 R2, R0, R9, RZ ;  /* 0x0000000900027227 */ /* 0x000fe200078e00ff */
[----:B------:R-:W-:-:S03]  /*1400*/  ISETP.GT.U32.AND P3, PT, R12, R27, PT ;  /* 0x0000001b0c00720c */ /* 0x000fc60003f64070 */
[----:B------:R-:W-:Y:S02]  /*1410*/  IMAD R8, R12, R4, R5 ;  /* 0x000000040c087224 */ /* 0x000fe400078e0205 */
[----:B------:R-:W-:Y:S02]  /*1420*/  IMAD.MOV R2, RZ, RZ, -R2 ;  /* 0x000000ffff027224 */ /* 0x000fe400078e0a02 */
[----:B------:R-:W-:Y:S01]  /*1430*/  @!P6 IMAD.IADD R28, R28, 0x1, -R12 ;  /* 0x000000011c1ce824 */ /* 0x000fe200078e0a0c */
[C---:B------:R-:W-:Y:S01]  /*1440*/  ISETP.GT.U32.AND P6, PT, R12.reuse, R8, PT ;  /* 0x000000080c00720c */ /* 0x040fe20003fc4070 */
[----:B------:R-:W-:Y:S02]  /*1450*/  IMAD R9, R12, R2, R9 ;  /* 0x000000020c097224 */ /* 0x000fe400078e0209 */
[----:B------:R-:W-:-:S04]  /*1460*/  IMAD.HI.U32 R4, R0, R10, RZ ;  /* 0x0000000a00047227 */ /* 0x000fc800078e00ff */
[----:B------:R-:W-:Y:S02]  /*1470*/  IMAD.MOV R4, RZ, RZ, -R4 ;  /* 0x000000ffff047224 */ /* 0x000fe400078e0a04 */
[----:B------:R-:W-:Y:S01]  /*1480*/  @!P3 IMAD.IADD R27, R27, 0x1, -R12 ;  /* 0x000000011b1bb824 */ /* 0x000fe200078e0a0c */
[C---:B------:R-:W-:Y:S01]  /*1490*/  ISETP.GT.U32.AND P3, PT, R12.reuse, R9, PT ;  /* 0x000000090c00720c */ /* 0x040fe20003f64070 */
[----:B------:R-:W-:Y:S02]  /*14a0*/  IMAD R10, R12, R4, R10 ;  /* 0x000000040c0a7224 */ /* 0x000fe400078e020a */
[----:B------:R-:W-:-:S03]  /*14b0*/  @!P6 IMAD.IADD R8, R8, 0x1, -R12 ;  /* 0x000000010808e824 */ /* 0x000fc600078e0a0c */
[----:B------:R-:W-:Y:S02]  /*14c0*/  ISETP.GT.U32.AND P6, PT, R12, R10, PT ;  /* 0x0000000a0c00720c */ /* 0x000fe40003fc4070 */
[----:B------:R-:W-:-:S05]  /*14d0*/  ISETP.GE.AND P5, PT, R15, RZ, PT ;  /* 0x000000ff0f00720c */ /* 0x000fca0003fa6270 */
[--C-:B------:R-:W-:Y:S01]  /*14e0*/  @!P3 IMAD.IADD R9, R9, 0x1, -R12.reuse ;  /* 0x000000010909b824 */ /* 0x100fe200078e0a0c */
[----:B------:R-:W-:Y:S02]  /*14f0*/  ISETP.GT.U32.AND P3, PT, R12, R8, PT ;  /* 0x000000080c00720c */ /* 0x000fe40003f64070 */
[----:B------:R-:W-:Y:S02]  /*1500*/  ISETP.GE.AND P4, PT, R16, RZ, PT ;  /* 0x000000ff1000720c */ /* 0x000fe40003f86270 */
[----:B------:R-:W-:Y:S01]  /*1510*/  IABS R14, R22 ;  /* 0x00000016000e7213 */ /* 0x000fe20000000000 */
[----:B------:R-:W-:Y:S01]  /*1520*/  @!P6 IMAD.IADD R10, R10, 0x1, -R12 ;  /* 0x000000010a0ae824 */ /* 0x000fe200078e0a0c */
[----:B------:R-:W-:-:S03]  /*1530*/  ISETP.GT.U32.AND P6, PT, R12, R9, PT ;  /* 0x000000090c00720c */ /* 0x000fc60003fc4070 */
[----:B------:R-:W-:-:S04]  /*1540*/  IMAD.HI.U32 R5, R0, R14, RZ ;  /* 0x0000000e00057227 */ /* 0x000fc800078e00ff */
[----:B------:R-:W-:Y:S02]  /*1550*/  IMAD.MOV R5, RZ, RZ, -R5 ;  /* 0x000000ffff057224 */ /* 0x000fe400078e0a05 */
[----:B------:R-:W-:Y:S02]  /*1560*/  @!P3 IMAD.IADD R8, R8, 0x1, -R12 ;  /* 0x000000010808b824 */ /* 0x000fe400078e0a0c */
[C---:B------:R-:W-:Y:S02]  /*1570*/  IMAD R14, R12.reuse, R5, R14 ;  /* 0x000000050c0e7224 */ /* 0x040fe400078e020e */
[----:B------:R-:W-:Y:S02]  /*1580*/  @!P0 IMAD.MOV R8, RZ, RZ, -R8 ;  /* 0x000000ffff088224 */ /* 0x000fe400078e0a08 */
[----:B------:R-:W-:Y:S01]  /*1590*/  @!P1 IMAD.MOV R27, RZ, RZ, -R27 ;  /* 0x000000ffff1b9224 */ /* 0x000fe200078e0a1b */
[----:B------:R-:W-:Y:S01]  /*15a0*/  ISETP.GT.U32.AND P1, PT, R12, R14, PT ;  /* 0x0000000e0c00720c */ /* 0x000fe20003f24070 */
[----:B------:R-:W-:-:S02]  /*15b0*/  @!P6 IMAD.IADD R9, R9, 0x1, -R12 ;  /* 0x000000010909e824 */ /* 0x000fc400078e0a0c */
[----:B------:R-:W-:Y:S01]  /*15c0*/  @!P4 IMAD.MOV R28, RZ, RZ, -R28 ;  /* 0x000000ffff1cc224 */ /* 0x000fe200078e0a1c */
[----:B------:R-:W-:-:S09]  /*15d0*/  ISETP.GT.U32.AND P4, PT, R12, R10, PT ;  /* 0x0000000a0c00720c */ /* 0x000fd20003f84070 */
[----:B------:R-:W-:-:S04]  /*15e0*/  @!P1 IMAD.IADD R14, R14, 0x1, -R12 ;  /* 0x000000010e0e9824 */ /* 0x000fc800078e0a0c */
[----:B------:R-:W-:Y:S02]  /*15f0*/  @!P4 IMAD.IADD R10, R10, 0x1, -R12 ;  /* 0x000000010a0ac824 */ /* 0x000fe400078e0a0c */
[----:B------:R-:W-:Y:S01]  /*1600*/  @!P5 IMAD.MOV R9, RZ, RZ, -R9 ;  /* 0x000000ffff09d224 */ /* 0x000fe200078e0a09 */
[----:B------:R-:W-:Y:S01]  /*1610*/  STL [R1+0x99c], R28 ;  /* 0x00099c1c01007387 */ /* 0x000fe20000100800 */
[----:B------:R-:W-:-:S03]  /*1620*/  @!P2 IMAD.MOV R10, RZ, RZ, -R10 ;  /* 0x000000ffff0aa224 */ /* 0x000fc600078e0a0a */
[----:B------:R-:W-:Y:S04]  /*1630*/  STL [R1+0x9a0], R27 ;  /* 0x0009a01b01007387 */ /* 0x000fe80000100800 */
[----:B------:R-:W-:Y:S04]  /*1640*/  STL [R1+0x9a4], R8 ;  /* 0x0009a40801007387 */ /* 0x000fe80000100800 */
[----:B------:R-:W-:Y:S04]  /*1650*/  STL [R1+0x9ac], R9 ;  /* 0x0009ac0901007387 */ /* 0x000fe80000100800 */
[----:B------:R-:W-:Y:S01]  /*1660*/  STL [R1+0x9b0], R10 ;  /* 0x0009b00a01007387 */ /* 0x000fe20000100800 */
[----:B------:R-:W-:-:S05]  /*1670*/  IABS R11, R21 ;  /* 0x00000015000b7213 */ /* 0x000fca0000000000 */
[----:B------:R-:W-:-:S04]  /*1680*/  IMAD.HI.U32 R2, R0, R11, RZ ;  /* 0x0000000b00027227 */ /* 0x000fc800078e00ff */
[----:B------:R-:W-:-:S04]  /*1690*/  IMAD.MOV R2, RZ, RZ, -R2 ;  /* 0x000000ffff027224 */ /* 0x000fc800078e0a02 */
[----:B------:R-:W-:-:S05]  /*16a0*/  IMAD R11, R12, R2, R11 ;  /* 0x000000020c0b7224 */ /* 0x000fca00078e020b */
[----:B------:R-:W-:-:S13]  /*16b0*/  ISETP.GT.U32.AND P3, PT, R12, R11, PT ;  /* 0x0000000b0c00720c */ /* 0x000fda0003f64070 */
[----:B------:R-:W-:Y:S01]  /*16c0*/  @!P3 IMAD.IADD R11, R11, 0x1, -R12 ;  /* 0x000000010b0bb824 */ /* 0x000fe200078e0a0c */
[----:B----4-:R-:W-:-:S05]  /*16d0*/  IABS R15, R24 ;  /* 0x00000018000f7213 */ /* 0x010fca0000000000 */
[----:B------:R-:W-:Y:S01]  /*16e0*/  IMAD.HI.U32 R4, R0, R15, RZ ;  /* 0x0000000f00047227 */ /* 0x000fe200078e00ff */
[----:B--2---:R-:W-:-:S03]  /*16f0*/  IABS R16, R25 ;  /* 0x0000001900107213 */ /* 0x004fc60000000000 */
[----:B------:R-:W-:Y:S02]  /*1700*/  IMAD.MOV R4, RZ, RZ, -R4 ;  /* 0x000000ffff047224 */ /* 0x000fe400078e0a04 */
[----:B------:R-:W-:-:S04]  /*1710*/  IMAD.HI.U32 R2, R0, R16, RZ ;  /* 0x0000001000027227 */ /* 0x000fc800078e00ff */
[----:B------:R-:W-:Y:S02]  /*1720*/  IMAD.MOV R2, RZ, RZ, -R2 ;  /* 0x000000ffff027224 */ /* 0x000fe400078e0a02 */
[C---:B------:R-:W-:Y:S02]  /*1730*/  IMAD R15, R12.reuse, R4, R15 ;  /* 0x000000040c0f7224 */ /* 0x040fe400078e020f */
[----:B------:R-:W-:-:S03]  /*1740*/  IMAD R16, R12, R2, R16 ;  /* 0x000000020c107224 */ /* 0x000fc600078e0210 */
[C---:B------:R-:W-:Y:S02]  /*1750*/  ISETP.GT.U32.AND P0, PT, R12.reuse, R15, PT ;  /* 0x0000000f0c00720c */ /* 0x040fe40003f04070 */
[C---:B------:R-:W-:Y:S02]  /*1760*/  ISETP.GT.U32.AND P6, PT, R12.reuse, R16, PT ;  /* 0x000000100c00720c */ /* 0x040fe40003fc4070 */
[----:B---3--:R-:W-:Y:S02]  /*1770*/  IABS R17, R13 ;  /* 0x0000000d00117213 */ /* 0x008fe40000000000 */
[----:B------:R-:W-:-:S03]  /*1780*/  ISETP.GT.U32.AND P1, PT, R12, R11, PT ;  /* 0x0000000b0c00720c */ /* 0x000fc60003f24070 */
[----:B------:R-:W-:-:S04]  /*1790*/  IMAD.HI.U32 R2, R0, R17, RZ ;  /* 0x0000001100027227 */ /* 0x000fc800078e00ff */
[--C-:B------:R-:W-:Y:S02]  /*17a0*/  @!P0 IMAD.IADD R15, R15, 0x1, -R12.reuse ;  /* 0x000000010f0f8824 */ /* 0x100fe400078e0a0c */
[----:B------:R-:W-:-:S03]  /*17b0*/  @!P6 IMAD.IADD R16, R16, 0x1, -R12 ;  /* 0x000000011010e824 */ /* 0x000fc600078e0a0c */
[----:B------:R-:W-:Y:S01]  /*17c0*/  ISETP.GT.U32.AND P6, PT, R12, R15, PT ;  /* 0x0000000f0c00720c */ /* 0x000fe20003fc4070 */
[----:B------:R-:W-:Y:S01]  /*17d0*/  IMAD.MOV R2, RZ, RZ, -R2 ;  /* 0x000000ffff027224 */ /* 0x000fe200078e0a02 */
[----:B------:R-:W-:-:S03]  /*17e0*/  ISETP.GE.AND P4, PT, R21, RZ, PT ;  /* 0x000000ff1500720c */ /* 0x000fc60003f86270 */
[----:B------:R-:W-:Y:S02]  /*17f0*/  IMAD R17, R12, R2, R17 ;  /* 0x000000020c117224 */ /* 0x000fe400078e0211 */
[--C-:B------:R-:W-:Y:S01]  /*1800*/  @!P1 IMAD.IADD R11, R11, 0x1, -R12.reuse ;  /* 0x000000010b0b9824 */ /* 0x100fe200078e0a0c */
[----:B------:R-:W-:Y:S02]  /*1810*/  ISETP.GE.AND P1, PT, R24, RZ, PT ;  /* 0x000000ff1800720c */ /* 0x000fe40003f26270 */
[----:B------:R-:W-:Y:S01]  /*1820*/  ISETP.GT.U32.AND P2, PT, R12, R17, PT ;  /* 0x000000110c00720c */ /* 0x000fe20003f44070 */
[----:B------:R-:W2:Y:S02]  /*1830*/  LDL.LU R24, [R1+0x48] ;  /* 0x0000480001187983 */ /* 0x000ea40000300800 */
[----:B------:R-:W-:Y:S01]  /*1840*/  @!P6 IMAD.IADD R15, R15, 0x1, -R12 ;  /* 0x000000010f0fe824 */ /* 0x000fe200078e0a0c */
[----:B------:R-:W-:Y:S02]  /*1850*/  ISETP.GE.AND P6, PT, R25, RZ, PT ;  /* 0x000000ff1900720c */ /* 0x000fe40003fc6270 */
[----:B------:R-:W3:Y:S01]  /*1860*/  LDL.LU R25, [R1+0x4c] ;  /* 0x00004c0001197983 */ /* 0x000ee20000300800 */
[----:B------:R-:W-:Y:S01]  /*1870*/  @!P4 IMAD.MOV R11, RZ, RZ, -R11 ;  /* 0x000000ffff0bc224 */ /* 0x000fe200078e0a0b */
[----:B------:R-:W-:-:S05]  /*1880*/  IABS R18, R26 ;  /* 0x0000001a00127213 */ /* 0x000fca0000000000 */
[----:B------:R-:W-:Y:S01]  /*1890*/  @!P2 IMAD.IADD R17, R17, 0x1, -R12 ;  /* 0x000000011111a824 */ /* 0x000fe200078e0a0c */
[----:B------:R-:W-:Y:S02]  /*18a0*/  ISETP.GE.AND P2, PT, R26, RZ, PT ;  /* 0x000000ff1a00720c */ /* 0x000fe40003f46270 */
[----:B------:R-:W4:Y:S04]  /*18b0*/  LDL.LU R26, [R1+0x50] ;  /* 0x00005000011a7983 */ /* 0x000f280000300800 */
[----:B------:R0:W-:Y:S04]  /*18c0*/  STL [R1+0x9b4], R11 ;  /* 0x0009b40b01007387 */ /* 0x0001e80000100800 */
[----:B0-----:R-:W4:Y:S04]  /*18d0*/  LDL.LU R11, [R1+0x54] ;  /* 0x00005400010b7983 */ /* 0x001f280000300800 */
[----:B------:R-:W4:Y:S04]  /*18e0*/  LDL.LU R10, [R1+0x58] ;  /* 0x00005800010a7983 */ /* 0x000f280000300800 */
[----:B------:R-:W4:Y:S04]  /*18f0*/  LDL.LU R8, [R1+0x5c] ;  /* 0x00005c0001087983 */ /* 0x000f280000300800 */
[----:B------:R-:W4:Y:S04]  /*1900*/  LDL.LU R28, [R1+0x60] ;  /* 0x00006000011c7983 */ /* 0x000f280000300800 */
[----:B------:R-:W4:Y:S04]  /*1910*/  LDL.LU R29, [R1+0x64] ;  /* 0x00006400011d7983 */ /* 0x000f280000300800 */
[----:B------:R-:W4:Y:S04]  /*1920*/  LDL.LU R9, [R1+0x68] ;  /* 0x0000680001097983 */ /* 0x000f280000300800 */
[----:B------:R-:W4:Y:S01]  /*1930*/  LDL R27, [R1+0x6c] ;  /* 0x00006c00011b7983 */ /* 0x000f220000100800 */
[----:B------:R-:W-:-:S02]  /*1940*/  ISETP.GT.U32.AND P5, PT, R12, R16, PT ;  /* 0x000000100c00720c */ /* 0x000fc40003fa4070 */
[----:B------:R-:W-:-:S11]  /*1950*/  IABS R20, R3 ;  /* 0x0000000300147213 */ /* 0x000fd60000000000 */
[----:B------:R-:W-:-:S04]  /*1960*/  @!P5 IMAD.IADD R16, R16, 0x1, -R12 ;  /* 0x000000011010d824 */ /* 0x000fc800078e0a0c */
[----:B------:R-:W-:Y:S01]  /*1970*/  @!P6 IMAD.MOV R16, RZ, RZ, -R16 ;  /* 0x000000ffff10e224 */ /* 0x000fe200078e0a10 */
[----:B------:R-:W-:Y:S02]  /*1980*/  ISETP.GE.AND P6, PT, R3, RZ, PT ;  /* 0x000000ff0300720c */ /* 0x000fe40003fc6270 */
[----:B------:R-:W4:Y:S01]  /*1990*/  LDL R3, [R1+0x2b4] ;  /* 0x0002b40001037983 */ /* 0x000f220000100800 */
[----:B------:R-:W-:Y:S01]  /*19a0*/  ISETP.GT.U32.AND P0, PT, R12, R14, PT ;  /* 0x0000000e0c00720c */ /* 0x000fe20003f04070 */
[----:B------:R-:W-:-:S04]  /*19b0*/  IMAD.HI.U32 R4, R0, R18, RZ ;  /* 0x0000001200047227 */ /* 0x000fc800078e00ff */
[----:B------:R-:W-:-:S04]  /*19c0*/  IMAD.MOV R4, RZ, RZ, -R4 ;  /* 0x000000ffff047224 */ /* 0x000fc800078e0a04 */
[----:B------:R-:W-:Y:S01]  /*19d0*/  IMAD R18, R12, R4, R18 ;  /* 0x000000040c127224 */ /* 0x000fe200078e0212 */
[----:B------:R-:W-:-:S03]  /*19e0*/  IABS R2, R23 ;  /* 0x0000001700027213 */ /* 0x000fc60000000000 */
[----:B------:R-:W-:Y:S01]  /*19f0*/  @!P0 IMAD.IADD R14, R14, 0x1, -R12 ;  /* 0x000000010e0e8824 */ /* 0x000fe200078e0a0c */
[----:B------:R-:W-:Y:S01]  /*1a00*/  ISETP.GT.U32.AND P0, PT, R12, R18, PT ;  /* 0x000000120c00720c */ /* 0x000fe20003f04070 */
[----:B------:R-:W-:Y:S01]  /*1a10*/  IMAD.HI.U32 R4, R0, R2, RZ ;  /* 0x0000000200047227 */ /* 0x000fe200078e00ff */
[----:B------:R-:W-:-:S03]  /*1a20*/  ISETP.GE.AND P3, PT, R22, RZ, PT ;  /* 0x000000ff1600720c */ /* 0x000fc60003f66270 */
[----:B------:R-:W-:-:S04]  /*1a30*/  IMAD.MOV R4, RZ, RZ, -R4 ;  /* 0x000000ffff047224 */ /* 0x000fc800078e0a04 */
[----:B------:R-:W-:-:S04]  /*1a40*/  IMAD R19, R12, R4, R2 ;  /* 0x000000040c137224 */ /* 0x000fc800078e0202 */
[----:B------:R-:W-:Y:S01]  /*1a50*/  @!P0 IMAD.IADD R18, R18, 0x1, -R12 ;  /* 0x0000000112128824 */ /* 0x000fe200078e0a0c */
[C---:B------:R-:W-:Y:S01]  /*1a60*/  ISETP.GT.U32.AND P0, PT, R12.reuse, R17, PT ;  /* 0x000000110c00720c */ /* 0x040fe20003f04070 */
[----:B------:R-:W-:Y:S01]  /*1a70*/  @!P3 IMAD.MOV R14, RZ, RZ, -R14 ;  /* 0x000000ffff0eb224 */ /* 0x000fe200078e0a0e */
[----:B------:R-:W-:Y:S01]  /*1a80*/  ISETP.GT.U32.AND P3, PT, R12, R19, PT ;  /* 0x000000130c00720c */ /* 0x000fe20003f64070 */
[----:B------:R-:W-:Y:S01]  /*1a90*/  IMAD.HI.U32 R5, R0, R20, RZ ;  /* 0x0000001400057227 */ /* 0x000fe200078e00ff */
[----:B------:R-:W-:Y:S02]  /*1aa0*/  ISETP.GT.U32.AND P4, PT, R12, R18, PT ;  /* 0x000000120c00720c */ /* 0x000fe40003f84070 */
[----:B------:R-:W-:Y:S01]  /*1ab0*/  ISETP.GE.AND P5, PT, R13, RZ, PT ;  /* 0x000000ff0d00720c */ /* 0x000fe20003fa6270 */
[----:B------:R-:W-:-:S04]  /*1ac0*/  IMAD.MOV R2, RZ, RZ, -R5 ;  /* 0x000000ffff027224 */ /* 0x000fc800078e0a05 */
[----:B------:R-:W-:Y:S02]  /*1ad0*/  IMAD R20, R12, R2, R20 ;  /* 0x000000020c147224 */ /* 0x000fe400078e0214 */
[--C-:B------:R-:W-:Y:S02]  /*1ae0*/  @!P0 IMAD.IADD R17, R17, 0x1, -R12.reuse ;  /* 0x0000000111118824 */ /* 0x100fe400078e0a0c */
[--C-:B------:R-:W-:Y:S02]  /*1af0*/  @!P3 IMAD.IADD R19, R19, 0x1, -R12.reuse ;  /* 0x000000011313b824 */ /* 0x100fe400078e0a0c */
[----:B------:R-:W-:Y:S01]  /*1b00*/  @!P4 IMAD.IADD R18, R18, 0x1, -R12 ;  /* 0x000000011212c824 */ /* 0x000fe200078e0a0c */
[C---:B------:R-:W-:Y:S01]  /*1b10*/  ISETP.GT.U32.AND P4, PT, R12.reuse, R20, PT ;  /* 0x000000140c00720c */ /* 0x040fe20003f84070 */
[----:B------:R-:W-:Y:S01]  /*1b20*/  @!P5 IMAD.MOV R17, RZ, RZ, -R17 ;  /* 0x000000ffff11d224 */ /* 0x000fe200078e0a11 */
[----:B------:R-:W-:Y:S01]  /*1b30*/  ISETP.GT.U32.AND P5, PT, R12, R19, PT ;  /* 0x000000130c00720c */ /* 0x000fe20003fa4070 */
[----:B------:R-:W-:Y:S01]  /*1b40*/  @!P1 IMAD.MOV R15, RZ, RZ, -R15 ;  /* 0x000000ffff0f9224 */ /* 0x000fe200078e0a0f */
[----:B------:R-:W-:-:S09]  /*1b50*/  ISETP.GE.AND P1, PT, R23, RZ, PT ;  /* 0x000000ff1700720c */ /* 0x000fd20003f26270 */
[--C-:B------:R-:W-:Y:S02]  /*1b60*/  @!P4 IMAD.IADD R20, R20, 0x1, -R12.reuse ;  /* 0x000000011414c824 */ /* 0x100fe400078e0a0c */
[----:B------:R-:W-:-:S03]  /*1b70*/  @!P5 IMAD.IADD R19, R19, 0x1, -R12 ;  /* 0x000000011313d824 */ /* 0x000fc600078e0a0c */
[----:B------:R-:W-:Y:S01]  /*1b80*/  ISETP.GT.U32.AND P4, PT, R12, R20, PT ;  /* 0x000000140c00720c */ /* 0x000fe20003f84070 */
[----:B------:R-:W-:Y:S02]  /*1b90*/  @!P2 IMAD.MOV R18, RZ, RZ, -R18 ;  /* 0x000000ffff12a224 */ /* 0x000fe400078e0a12 */
[----:B------:R-:W-:-:S10]  /*1ba0*/  @!P1 IMAD.MOV R19, RZ, RZ, -R19 ;  /* 0x000000ffff139224 */ /* 0x000fd400078e0a13 */
[----:B------:R-:W-:-:S04]  /*1bb0*/  @!P4 IMAD.IADD R20, R20, 0x1, -R12 ;  /* 0x000000011414c824 */ /* 0x000fc800078e0a0c */
[----:B------:R-:W-:Y:S01]  /*1bc0*/  @!P6 IMAD.MOV R20, RZ, RZ, -R20 ;  /* 0x000000ffff14e224 */ /* 0x000fe200078e0a14 */
[----:B---3--:R-:W-:-:S05]  /*1bd0*/  IABS R22, R25 ;  /* 0x0000001900167213 */ /* 0x008fca0000000000 */
[----:B------:R-:W-:Y:S01]  /*1be0*/  IMAD.HI.U32 R2, R0, R22, RZ ;  /* 0x0000001600027227 */ /* 0x000fe200078e00ff */
[----:B--2---:R-:W-:-:S03]  /*1bf0*/  IABS R21, R24 ;  /* 0x0000001800157213 */ /* 0x004fc60000000000 */
[----:B------:R-:W-:Y:S01]  /*1c00*/  IMAD.MOV R2, RZ, RZ, -R2 ;  /* 0x000000ffff027224 */ /* 0x000fe200078e0a02 */
[----:B------:R-:W-:Y:S01]  /*1c10*/  ISETP.GE.AND P0, PT, R24, RZ, PT ;  /* 0x000000ff1800720c */ /* 0x000fe20003f06270 */
[----:B------:R-:W-:-:S04]  /*1c20*/  IMAD.HI.U32 R4, R0, R21, RZ ;  /* 0x0000001500047227 */ /* 0x000fc800078e00ff */
[----:B------:R-:W-:Y:S01]  /*1c30*/  IMAD R22, R12, R2, R22 ;  /* 0x000000020c167224 */ /* 0x000fe200078e0216 */
[----:B----4-:R-:W-:Y:S01]  /*1c40*/  IABS R23, R26 ;  /* 0x0000001a00177213 */ /* 0x010fe20000000000 */
[----:B------:R-:W-:-:S03]  /*1c50*/  IMAD.MOV R4, RZ, RZ, -R4 ;  /* 0x000000ffff047224 */ /* 0x000fc600078e0a04 */
[C---:B------:R-:W-:Y:S02]  /*1c60*/  ISETP.GT.U32.AND P5, PT, R12.reuse, R22, PT ;  /* 0x000000160c00720c */ /* 0x040fe40003fa4070 */
[----:B------:R-:W-:Y:S01]  /*1c70*/  IABS R24, R11 ;  /* 0x0000000b00187213 */ /* 0x000fe20000000000 */
[----:B------:R-:W-:Y:S01]  /*1c80*/  IMAD R21, R12, R4, R21 ;  /* 0x000000040c157224 */ /* 0x000fe200078e0215 */
[----:B------:R-:W-:-:S03]  /*1c90*/  ISETP.GE.AND P3, PT, R25, RZ, PT ;  /* 0x000000ff1900720c */ /* 0x000fc60003f66270 */
[----:B------:R-:W-:Y:S01]  /*1ca0*/  IMAD.HI.U32 R2, R0, R24, RZ ;  /* 0x0000001800027227 */ /* 0x000fe200078e00ff */
[----:B------:R-:W-:-:S03]  /*1cb0*/  IABS R25, R10 ;  /* 0x0000000a00197213 */ /* 0x000fc60000000000 */
[----:B------:R-:W-:-:S04]  /*1cc0*/  IMAD.HI.U32 R4, R0, R23, RZ ;  /* 0x0000001700047227 */ /* 0x000fc800078e00ff */
[----:B------:R-:W-:Y:S02]  /*1cd0*/  IMAD.MOV R2, RZ, RZ, -R2 ;  /* 0x000000ffff027224 */ /* 0x000fe400078e0a02 */
[----:B------:R-:W-:Y:S02]  /*1ce0*/  IMAD.MOV R4, RZ, RZ, -R4 ;  /* 0x000000ffff047224 */ /* 0x000fe400078e0a04 */
[----:B------:R-:W-:Y:S02]  /*1cf0*/  IMAD R24, R12, R2, R24 ;  /* 0x000000020c187224 */ /* 0x000fe400078e0218 */
[----:B------:R-:W-:Y:S01]  /*1d00*/  IMAD.HI.U32 R2, R0, R25, RZ ;  /* 0x0000001900027227 */ /* 0x000fe200078e00ff */
[----:B------:R-:W-:Y:S02]  /*1d10*/  IABS R5, R9 ;  /* 0x0000000900057213 */ /* 0x000fe40000000000 */
[C---:B------:R-:W-:Y:S01]  /*1d20*/  ISETP.GT.U32.AND P2, PT, R12.reuse, R21, PT ;  /* 0x000000150c00720c */ /* 0x040fe20003f44070 */
[----:B------:R-:W-:Y:S01]  /*1d30*/  IMAD R23, R12, R4, R23 ;  /* 0x000000040c177224 */ /* 0x000fe200078e0217 */
[----:B------:R-:W-:Y:S01]  /*1d40*/  ISETP.GE.AND P4, PT, R26, RZ, PT ;  /* 0x000000ff1a00720c */ /* 0x000fe20003f86270 */
[----:B------:R-:W-:Y:S01]  /*1d50*/  @!P5 IMAD.IADD R22, R22, 0x1, -R12 ;  /* 0x000000011616d824 */ /* 0x000fe200078e0a0c */
[----:B------:R-:W-:Y:S01]  /*1d60*/  IABS R26, R8 ;  /* 0x00000008001a7213 */ /* 0x000fe20000000000 */
[----:B------:R-:W-:-:S02]  /*1d70*/  IMAD.MOV R2, RZ, RZ, -R2 ;  /* 0x000000ffff027224 */ /* 0x000fc400078e0a02 */
[----:B------:R-:W-:Y:S01]  /*1d80*/  IMAD.HI.U32 R4, R0, R5, RZ ;  /* 0x0000000500047227 */ /* 0x000fe200078e00ff */
[----:B------:R-:W-:-:S03]  /*1d90*/  ISETP.GT.U32.AND P1, PT, R12, R22, PT ;  /* 0x000000160c00720c */ /* 0x000fc60003f24070 */
[----:B------:R-:W-:Y:S02]  /*1da0*/  IMAD R25, R12, R2, R25 ;  /* 0x000000020c197224 */ /* 0x000fe400078e0219 */
[----:B------:R-:W-:Y:S02]  /*1db0*/  IMAD.MOV R4, RZ, RZ, -R4 ;  /* 0x000000ffff047224 */ /* 0x000fe400078e0a04 */
[----:B------:R-:W-:-:S04]  /*1dc0*/  IMAD.HI.U32 R2, R0, R26, RZ ;  /* 0x0000001a00027227 */ /* 0x000fc800078e00ff */
[C---:B------:R-:W-:Y:S01]  /*1dd0*/  IMAD R5, R12.reuse, R4, R5 ;  /* 0x000000040c057224 */ /* 0x040fe200078e0205 */
[----:B------:R-:W-:Y:S01]  /*1de0*/  IABS R4, R27 ;  /* 0x0000001b00047213 */ /* 0x000fe20000000000 */
[----:B------:R-:W-:Y:S01]  /*1df0*/  IMAD.MOV R2, RZ, RZ, -R2 ;  /* 0x000000ffff027224 */ /* 0x000fe200078e0a02 */
[----:B------:R-:W0:Y:S01]  /*1e00*/  S2R R27, SR_TID.X ;  /* 0x00000000001b7919 */ /* 0x000e220000002100 */
[----:B------:R-:W-:Y:S01]  /*1e10*/  @!P2 IMAD.IADD R21, R21, 0x1, -R12 ;  /* 0x000000011515a824 */ /* 0x000fe200078e0a0c */
[C---:B------:R-:W-:Y:S01]  /*1e20*/  ISETP.GT.U32.AND P2, PT, R12.reuse, R23, PT ;  /* 0x000000170c00720c */ /* 0x040fe20003f44070 */
[----:B------:R-:W-:Y:S01]  /*1e30*/  IMAD R26, R12, R2, R26 ;  /* 0x000000020c1a7224 */ /* 0x000fe200078e021a */
[----:B------:R-:W-:Y:S01]  /*1e40*/  IABS R6, R29 ;  /* 0x0000001d00067213 */ /* 0x000fe20000000000 */
[----:B------:R-:W-:Y:S01]  /*1e50*/  @!P1 IMAD.IADD R22, R22, 0x1, -R12 ;  /* 0x0000000116169824 */ /* 0x000fe200078e0a0c */
[----:B------:R-:W-:Y:S02]  /*1e60*/  IABS R7, R28 ;  /* 0x0000001c00077213 */ /* 0x000fe40000000000 */
[----:B------:R-:W-:Y:S01]  /*1e70*/  ISETP.GT.U32.AND P1, PT, R12, R26, PT ;  /* 0x0000001a0c00720c */ /* 0x000fe20003f24070 */
[----:B------:R-:W-:-:S04]  /*1e80*/  IMAD.HI.U32 R2, R0, R6, RZ ;  /* 0x0000000600027227 */ /* 0x000fc800078e00ff */
[----:B------:R-:W-:Y:S02]  /*1e90*/  IMAD.MOV R2, RZ, RZ, -R2 ;  /* 0x000000ffff027224 */ /* 0x000fe400078e0a02 */
[----:B------:R-:W-:-:S04]  /*1ea0*/  IMAD.HI.U32 R13, R0, R7, RZ ;  /* 0x00000007000d7227 */ /* 0x000fc800078e00ff */
[----:B------:R-:W-:Y:S02]  /*1eb0*/  @!P2 IMAD.IADD R23, R23, 0x1, -R12 ;  /* 0x000000011717a824 */ /* 0x000fe400078e0a0c */
[C---:B------:R-:W-:Y:S02]  /*1ec0*/  IMAD R6, R12.reuse, R2, R6 ;  /* 0x000000020c067224 */ /* 0x040fe400078e0206 */
[----:B------:R-:W-:Y:S01]  /*1ed0*/  IMAD.MOV R13, RZ, RZ, -R13 ;  /* 0x000000ffff0d7224 */ /* 0x000fe200078e0a0d */
[----:B------:R-:W-:Y:S01]  /*1ee0*/  ISETP.GT.U32.AND P6, PT, R12, R23, PT ;  /* 0x000000170c00720c */ /* 0x000fe20003fc4070 */
[----:B------:R-:W-:Y:S01]  /*1ef0*/  @!P1 IMAD.IADD R26, R26, 0x1, -R12 ;  /* 0x000000011a1a9824 */ /* 0x000fe200078e0a0c */
[C---:B------:R-:W-:Y:S01]  /*1f00*/  ISETP.GT.U32.AND P1, PT, R12.reuse, R6, PT ;  /* 0x000000060c00720c */ /* 0x040fe20003f24070 */
[----:B------:R-:W-:Y:S01]  /*1f10*/  IMAD R7, R12, R13, R7 ;  /* 0x0000000d0c077224 */ /* 0x000fe200078e0207 */
[----:B------:R-:W-:Y:S01]  /*1f20*/  IABS R2, R3 ;  /* 0x0000000300027213 */ /* 0x000fe20000000000 */
[----:B------:R-:W-:-:S04]  /*1f30*/  IMAD.HI.U32 R13, R0, R4, RZ ;  /* 0x00000004000d7227 */ /* 0x000fc800078e00ff */
[----:B------:R-:W-:Y:S02]  /*1f40*/  IMAD.MOV R13, RZ, RZ, -R13 ;  /* 0x000000ffff0d7224 */ /* 0x000fe400078e0a0d */
[----:B------:R-:W-:-:S04]  /*1f50*/  IMAD.HI.U32 R0, R0, R2, RZ ;  /* 0x0000000200007227 */ /* 0x000fc800078e00ff */
[----:B------:R-:W-:Y:S02]  /*1f60*/  IMAD R4, R12, R13, R4 ;  /* 0x0000000d0c047224 */ /* 0x000fe400078e0204 */
[----:B------:R-:W-:Y:S02]  /*1f70*/  IMAD.MOV R0, RZ, RZ, -R0 ;  /* 0x000000ffff007224 */ /* 0x000fe400078e0a00 */
[----:B0-----:R-:W-:Y:S02]  /*1f80*/  IMAD.SHL.U32 R13, R27, 0x2, RZ ;  /* 0x000000021b0d7824 */ /* 0x001fe400078e00ff */
[--C-:B------:R-:W-:Y:S01]  /*1f90*/  @!P6 IMAD.IADD R23, R23, 0x1, -R12.reuse ;  /* 0x000000011717e824 */ /* 0x100fe200078e0a0c */
[----:B------:R-:W-:Y:S01]  /*1fa0*/  ISETP.GE.AND P6, PT, R11, RZ, PT ;  /* 0x000000ff0b00720c */ /* 0x000fe20003fc6270 */
[----:B------:R-:W-:Y:S01]  /*1fb0*/  @!P1 IMAD.IADD R6, R6, 0x1, -R12 ;  /* 0x0000000106069824 */ /* 0x000fe200078e0a0c */
[----:B------:R-:W2:Y:S01]  /*1fc0*/  LDL.LU R11, [R1+0x9b4] ;  /* 0x0009b400010b7983 */ /* 0x000ea20000300800 */
[----:B------:R-:W-:Y:S01]  /*1fd0*/  ISETP.GE.AND P1, PT, R10, RZ, PT ;  /* 0x000000ff0a00720c */ /* 0x000fe20003f26270 */
[C---:B------:R-:W-:Y:S01]  /*1fe0*/  IMAD R0, R12.reuse, R0, R2 ;  /* 0x000000000c007224 */ /* 0x040fe200078e0202 */
[----:B------:R-:W-:Y:S01]  /*1ff0*/  LOP3.LUT R2, R13, 0x10, RZ, 0xc0, !PT ;  /* 0x000000100d027812 */ /* 0x000fe200078ec0ff */
[----:B------:R-:W3:Y:S04]  /*2000*/  LDL.LU R10, [R1+0x9b0] ;  /* 0x0009b000010a7983 */ /* 0x000ee80000300800 */
[----:B------:R-:W4:Y:S01]  /*2010*/  LDL.LU R13, [R1+0x6c] ;  /* 0x00006c00010d7983 */ /* 0x000f220000300800 */
[----:B------:R-:W-:-:S13]  /*2020*/  ISETP.GT.U32.AND P2, PT, R12, R21, PT ;  /* 0x000000150c00720c */ /* 0x000fda0003f44070 */
[----:B------:R-:W-:-:S04]  /*2030*/  @!P2 IMAD.IADD R21, R21, 0x1, -R12 ;  /* 0x000000011515a824 */ /* 0x000fc800078e0a0c */
[----:B------:R-:W-:Y:S01]  /*2040*/  @!P0 IMAD.MOV R21, RZ, RZ, -R21 ;  /* 0x000000ffff158224 */ /* 0x000fe200078e0a15 */
[C---:B------:R-:W-:Y:S02]  /*2050*/  ISETP.GT.U32.AND P0, PT, R12.reuse, R26, PT ;  /* 0x0000001a0c00720c */ /* 0x040fe40003f04070 */
[----:B------:R-:W-:-:S11]  /*2060*/  ISETP.GT.U32.AND P2, PT, R12, R25, PT ;  /* 0x000000190c00720c */ /* 0x000fd60003f44070 */
[----:B------:R-:W-:Y:S01]  /*2070*/  @!P0 IMAD.IADD R26, R26, 0x1, -R12 ;  /* 0x000000011a1a8824 */ /* 0x000fe200078e0a0c */
[C---:B------:R-:W-:Y:S01]  /*2080*/  ISETP.GT.U32.AND P0, PT, R12.reuse, R4, PT ;  /* 0x000000040c00720c */ /* 0x040fe20003f04070 */
[----:B------:R-:W-:Y:S01]  /*2090*/  @!P3 IMAD.MOV R22, RZ, RZ, -R22 ;  /* 0x000000ffff16b224 */ /* 0x000fe200078e0a16 */
[C---:B------:R-:W-:Y:S01]  /*20a0*/  ISETP.GT.U32.AND P3, PT, R12.reuse, R6, PT ;  /* 0x000000060c00720c */ /* 0x040fe20003f64070 */
[----:B------:R-:W-:Y:S01]  /*20b0*/  @!P2 IMAD.IADD R25, R25, 0x1, -R12 ;  /* 0x000000011919a824 */ /* 0x000fe200078e0a0c */
[----:B------:R-:W-:-:S09]  /*20c0*/  ISETP.GT.U32.AND P5, PT, R12, R24, PT ;  /* 0x000000180c00720c */ /* 0x000fd20003fa4070 */
[----:B------:R-:W-:-:S05]  /*20d0*/  @!P0 IMAD.IADD R4, R4, 0x1, -R12 ;  /* 0x0000000104048824 */ /* 0x000fca00078e0a0c */
[C---:B------:R-:W-:Y:S02]  /*20e0*/  ISETP.GT.U32.AND P0, PT, R12.reuse, R4, PT ;  /* 0x000000040c00720c */ /* 0x040fe40003f04070 */
[----:B------:R-:W-:Y:S01]  /*20f0*/  ISETP.GT.U32.AND P2, PT, R12, R25, PT ;  /* 0x000000190c00720c */ /* 0x000fe20003f44070 */
[--C-:B------:R-:W-:Y:S01]  /*2100*/  @!P3 IMAD.IADD R6, R6, 0x1, -R12.reuse ;  /* 0x000000010606b824 */ /* 0x100fe200078e0a0c */
[----:B------:R-:W-:Y:S02]  /*2110*/  ISETP.GE.AND P3, PT, R29, RZ, PT ;  /* 0x000000ff1d00720c */ /* 0x000fe40003f66270 */
[----:B------:R-:W0:Y:S01]  /*2120*/  S2R R29, SR_TID.X ;  /* 0x00000000001d7919 */ /* 0x000e220000002100 */
[----:B------:R-:W-:-:S06]  /*2130*/  @!P5 IMAD.IADD R24, R24, 0x1, -R12 ;  /* 0x000000011818d824 */ /* 0x000fcc00078e0a0c */
[--C-:B------:R-:W-:Y:S01]  /*2140*/  @!P0 IMAD.IADD R4, R4, 0x1, -R12.reuse ;  /* 0x0000000104048824 */ /* 0x100fe200078e0a0c */
[C---:B------:R-:W-:Y:S01]  /*2150*/  ISETP.GT.U32.AND P5, PT, R12.reuse, R24, PT ;  /* 0x000000180c00720c */ /* 0x040fe20003fa4070 */
[----:B------:R-:W-:Y:S01]  /*2160*/  @!P2 IMAD.IADD R25, R25, 0x1, -R12 ;  /* 0x000000011919a824 */ /* 0x000fe200078e0a0c */
[----:B------:R-:W-:Y:S01]  /*2170*/  ISETP.GT.U32.AND P2, PT, R12, R5, PT ;  /* 0x000000050c00720c */ /* 0x000fe20003f44070 */
[----:B------:R-:W-:Y:S01]  /*2180*/  @!P4 IMAD.MOV R23, RZ, RZ, -R23 ;  /* 0x000000ffff17c224 */ /* 0x000fe200078e0a17 */
[----:B------:R-:W-:-:S09]  /*2190*/  ISETP.GE.AND P4, PT, R28, RZ, PT ;  /* 0x000000ff1c00720c */ /* 0x000fd20003f86270 */
[--C-:B------:R-:W-:Y:S02]  /*21a0*/  @!P5 IMAD.IADD R24, R24, 0x1, -R12.reuse ;  /* 0x000000011818d824 */ /* 0x100fe400078e0a0c */
[----:B------:R-:W-:Y:S01]  /*21b0*/  @!P2 IMAD.IADD R5, R5, 0x1, -R12 ;  /* 0x000000010505a824 */ /* 0x000fe200078e0a0c */
[----:B------:R-:W-:Y:S02]  /*21c0*/  ISETP.GE.AND P2, PT, R8, RZ, PT ;  /* 0x000000ff0800720c */ /* 0x000fe40003f46270 */
[----:B------:R-:W-:Y:S01]  /*21d0*/  LOP3.LUT R8, R27, 0x7, RZ, 0xc0, !PT ;  /* 0x000000071b087812 */ /* 0x000fe200078ec0ff */
[----:B------:R-:W-:Y:S01]  /*21e0*/  @!P6 IMAD.MOV R24, RZ, RZ, -R24 ;  /* 0x000000ffff18e224 */ /* 0x000fe200078e0a18 */
[----:B------:R-:W-:Y:S02]  /*21f0*/  ISETP.GT.U32.AND P6, PT, R12, R5, PT ;  /* 0x000000050c00720c */ /* 0x000fe40003fc4070 */
[----:B------:R-:W-:Y:S01]  /*2200*/  LOP3.LUT R2, R2, 0x20, R27, 0xf8, !PT ;  /* 0x0000002002027812 */ /* 0x000fe200078ef81b */
[----:B------:R-:W-:Y:S01]  /*2210*/  IMAD R28, R8, 0x90, RZ ;  /* 0x00000090081c7824 */ /* 0x000fe200078e02ff */
[----:B0-----:R-:W-:Y:S01]  /*2220*/  LOP3.LUT R29, R29, 0x3f, RZ, 0xc0, !PT ;  /* 0x0000003f1d1d7812 */ /* 0x001fe200078ec0ff */
[----:B------:R-:W-:-:S03]  /*2230*/  IMAD.SHL.U32 R27, R27, 0x40, RZ ;  /* 0x000000401b1b7824 */ /* 0x000fc600078e00ff */
[----:B------:R-:W-:Y:S01]  /*2240*/  LOP3.LUT R2, R28, R2, RZ, 0x3c, !PT ;  /* 0x000000021c027212 */ /* 0x000fe200078e3cff */
[----:B------:R-:W-:Y:S01]  /*2250*/  IMAD R28, R8, 0x110, RZ ;  /* 0x00000110081c7824 */ /* 0x000fe200078e02ff */
[----:B------:R-:W-:Y:S02]  /*2260*/  LOP3.LUT R8, R29, 0x40, RZ, 0xfc, !PT ;  /* 0x000000401d087812 */ /* 0x000fe400078efcff */
[----:B------:R-:W-:Y:S01]  /*2270*/  LOP3.LUT R2, R2, 0x400, R27, 0xf8, !PT ;  /* 0x0000040002027812 */ /* 0x000fe200078ef81b */
[----:B------:R-:W-:Y:S01]  /*2280*/  @!P6 IMAD.IADD R5, R5, 0x1, -R12 ;  /* 0x000000010505e824 */ /* 0x000fe200078e0a0c */
[----:B------:R-:W-:Y:S02]  /*2290*/  ISETP.GE.AND P6, PT, R9, RZ, PT ;  /* 0x000000ff0900720c */ /* 0x000fe40003fc6270 */
[----:B------:R-:W2:Y:S01]  /*22a0*/  LDL.LU R9, [R1+0x9ac] ;  /* 0x0009ac0001097983 */ /* 0x000ea20000300800 */
[----:B------:R-:W-:-:S03]  /*22b0*/  @!P2 IMAD.MOV R26, RZ, RZ, -R26 ;  /* 0x000000ffff1aa224 */ /* 0x000fc600078e0a1a */
[----:B------:R0:W-:Y:S01]  /*22c0*/  STL [R1+0x154], R2 ;  /* 0x0001540201007387 */ /* 0x0001e20000100800 */
[----:B------:R-:W-:Y:S01]  /*22d0*/  ISETP.GE.AND P2, PT, R3, RZ, PT ;  /* 0x000000ff0300720c */ /* 0x000fe20003f46270 */
[----:B0-----:R-:W-:Y:S01]  /*22e0*/  IMAD R2, R29, UR6, RZ ;  /* 0x000000061d027c24 */ /* 0x001fe2000f8e02ff */
[----:B----4-:R-:W-:Y:S02]  /*22f0*/  ISETP.GE.AND P0, PT, R13, RZ, PT ;  /* 0x000000ff0d00720c */ /* 0x010fe40003f06270 */
[----:B------:R-:W0:Y:S02]  /*2300*/  S2R R13, SR_TID.X ;  /* 0x00000000000d7919 */ /* 0x000e240000002100 */
[----:B0-----:R-:W-:-:S05]  /*2310*/  IMAD.SHL.U32 R13, R13, 0x2, RZ ;  /* 0x000000020d0d7824 */ /* 0x001fca00078e00ff */
[----:B------:R-:W-:Y:S01]  /*2320*/  LOP3.LUT R28, R28, 0x30, R13, 0x78, !PT ;  /* 0x000000301c1c7812 */ /* 0x000fe200078e780d */
[----:B------:R-:W-:Y:S02]  /*2330*/  IMAD R13, R8, UR6, RZ ;  /* 0x00000006080d7c24 */ /* 0x000fe4000f8e02ff */
[----:B------:R-:W4:Y:S04]  /*2340*/  LDL.LU R8, [R1+0x34] ;  /* 0x0000340001087983 */ /* 0x000f280000300800 */
[----:B------:R-:W2:Y:S04]  /*2350*/  LDL.LU R27, [R1+0x30] ;  /* 0x00003000011b7983 */ /* 0x000ea80000300800 */
[----:B------:R-:W2:Y:S04]  /*2360*/  LDL.LU R28, [R1+0x2c] ;  /* 0x00002c00011c7983 */ /* 0x000ea80000300800 */
[----:B------:R-:W2:Y:S04]  /*2370*/  LDL.LU R29, [R1+0x28] ;  /* 0x00002800011d7983 */ /* 0x000ea80000300800 */
[----:B------:R-:W2:Y:S01]  /*2380*/  LDL.LU R3, [R1+0x9a8] ;  /* 0x0009a80001037983 */ /* 0x000ea20000300800 */
[----:B------:R-:W-:-:S13]  /*2390*/  ISETP.GT.U32.AND P5, PT, R12, R7, PT ;  /* 0x000000070c00720c */ /* 0x000fda0003fa4070 */
[----:B------:R-:W-:-:S05]  /*23a0*/  @!P5 IMAD.IADD R7, R7, 0x1, -R12 ;  /* 0x000000010707d824 */ /* 0x000fca00078e0a0c */
[----:B------:R-:W-:-:S13]  /*23b0*/  ISETP.GT.U32.AND P5, PT, R12, R7, PT ;  /* 0x000000070c00720c */ /* 0x000fda0003fa4070 */
[----:B------:R-:W-:Y:S01]  /*23c0*/  @!P5 IMAD.IADD R7, R7, 0x1, -R12 ;  /* 0x000000010707d824 */ /* 0x000fe200078e0a0c */
[----:B------:R-:W-:-:S13]  /*23d0*/  ISETP.GT.U32.AND P5, PT, R12, R0, PT ;  /* 0x000000000c00720c */ /* 0x000fda0003fa4070 */
[----:B------:R-:W-:-:S05]  /*23e0*/  @!P5 IMAD.IADD R0, R0, 0x1, -R12 ;  /* 0x000000010000d824 */ /* 0x000fca00078e0a0c */
[----:B------:R-:W-:Y:S01]  /*23f0*/  ISETP.GT.U32.AND P5, PT, R12, R0, PT ;  /* 0x000000000c00720c */ /* 0x000fe20003fa4070 */
[----:B------:R-:W-:-:S12]  /*2400*/  @!P1 IMAD.MOV R25, RZ, RZ, -R25 ;  /* 0x000000ffff199224 */ /* 0x000fd800078e0a19 */
[----:B------:R-:W-:Y:S01]  /*2410*/  @!P5 IMAD.IADD R0, R0, 0x1, -R12 ;  /* 0x000000010000d824 */ /* 0x000fe200078e0a0c */
[----:B------:R-:W-:-:S04]  /*2420*/  LEA R12, P1, R13, UR14, 0x1 ;  /* 0x0000000e0d0c7c11 */ /* 0x000fc8000f8208ff */
[----:B------:R-:W-:Y:S01]  /*2430*/  LEA.HI.X.SX32 R13, R13, UR15, 0x1, P1 ;  /* 0x0000000f0d0d7c11 */ /* 0x000fe200088f0eff */
[----:B------:R-:W-:Y:S01]  /*2440*/  STL [R1+0x984], R12 ;  /* 0x0009840c01007387 */ /* 0x000fe20000100800 */
[----:B------:R-:W-:-:S03]  /*2450*/  LEA R2, P5, R2, UR14, 0x1 ;  /* 0x0000000e02027c11 */ /* 0x000fc6000f8a08ff */
[----:B------:R0:W-:Y:S04]  /*2460*/  STL [R1+0x980], R13 ;  /* 0x0009800d01007387 */ /* 0x0001e80000100800 */
[----:B0-----:R-:W3:Y:S04]  /*2470*/  LDL.LU R13, [R1+0x20] ;  /* 0x00002000010d7983 */ /* 0x001ee80000300800 */
[----:B------:R0:W-:Y:S01]  /*2480*/  STL [R1+0x95c], R2 ;  /* 0x00095c0201007387 */ /* 0x0001e20000100800 */
[----:B--2---:R-:W-:Y:S02]  /*2490*/  ISETP.NE.AND P1, PT, R3, RZ, PT ;  /* 0x000000ff0300720c */ /* 0x004fe40003f25270 */
[----:B------:R-:W-:-:S02]  /*24a0*/  LOP3.LUT R12, RZ, R3, RZ, 0x33, !PT ;  /* 0x00000003ff0c7212 */ /* 0x000fc400078e33ff */
[----:B------:R-:W1:Y:S02]  /*24b0*/  S2R R3, SR_TID.X ;  /* 0x0000000000037919 */ /* 0x000e640000002100 */
[C---:B----4-:R-:W-:Y:S01]  /*24c0*/  SEL R8, R12.reuse, R8, !P1 ;  /* 0x000000080c087207 */ /* 0x050fe20004800000 */
[----:B------:R2:W-:Y:S01]  /*24d0*/  STL [R1+0x38], R12 ;  /* 0x0000380c01007387 */ /* 0x0005e20000100800 */
[----:B------:R-:W-:-:S03]  /*24e0*/  SEL R27, R12, R27, !P1 ;  /* 0x0000001b0c1b7207 */ /* 0x000fc60004800000 */
[----:B0-----:R-:W4:Y:S01]  /*24f0*/  LDL.LU R2, [R1+0x18] ;  /* 0x0000180001027983 */ /* 0x001f220000300800 */
[----:B------:R-:W-:Y:S02]  /*2500*/  SEL R28, R12, R28, !P1 ;  /* 0x0000001c0c1c7207 */ /* 0x000fe40004800000 */
[----:B-1----:R-:W-:-:S05]  /*2510*/  LOP3.LUT R3, R3, 0x3f, RZ, 0xc0, !PT ;  /* 0x0000003f03037812 */ /* 0x002fca00078ec0ff */
[----:B------:R-:W-:-:S05]  /*2520*/  IMAD R3, R3, UR6, RZ ;  /* 0x0000000603037c24 */ /* 0x000fca000f8e02ff */
[----:B------:R-:W-:-:S05]  /*2530*/  LEA.HI.X.SX32 R3, R3, UR15, 0x1, P5 ;  /* 0x0000000f03037c11 */ /* 0x000fca000a8f0eff */
[----:B------:R0:W-:Y:S01]  /*2540*/  STL [R1+0x958], R3 ;  /* 0x0009580301007387 */ /* 0x0001e20000100800 */
[----:B--2---:R-:W-:-:S03]  /*2550*/  SEL R12, R12, R29, !P1 ;  /* 0x0000001d0c0c7207 */ /* 0x004fc60004800000 */
[----:B0-----:R-:W2:Y:S04]  /*2560*/  LDL.LU R3, [R1+0x1c] ;  /* 0x00001c0001037983 */ /* 0x001ea80000300800 */
[----:B------:R0:W-:Y:S04]  /*2570*/  STL [R1+0x24], R8 ;  /* 0x0000240801007387 */ /* 0x0001e80000100800 */
[----:B0-----:R-:W2:Y:S04]  /*2580*/  LDL.LU R8, [R1+0x9a4] ;  /* 0x0009a40001087983 */ /* 0x001ea80000300800 */
[----:B------:R0:W-:Y:S04]  /*2590*/  STL [R1+0x14], R27 ;  /* 0x0000141b01007387 */ /* 0x0001e80000100800 */
[----:B0-----:R-:W2:Y:S04]  /*25a0*/  LDL.LU R27, [R1+0x9a0] ;  /* 0x0009a000011b7983 */ /* 0x001ea80000300800 */
[----:B------:R0:W-:Y:S04]  /*25b0*/  STL [R1+0x10], R28 ;  /* 0x0000101c01007387 */ /* 0x0001e80000100800 */
[----:B0-----:R-:W2:Y:S04]  /*25c0*/  LDL.LU R28, [R1+0x99c] ;  /* 0x00099c00011c7983 */ /* 0x001ea80000300800 */
[----:B------:R-:W2:Y:S04]  /*25d0*/  LDL.LU R29, [R1+0x998] ;  /* 0x00099800011d7983 */ /* 0x000ea80000300800 */
[----:B------:R0:W-:Y:S04]  /*25e0*/  STL [R1+0x988], R12 ;  /* 0x0009880c01007387 */ /* 0x0001e80000100800 */
[----:B0-----:R-:W2:Y:S04]  /*25f0*/  LDL.LU R12, [R1+0x10] ;  /* 0x00001000010c7983 */ /* 0x001ea80000300800 */
[----:B--2---:R0:W-:Y:S04]  /*2600*/  STL [R1+0x98c], R12 ;  /* 0x00098c0c01007387 */ /* 0x0041e80000100800 */
[----:B0-----:R-:W2:Y:S04]  /*2610*/  LDL.LU R12, [R1+0x14] ;  /* 0x00001400010c7983 */ /* 0x001ea80000300800 */
[----:B--2---:R0:W-:Y:S04]  /*2620*/  STL [R1+0x990], R12 ;  /* 0x0009900c01007387 */ /* 0x0041e80000100800 */
[----:B0-----:R-:W2:Y:S01]  /*2630*/  LDL.LU R12, [R1+0x24] ;  /* 0x00002400010c7983 */ /* 0x001ea20000300800 */
[----:B------:R-:W-:-:S02]  /*2640*/  @!P4 IMAD.MOV R7, RZ, RZ, -R7 ;  /* 0x000000ffff07c224 */ /* 0x000fc400078e0a07 */
[----:B------:R-:W-:Y:S01]  /*2650*/  @!P3 IMAD.MOV R6, RZ, RZ, -R6 ;  /* 0x000000ffff06b224 */ /* 0x000fe200078e0a06 */
[----:B--2---:R0:W-:Y:S04]  /*2660*/  STL [R1+0x994], R12 ;  /* 0x0009940c01007387 */ /* 0x0041e80000100800 */
[----:B0-----:R-:W3:Y:S01]  /*2670*/  LDL.LU R12, [R1+0x38] ;  /* 0x00003800010c7983 */ /* 0x001ee20000300800 */
[----:B------:R-:W-:Y:S02]  /*2680*/  @!P6 IMAD.MOV R5, RZ, RZ, -R5 ;  /* 0x000000ffff05e224 */ /* 0x000fe400078e0a05 */
[----:B------:R-:W-:Y:S02]  /*2690*/  @!P0 IMAD.MOV R4, RZ, RZ, -R4 ;  /* 0x000000ffff048224 */ /* 0x000fe400078e0a04 */
[----:B------:R-:W-:Y:S01]  /*26a0*/  @!P2 IMAD.MOV R0, RZ, RZ, -R0 ;  /* 0x000000ffff00a224 */ /* 0x000fe200078e0a00 */
[----:B---3--:R-:W-:-:S02]  /*26b0*/  SEL R13, R12, R13, !P1 ;  /* 0x0000000d0c0d7207 */ /* 0x008fc40004800000 */
[C---:B------:R-:W-:Y:S02]  /*26c0*/  SEL R3, R12.reuse, R3, !P1 ;  /* 0x000000030c037207 */ /* 0x040fe40004800000 */
[C---:B----4-:R-:W-:Y:S02]  /*26d0*/  SEL R2, R12.reuse, R2, !P1 ;  /* 0x000000020c027207 */ /* 0x050fe40004800000 */
[C---:B------:R-:W-:Y:S02]  /*26e0*/  SEL R29, R12.reuse, R29, !P1 ;  /* 0x0000001d0c1d7207 */ /* 0x040fe40004800000 */
[C---:B------:R-:W-:Y:S02]  /*26f0*/  SEL R28, R12.reuse, R28, !P1 ;  /* 0x0000001c0c1c7207 */ /* 0x040fe40004800000 */
[C---:B------:R-:W-:Y:S02]  /*2700*/  SEL R27, R12.reuse, R27, !P1 ;  /* 0x0000001b0c1b7207 */ /* 0x040fe40004800000 */
[----:B------:R-:W-:-:S02]  /*2710*/  SEL R8, R12, R8, !P1 ;  /* 0x000000080c087207 */ /* 0x000fc40004800000 */
[C---:B------:R-:W-:Y:S02]  /*2720*/  SEL R9, R12.reuse, R9, !P1 ;  /* 0x000000090c097207 */ /* 0x040fe40004800000 */
[C---:B------:R-:W-:Y:S02]  /*2730*/  SEL R10, R12.reuse, R10, !P1 ;  /* 0x0000000a0c0a7207 */ /* 0x040fe40004800000 */
        /* <DEDUP_REMOVED lines=18> */
[----:B------:R-:W-:Y:S02]  /*2860*/  SEL R0, R12, R0, !P1 ;  /* 0x000000000c007207 */ /* 0x000fe40004800000 */
[----:B------:R-:W2:Y:S02]  /*2870*/  LDL.LU R12, [R1+0x994] ;  /* 0x00099400010c7983 */ /* 0x000ea40000300800 */
[----:B--2---:R-:W-:-:S05]  /*2880*/  IMAD R12, R12, UR7, RZ ;  /* 0x000000070c0c7c24 */ /* 0x004fca000f8e02ff */
[----:B------:R0:W-:Y:S04]  /*2890*/  STL [R1+0x38], R12 ;  /* 0x0000380c01007387 */ /* 0x0001e80000100800 */
[----:B0-----:R-:W2:Y:S02]  /*28a0*/  LDL.LU R12, [R1+0x990] ;  /* 0x00099000010c7983 */ /* 0x001ea40000300800 */
[----:B--2---:R-:W-:-:S05]  /*28b0*/  IMAD R12, R12, UR7, RZ ;  /* 0x000000070c0c7c24 */ /* 0x004fca000f8e02ff */
[----:B------:R0:W-:Y:S04]  /*28c0*/  STL [R1+0x3c], R12 ;  /* 0x00003c0c01007387 */ /* 0x0001e80000100800 */
[----:B0-----:R-:W2:Y:S02]  /*28d0*/  LDL.LU R12, [R1+0x98c] ;  /* 0x00098c00010c7983 */ /* 0x001ea40000300800 */
[----:B--2---:R-:W-:-:S05]  /*28e0*/  IMAD R12, R12, UR7, RZ ;  /* 0x000000070c0c7c24 */ /* 0x004fca000f8e02ff */
[----:B------:R0:W-:Y:S04]  /*28f0*/  STL [R1+0x44], R12 ;  /* 0x0000440c01007387 */ /* 0x0001e80000100800 */
[----:B0-----:R-:W2:Y:S01]  /*2900*/  LDL.LU R12, [R1+0x988] ;  /* 0x00098800010c7983 */ /* 0x001ea20000300800 */
[----:B------:R-:W-:Y:S02]  /*2910*/  IMAD R13, R13, UR7, RZ ;  /* 0x000000070d0d7c24 */ /* 0x000fe4000f8e02ff */
[----:B------:R-:W-:Y:S02]  /*2920*/  IMAD R3, R3, UR7, RZ ;  /* 0x0000000703037c24 */ /* 0x000fe4000f8e02ff */
[----:B------:R-:W-:Y:S02]  /*2930*/  IMAD R8, R8, UR7, RZ ;  /* 0x0000000708087c24 */ /* 0x000fe4000f8e02ff */
[----:B------:R-:W-:-:S02]  /*2940*/  IMAD R10, R10, UR7, RZ ;  /* 0x000000070a0a7c24 */ /* 0x000fc4000f8e02ff */
[----:B------:R-:W-:Y:S02]  /*2950*/  IMAD R23, R23, UR7, RZ ;  /* 0x0000000717177c24 */ /* 0x000fe4000f8e02ff */
[----:B------:R-:W-:Y:S02]  /*2960*/  IMAD R6, R6, UR7, RZ ;  /* 0x0000000706067c24 */ /* 0x000fe4000f8e02ff */
[----:B--2---:R-:W-:-:S05]  /*2970*/  IMAD R12, R12, UR7, RZ ;  /* 0x000000070c0c7c24 */ /* 0x004fca000f8e02ff */
[----:B------:R0:W-:Y:S04]  /*2980*/  STL [R1+0x50], R12 ;  /* 0x0000500c01007387 */ /* 0x0001e80000100800 */
[----:B0-----:R-:W2:Y:S04]  /*2990*/  LDL.LU R12, [R1+0x984] ;  /* 0x00098400010c7983 */ /* 0x001ea80000300800 */
[----:B------:R0:W-:Y:S04]  /*29a0*/  STL [R1+0x54], R13 ;  /* 0x0000540d01007387 */ /* 0x0001e80000100800 */
[----:B0-----:R-:W2:Y:S04]  /*29b0*/  LDL.LU R13, [R1+0x980] ;  /* 0x00098000010d7983 */ /* 0x001ea80000300800 */
[----:B------:R0:W-:Y:S02]  /*29c0*/  STL [R1+0x60], R3 ;  /* 0x0000600301007387 */ /* 0x0001e40000100800 */
[----:B0-----:R-:W-:-:S02]  /*29d0*/  IMAD R3, R2, UR7, RZ ;  /* 0x0000000702037c24 */ /* 0x001fc4000f8e02ff */
[----:B------:R-:W-:Y:S02]  /*29e0*/  IMAD R2, R28, UR7, RZ ;  /* 0x000000071c027c24 */ /* 0x000fe4000f8e02ff */
[----:B------:R-:W-:Y:S02]  /*29f0*/  IMAD R28, R27, UR7, RZ ;  /* 0x000000071b1c7c24 */ /* 0x000fe4000f8e02ff */
[----:B------:R-:W2:Y:S04]  /*2a00*/  LDL.LU R27, [R1+0x38] ;  /* 0x00003800011b7983 */ /* 0x000ea80000300800 */
[----:B------:R0:W-:Y:S02]  /*2a10*/  STL [R1+0x7c], R8 ;  /* 0x00007c0801007387 */ /* 0x0001e40000100800 */
[----:B0-----:R-:W-:-:S02]  /*2a20*/  IMAD.MOV.U32 R8, RZ, RZ, R3 ;  /* 0x000000ffff087224 */ /* 0x001fc400078e0003 */
[----:B------:R-:W-:Y:S02]  /*2a30*/  IMAD R3, R9, UR7, RZ ;  /* 0x0000000709037c24 */ /* 0x000fe4000f8e02ff */
[----:B------:R-:W-:-:S03]  /*2a40*/  IMAD R9, R11, UR7, RZ ;  /* 0x000000070b097c24 */ /* 0x000fc6000f8e02ff */
[----:B------:R0:W-:Y:S04]  /*2a50*/  STL [R1+0x80], R3 ;  /* 0x0000800301007387 */ /* 0x0001e80000100800 */
[----:B------:R-:W-:Y:S01]  /*2a60*/  STL [R1+0x84], R10 ;  /* 0x0000840a01007387 */ /* 0x000fe20000100800 */
[----:B0-----:R-:W-:-:S03]  /*2a70*/  IMAD R3, R14, UR7, RZ ;  /* 0x000000070e037c24 */ /* 0x001fc6000f8e02ff */
[----:B------:R-:W3:Y:S04]  /*2a80*/  LDL.LU R14, [R1+0x44] ;  /* 0x00004400010e7983 */ /* 0x000ee80000300800 */
[----:B------:R0:W-:Y:S04]  /*2a90*/  STL [R1+0x90], R9 ;  /* 0x0000900901007387 */ /* 0x0001e80000100800 */
[----:B------:R1:W-:Y:S01]  /*2aa0*/  STL [R1+0x94], R3 ;  /* 0x0000940301007387 */ /* 0x0003e20000100800 */
[----:B0-----:R-:W-:-:S03]  /*2ab0*/  IMAD R9, R15, UR7, RZ ;  /* 0x000000070f097c24 */ /* 0x001fc6000f8e02ff */
[----:B------:R-:W4:Y:S01]  /*2ac0*/  LDL.LU R15, [R1+0x3c] ;  /* 0x00003c00010f7983 */ /* 0x000f220000300800 */
[----:B-1----:R-:W-:-:S03]  /*2ad0*/  IMAD R3, R16, UR7, RZ ;  /* 0x0000000710037c24 */ /* 0x002fc6000f8e02ff */
[----:B------:R0:W-:Y:S04]  /*2ae0*/  STL [R1+0x98], R9 ;  /* 0x0000980901007387 */ /* 0x0001e80000100800 */
[----:B------:R-:W3:Y:S04]  /*2af0*/  LDL.LU R16, [R1+0x50] ;  /* 0x0000500001107983 */ /* 0x000ee80000300800 */
[----:B------:R1:W-:Y:S01]  /*2b00*/  STL [R1+0xa8], R3 ;  /* 0x0000a80301007387 */ /* 0x0003e20000100800 */
[----:B0-----:R-:W-:Y:S02]  /*2b10*/  IMAD R9, R17, UR7, RZ ;  /* 0x0000000711097c24 */ /* 0x001fe4000f8e02ff */
[----:B------:R-:W-:-:S03]  /*2b20*/  IMAD.MOV.U32 R17, RZ, RZ, R2 ;  /* 0x000000ffff117224 */ /* 0x000fc600078e0002 */
[----:B------:R-:W-:Y:S01]  /*2b30*/  STL [R1+0xb0], R9 ;  /* 0x0000b00901007387 */ /* 0x000fe20000100800 */
[----:B-1----:R-:W-:-:S03]  /*2b40*/  IMAD R3, R18, UR7, RZ ;  /* 0x0000000712037c24 */ /* 0x002fc6000f8e02ff */
[----:B------:R-:W3:Y:S01]  /*2b50*/  LDL.LU R18, [R1+0x54] ;  /* 0x0000540001127983 */ /* 0x000ee20000300800 */
[----:B------:R-:W-:-:S03]  /*2b60*/  IMAD R2, R19, UR7, RZ ;  /* 0x0000000713027c24 */ /* 0x000fc6000f8e02ff */
[----:B------:R0:W-:Y:S02]  /*2b70*/  STL [R1+0xc0], R3 ;  /* 0x0000c00301007387 */ /* 0x0001e40000100800 */
[----:B0-----:R-:W-:Y:S02]  /*2b80*/  IMAD R3, R20, UR7, RZ ;  /* 0x0000000714037c24 */ /* 0x001fe4000f8e02ff */
[----:B------:R-:W3:Y:S04]  /*2b90*/  LDL.LU R20, [R1+0x60] ;  /* 0x0000600001147983 */ /* 0x000ee80000300800 */
[----:B------:R0:W-:Y:S04]  /*2ba0*/  STL [R1+0xc8], R2 ;  /* 0x0000c80201007387 */ /* 0x0001e80000100800 */
[----:B------:R1:W-:Y:S01]  /*2bb0*/  STL [R1+0xd8], R3 ;  /* 0x0000d80301007387 */ /* 0x0003e20000100800 */
[----:B0-----:R-:W-:-:S02]  /*2bc0*/  IMAD R2, R21, UR7, RZ ;  /* 0x0000000715027c24 */ /* 0x001fc4000f8e02ff */
[----:B-1----:R-:W-:-:S03]  /*2bd0*/  IMAD R3, R22, UR7, RZ ;  /* 0x0000000716037c24 */ /* 0x002fc6000f8e02ff */
[----:B------:R-:W-:Y:S04]  /*2be0*/  STL [R1+0xe0], R2 ;  /* 0x0000e00201007387 */ /* 0x000fe80000100800 */
[----:B------:R-:W-:Y:S04]  /*2bf0*/  STL [R1+0xf0], R3 ;  /* 0x0000f00301007387 */ /* 0x000fe80000100800 */
[----:B------:R0:W-:Y:S01]  /*2c00*/  STL.64 [R1+0x960], R2 ;  /* 0x0009600201007387 */ /* 0x0001e20000100a00 */
[----:B------:R-:W-:-:S03]  /*2c10*/  IMAD R21, R24, UR7, RZ ;  /* 0x0000000718157c24 */ /* 0x000fc6000f8e02ff */
[----:B------:R-:W-:Y:S01]  /*2c20*/  STL [R1+0xf8], R23 ;  /* 0x0000f81701007387 */ /* 0x000fe20000100800 */
[----:B0-----:R-:W-:Y:S02]  /*2c30*/  IMAD R2, R25, UR7, RZ ;  /* 0x0000000719027c24 */ /* 0x001fe4000f8e02ff */
[----:B------:R-:W-:-:S03]  /*2c40*/  IMAD R3, R26, UR7, RZ ;  /* 0x000000071a037c24 */ /* 0x000fc6000f8e02ff */
[----:B------:R0:W-:Y:S04]  /*2c50*/  STL [R1+0x34], R2 ;  /* 0x0000340201007387 */ /* 0x0001e80000100800 */
[----:B------:R-:W-:Y:S01]  /*2c60*/  STL [R1+0x40], R21 ;  /* 0x0000401501007387 */ /* 0x000fe20000100800 */
[----:B0-----:R-:W-:-:S03]  /*2c70*/  IMAD R2, R7, UR7, RZ ;  /* 0x0000000707027c24 */ /* 0x001fc6000f8e02ff */
[----:B------:R0:W-:Y:S04]  /*2c80*/  STL [R1+0x30], R3 ;  /* 0x0000300301007387 */ /* 0x0001e80000100800 */
[----:B------:R1:W-:Y:S01]  /*2c90*/  STL [R1+0x2c], R2 ;  /* 0x00002c0201007387 */ /* 0x0003e20000100800 */
[----:B0-----:R-:W-:-:S03]  /*2ca0*/  IMAD R3, R5, UR7, RZ ;  /* 0x0000000705037c24 */ /* 0x001fc6000f8e02ff */
[----:B------:R-:W-:Y:S01]  /*2cb0*/  STL [R1+0x28], R6 ;  /* 0x0000280601007387 */ /* 0x000fe20000100800 */
[----:B-1----:R-:W-:-:S03]  /*2cc0*/  IMAD R2, R4, UR7, RZ ;  /* 0x0000000704027c24 */ /* 0x002fc6000f8e02ff */
[----:B------:R0:W-:Y:S04]  /*2cd0*/  STL [R1+0x24], R3 ;  /* 0x0000240301007387 */ /* 0x0001e80000100800 */
[----:B------:R1:W-:Y:S04]  /*2ce0*/  STL [R1+0x20], R2 ;  /* 0x0000200201007387 */ /* 0x0003e80000100800 */
[----:B0-----:R-:W3:Y:S04]  /*2cf0*/  LDL R3, [R1+0x98] ;  /* 0x0000980001037983 */ /* 0x001ee80000100800 */
[----:B-1----:R-:W4:Y:S01]  /*2d00*/  LDL R2, [R1+0x94] ;  /* 0x0000940001027983 */ /* 0x002f220000100800 */
[----:B--2---:R-:W-:-:S05]  /*2d10*/  IMAD.WIDE R4, R27, 0x2, R12 ;  /* 0x000000021b047825 */ /* 0x004fca00078e020c */
[----:B------:R-:W-:Y:S04]  /*2d20*/  STL.64 [R1+0x18], R4 ;  /* 0x0000180401007387 */ /* 0x000fe80000100a00 */
[----:B---3--:R0:W-:Y:S04]  /*2d30*/  STL [R1+0x968], R3 ;  /* 0x0009680301007387 */ /* 0x0081e80000100800 */
[----:B0-----:R-:W2:Y:S04]  /*2d40*/  LDL R3, [R1+0x90] ;  /* 0x0000900001037983 */ /* 0x001ea80000100800 */
[----:B----4-:R0:W-:Y:S04]  /*2d50*/  STL [R1+0x96c], R2 ;  /* 0x00096c0201007387 */ /* 0x0101e80000100800 */
[----:B0-----:R-:W3:Y:S04]  /*2d60*/  LDL R2, [R1+0x84] ;  /* 0x0000840001027983 */ /* 0x001ee80000100800 */
[----:B--2---:R0:W-:Y:S04]  /*2d70*/  STL [R1+0x970], R3 ;  /* 0x0009700301007387 */ /* 0x0041e80000100800 */
[----:B0-----:R-:W2:Y:S04]  /*2d80*/  LDL R3, [R1+0x80] ;  /* 0x0000800001037983 */ /* 0x001ea80000100800 */
[----:B---3--:R0:W-:Y:S04]  /*2d90*/  STL [R1+0x974], R2 ;  /* 0x0009740201007387 */ /* 0x0081e80000100800 */
[----:B0-----:R-:W3:Y:S01]  /*2da0*/  LDL R2, [R1+0x7c] ;  /* 0x00007c0001027983 */ /* 0x001ee20000100800 */
[----:B------:R-:W-:-:S02]  /*2db0*/  IMAD R29, R29, UR7, RZ ;  /* 0x000000071d1d7c24 */ /* 0x000fc4000f8e02ff */
[----:B------:R-:W-:-:S04]  /*2dc0*/  IMAD.WIDE R6, R15, 0x2, R12 ;  /* 0x000000020f067825 */ /* 0x000fc800078e020c */
[----:B------:R-:W-:-:S04]  /*2dd0*/  IMAD.WIDE R4, R14, 0x2, R12 ;  /* 0x000000020e047825 */ /* 0x000fc800078e020c */
[----:B------:R-:W-:Y:S02]  /*2de0*/  IMAD.MOV.U32 R19, RZ, RZ, R28 ;  /* 0x000000ffff137224 */ /* 0x000fe400078e001c */
[----:B------:R-:W-:Y:S02]  /*2df0*/  IMAD.MOV.U32 R24, RZ, RZ, R29 ;  /* 0x000000ffff187224 */ /* 0x000fe400078e001d */
[----:B------:R-:W-:-:S04]  /*2e00*/  IMAD.WIDE R28, R18, 0x2, R12 ;  /* 0x00000002121c7825 */ /* 0x000fc800078e020c */
[----:B------:R-:W-:Y:S02]  /*2e10*/  IMAD.MOV.U32 R22, RZ, RZ, R8 ;  /* 0x000000ffff167224 */ /* 0x000fe400078e0008 */
[----:B------:R-:W-:-:S04]  /*2e20*/  IMAD.WIDE R8, R24, 0x2, R12 ;  /* 0x0000000218087825 */ /* 0x000fc800078e020c */
[--C-:B------:R-:W-:Y:S01]  /*2e30*/  IMAD.WIDE R10, R17, 0x2, R12.reuse ;  /* 0x00000002110a7825 */ /* 0x100fe200078e020c */
[----:B--2---:R-:W-:Y:S04]  /*2e40*/  STL [R1+0x978], R3 ;  /* 0x0009780301007387 */ /* 0x004fe80000100800 */
[----:B---3--:R0:W-:Y:S04]  /*2e50*/  STL [R1+0x97c], R2 ;  /* 0x00097c0201007387 */ /* 0x0081e80000100800 */
[----:B------:R-:W2:Y:S04]  /*2e60*/  LDL R26, [R1+0xc8] ;  /* 0x0000c800011a7983 */ /* 0x000ea80000100800 */
[----:B------:R-:W3:Y:S01]  /*2e70*/  LDL R25, [R1+0xd8] ;  /* 0x0000d80001197983 */ /* 0x000ee20000100800 */
[----:B0-----:R-:W-:-:S03]  /*2e80*/  IMAD.WIDE R2, R16, 0x2, R12 ;  /* 0x0000000210027825 */ /* 0x001fc600078e020c */
[----:B------:R0:W-:Y:S04]  /*2e90*/  STL.64 [R1+0x10], R6 ;  /* 0x0000100601007387 */ /* 0x0001e80000100a00 */
[----:B------:R1:W-:Y:S04]  /*2ea0*/  STL.64 [R1+0x8], R4 ;  /* 0x0000080401007387 */ /* 0x0003e80000100a00 */
[----:B------:R4:W-:Y:S01]  /*2eb0*/  STL.64 [R1+0x8e8], R28 ;  /* 0x0008e81c01007387 */ /* 0x0009e20000100a00 */
[----:B0-----:R-:W-:-:S03]  /*2ec0*/  IMAD.WIDE R6, R22, 0x2, R12 ;  /* 0x0000000216067825 */ /* 0x001fc600078e020c */
[----:B------:R0:W-:Y:S01]  /*2ed0*/  STL.64 [R1], R2 ;  /* 0x0000000201007387 */ /* 0x0001e20000100a00 */
[----:B-1----:R-:W-:-:S03]  /*2ee0*/  IMAD.WIDE R4, R20, 0x2, R12 ;  /* 0x0000000214047825 */ /* 0x002fc600078e020c */
[----:B----4-:R-:W4:Y:S04]  /*2ef0*/  LDL R28, [R1+0xb0] ;  /* 0x0000b000011c7983 */ /* 0x010f280000100800 */
[----:B------:R-:W2:Y:S04]  /*2f00*/  LDL R29, [R1+0xc0] ;  /* 0x0000c000011d7983 */ /* 0x000ea80000100800 */
[----:B------:R1:W-:Y:S01]  /*2f10*/  STL.64 [R1+0x8f0], R4 ;  /* 0x0008f00401007387 */ /* 0x0003e20000100a00 */
[----:B0-----:R-:W-:-:S03]  /*2f20*/  IMAD.WIDE R2, R19, 0x2, R12 ;  /* 0x0000000213027825 */ /* 0x001fc600078e020c */
[----:B-1----:R-:W2:Y:S04]  /*2f30*/  LDL R5, [R1+0xa8] ;  /* 0x0000a80001057983 */ /* 0x002ea80000100800 */
[----:B------:R0:W-:Y:S04]  /*2f40*/  STL.64 [R1+0x8f8], R6 ;  /* 0x0008f80601007387 */ /* 0x0001e80000100a00 */
[----:B0-----:R-:W2:Y:S04]  /*2f50*/  LDL.LU R6, [R1+0x24] ;  /* 0x0000240001067983 */ /* 0x001ea80000300800 */
[----:B------:R-:W2:Y:S04]  /*2f60*/  LDL.LU R7, [R1+0x20] ;  /* 0x0000200001077983 */ /* 0x000ea80000300800 */
[----:B------:R0:W-:Y:S04]  /*2f70*/  STL.64 [R1+0x900], R8 ;  /* 0x0009000801007387 */ /* 0x0001e80000100a00 */
[----:B0-----:R-:W2:Y:S04]  /*2f80*/  LDL.LU R8, [R1+0x2c] ;  /* 0x00002c0001087983 */ /* 0x001ea80000300800 */
[----:B------:R-:W2:Y:S04]  /*2f90*/  LDL.LU R9, [R1+0x28] ;  /* 0x0000280001097983 */ /* 0x000ea80000300800 */
[----:B------:R0:W-:Y:S04]  /*2fa0*/  STL.64 [R1+0x908], R10 ;  /* 0x0009080a01007387 */ /* 0x0001e80000100a00 */
[----:B0-----:R-:W2:Y:S04]  /*2fb0*/  LDL.LU R10, [R1+0x34] ;  /* 0x00003400010a7983 */ /* 0x001ea80000300800 */
[----:B------:R-:W2:Y:S04]  /*2fc0*/  LDL.LU R11, [R1+0x30] ;  /* 0x00003000010b7983 */ /* 0x000ea80000300800 */
[----:B------:R0:W-:Y:S04]  /*2fd0*/  STL.64 [R1+0x48], R2 ;  /* 0x0000480201007387 */ /* 0x0001e80000100a00 */
[----:B0-----:R-:W2:Y:S02]  /*2fe0*/  LDL.LU R2, [R1+0x97c] ;  /* 0x00097c0001027983 */ /* 0x001ea40000300800 */
[----:B--2---:R-:W-:-:S05]  /*2ff0*/  IMAD.WIDE R2, R2, 0x2, R12 ;  /* 0x0000000202027825 */ /* 0x004fca00078e020c */
        /* <DEDUP_REMOVED lines=13> */
[----:B0-----:R-:W2:Y:S01]  /*30d0*/  LDL.LU R3, [R1+0x968] ;  /* 0x0009680001037983 */ /* 0x001ea20000300800 */
[----:B------:R-:W-:-:S04]  /*30e0*/  IMAD.WIDE R4, R5, 0x2, R12 ;  /* 0x0000000205047825 */ /* 0x000fc800078e020c */
[----:B--2---:R-:W-:-:S05]  /*30f0*/  IMAD.WIDE R2, R3, 0x2, R12 ;  /* 0x0000000203027825 */ /* 0x004fca00078e020c */
[----:B------:R0:W-:Y:S04]  /*3100*/  STL.64 [R1+0xd0], R2 ;  /* 0x0000d00201007387 */ /* 0x0001e80000100a00 */
[----:B0-----:R-:W2:Y:S04]  /*3110*/  LDL.LU.64 R2, [R1+0x960] ;  /* 0x0009600001027983 */ /* 0x001ea80000300a00 */
[----:B------:R4:W-:Y:S02]  /*3120*/  STL.64 [R1+0xe8], R4 ;  /* 0x0000e80401007387 */ /* 0x0009e40000100a00 */
[----:B----4-:R-:W-:-:S05]  /*3130*/  IMAD.WIDE R4, R28, 0x2, R12 ;  /* 0x000000021c047825 */ /* 0x010fca00078e020c */
[----:B------:R0:W-:Y:S02]  /*3140*/  STL.64 [R1+0x100], R4 ;  /* 0x0001000401007387 */ /* 0x0001e40000100a00 */
[----:B0-----:R-:W-:-:S04]  /*3150*/  IMAD.WIDE R4, R29, 0x2, R12 ;  /* 0x000000021d047825 */ /* 0x001fc800078e020c */
[--C-:B------:R-:W-:Y:S01]  /*3160*/  IMAD.WIDE R28, R26, 0x2, R12.reuse ;  /* 0x000000021a1c7825 */ /* 0x100fe200078e020c */
[----:B------:R3:W-:Y:S04]  /*3170*/  STL.64 [R1+0x108], R4 ;  /* 0x0001080401007387 */ /* 0x0007e80000100a00 */
[----:B------:R2:W-:Y:S01]  /*3180*/  STL.64 [R1+0x118], R28 ;  /* 0x0001181c01007387 */ /* 0x0005e20000100a00 */
[----:B---3--:R-:W-:-:S04]  /*3190*/  IMAD.WIDE R4, R25, 0x2, R12 ;  /* 0x0000000219047825 */ /* 0x008fc800078e020c */
[--C-:B--2---:R-:W-:Y:S02]  /*31a0*/  IMAD.WIDE R28, R2, 0x2, R12.reuse ;  /* 0x00000002021c7825 */ /* 0x104fe400078e020c */
[----:B------:R-:W2:Y:S04]  /*31b0*/  LDL.LU R2, [R1+0x95c] ;  /* 0x00095c0001027983 */ /* 0x000ea80000300800 */
[----:B------:R0:W-:Y:S02]  /*31c0*/  STL.64 [R1+0x120], R4 ;  /* 0x0001200401007387 */ /* 0x0001e40000100a00 */
[--C-:B0-----:R-:W-:Y:S02]  /*31d0*/  IMAD.WIDE R4, R3, 0x2, R12.reuse ;  /* 0x0000000203047825 */ /* 0x101fe400078e020c */
[----:B------:R-:W2:Y:S04]  /*31e0*/  LDL.LU R3, [R1+0x958] ;  /* 0x0009580001037983 */ /* 0x000ea80000300800 */
[----:B------:R0:W-:Y:S04]  /*31f0*/  STL.64 [R1+0x130], R28 ;  /* 0x0001301c01007387 */ /* 0x0001e80000100a00 */
[----:B------:R1:W-:Y:S01]  /*3200*/  STL.64 [R1+0x140], R4 ;  /* 0x0001400401007387 */ /* 0x0003e20000100a00 */
[----:B0-----:R-:W-:-:S04]  /*3210*/  IMAD.WIDE R28, R23, 0x2, R12 ;  /* 0x00000002171c7825 */ /* 0x001fc800078e020c */
[--C-:B-1----:R-:W-:Y:S01]  /*3220*/  IMAD.WIDE R4, R21, 0x2, R12.reuse ;  /* 0x0000000215047825 */ /* 0x102fe200078e020c */
[----:B------:R0:W-:Y:S04]  /*3230*/  STL.64 [R1+0x148], R28 ;  /* 0x0001481c01007387 */ /* 0x0001e80000100a00 */
[----:B------:R1:W-:Y:S04]  /*3240*/  STL.64 [R1+0x158], R4 ;  /* 0x0001580401007387 */ /* 0x0003e80000100a00 */
[----:B------:R-:W-:Y:S01]  /*3250*/  STL [R1+0x910], R11 ;  /* 0x0009100b01007387 */ /* 0x000fe20000100800 */
[----:B0-----:R-:W-:-:S04]  /*3260*/  IMAD.WIDE R28, R10, 0x2, R12 ;  /* 0x000000020a1c7825 */ /* 0x001fc800078e020c */
[--C-:B-1----:R-:W-:Y:S01]  /*3270*/  IMAD.WIDE R4, R11, 0x2, R12.reuse ;  /* 0x000000020b047825 */ /* 0x102fe200078e020c */
[----:B------:R-:W-:Y:S04]  /*3280*/  STL.64 [R1+0x170], R28 ;  /* 0x0001701c01007387 */ /* 0x000fe80000100a00 */
[----:B------:R0:W-:Y:S04]  /*3290*/  STL [R1+0x914], R10 ;  /* 0x0009140a01007387 */ /* 0x0001e80000100800 */
[----:B------:R1:W-:Y:S04]  /*32a0*/  STL.64 [R1+0x178], R4 ;  /* 0x0001780401007387 */ /* 0x0003e80000100a00 */
[----:B0-----:R-:W3:Y:S04]  /*32b0*/  LDL.LU R10, [R1+0xf8] ;  /* 0x0000f800010a7983 */ /* 0x001ee80000300800 */
[----:B------:R-:W4:Y:S01]  /*32c0*/  LDL.LU R11, [R1+0x40] ;  /* 0x00004000010b7983 */ /* 0x000f220000300800 */
[----:B-1----:R-:W-:-:S05]  /*32d0*/  IMAD.WIDE R4, R8, 0x2, R12 ;  /* 0x0000000208047825 */ /* 0x002fca00078e020c */
[----:B------:R-:W-:Y:S04]  /*32e0*/  STL.64 [R1+0x180], R4 ;  /* 0x0001800401007387 */ /* 0x000fe80000100a00 */
[----:B----4-:R0:W-:Y:S04]  /*32f0*/  STL [R1+0x918], R11 ;  /* 0x0009180b01007387 */ /* 0x0101e80000100800 */
[----:B0-----:R-:W4:Y:S04]  /*3300*/  LDL.LU R11, [R1+0xf0] ;  /* 0x0000f000010b7983 */ /* 0x001f280000300800 */
[----:B---3--:R0:W-:Y:S04]  /*3310*/  STL [R1+0x91c], R10 ;  /* 0x00091c0a01007387 */ /* 0x0081e80000100800 */
[----:B0-----:R-:W3:Y:S04]  /*3320*/  LDL.LU R10, [R1+0xe0] ;  /* 0x0000e000010a7983 */ /* 0x001ee80000300800 */
        /* <DEDUP_REMOVED lines=21> */
[----:B0-----:R-:W4:Y:S01]  /*3480*/  LDL.LU R11, [R1+0x7c] ;  /* 0x00007c00010b7983 */ /* 0x001f220000300800 */
[----:B------:R-:W-:-:S03]  /*3490*/  IMAD.WIDE R28, R9, 0x2, R12 ;  /* 0x00000002091c7825 */ /* 0x000fc600078e020c */
[----:B---3--:R0:W-:Y:S01]  /*34a0*/  STL [R1+0x94c], R10 ;  /* 0x00094c0a01007387 */ /* 0x0081e20000100800 */
[----:B------:R-:W-:-:S04]  /*34b0*/  IMAD.WIDE R4, R6, 0x2, R12 ;  /* 0x0000000206047825 */ /* 0x000fc800078e020c */
[----:B------:R-:W-:Y:S01]  /*34c0*/  IMAD R0, R0, UR7, RZ ;  /* 0x0000000700007c24 */ /* 0x000fe2000f8e02ff */
[----:B------:R-:W1:Y:S01]  /*34d0*/  LDCU UR7, c[0x0][0x3a4] ;  /* 0x00007480ff0777ac */ /* 0x000e620008000800 */
[----:B0-----:R-:W-:Y:S01]  /*34e0*/  IMAD.MOV.U32 R10, RZ, RZ, R19 ;  /* 0x000000ffff0a7224 */ /* 0x001fe200078e0013 */
[----:B----4-:R0:W-:Y:S04]  /*34f0*/  STL [R1+0x950], R11 ;  /* 0x0009500b01007387 */ /* 0x0101e80000100800 */
[----:B------:R2:W-:Y:S04]  /*3500*/  STL [R1+0x954], R10 ;  /* 0x0009540a01007387 */ /* 0x0005e80000100800 */
[----:B------:R3:W-:Y:S01]  /*3510*/  STL.64 [R1+0x188], R28 ;  /* 0x0001881c01007387 */ /* 0x0007e20000100a00 */
[----:B0-----:R-:W-:-:S03]  /*3520*/  IMAD.MOV.U32 R11, RZ, RZ, R17 ;  /* 0x000000ffff0b7224 */ /* 0x001fc600078e0011 */
[----:B------:R0:W-:Y:S01]  /*3530*/  STL.64 [R1+0x190], R4 ;  /* 0x0001900401007387 */ /* 0x0001e20000100a00 */
[----:B--2---:R-:W-:-:S04]  /*3540*/  IMAD.WIDE R10, R11, 0x2, R2 ;  /* 0x000000020b0a7825 */ /* 0x004fc800078e0202 */
[----:B---3--:R-:W-:-:S04]  /*3550*/  IMAD.WIDE R28, R7, 0x2, R12 ;  /* 0x00000002071c7825 */ /* 0x008fc800078e020c */
[----:B0-----:R-:W-:Y:S01]  /*3560*/  IMAD.WIDE R4, R0, 0x2, R12 ;  /* 0x0000000200047825 */ /* 0x001fe200078e020c */
[----:B------:R-:W-:Y:S04]  /*3570*/  STL.64 [R1+0x198], R28 ;  /* 0x0001981c01007387 */ /* 0x000fe80000100a00 */
[----:B------:R0:W-:Y:S04]  /*3580*/  STL.64 [R1+0x1a0], R4 ;  /* 0x0001a00401007387 */ /* 0x0001e80000100a00 */
[----:B0-----:R-:W2:Y:S04]  /*3590*/  LDL.LU.64 R4, [R1+0x18] ;  /* 0x0000180001047983 */ /* 0x001ea80000300a00 */
[----:B------:R-:W3:Y:S04]  /*35a0*/  LDL.LU.64 R28, [R1+0x10] ;  /* 0x00001000011c7983 */ /* 0x000ee80000300a00 */
[----:B------:R0:W-:Y:S04]  /*35b0*/  STL.64 [R1+0x38], R10 ;  /* 0x0000380a01007387 */ /* 0x0001e80000100a00 */
[----:B0-----:R-:W4:Y:S02]  /*35c0*/  LDL.LU R10, [R1+0x954] ;  /* 0x00095400010a7983 */ /* 0x001f240000300800 */
[----:B----4-:R-:W-:-:S05]  /*35d0*/  IMAD.WIDE R10, R10, 0x2, R2 ;  /* 0x000000020a0a7825 */ /* 0x010fca00078e0202 */
        /* <DEDUP_REMOVED lines=49> */
[----:B0-----:R-:W4:Y:S01]  /*38f0*/  LDL.LU R11, [R1+0x910] ;  /* 0x00091000010b7983 */ /* 0x001f220000300800 */
[----:B------:R-:W-:-:S04]  /*3900*/  IMAD.WIDE R12, R15, 0x2, R2 ;  /* 0x000000020f0c7825 */ /* 0x000fc800078e0202 */
[----:B------:R-:W-:-:S04]  /*3910*/  IMAD.WIDE R26, R27, 0x2, R2 ;  /* 0x000000021b1a7825 */ /* 0x000fc800078e0202 */
[----:B------:R-:W-:-:S04]  /*3920*/  IMAD.WIDE R14, R14, 0x2, R2 ;  /* 0x000000020e0e7825 */ /* 0x000fc800078e0202 */
[----:B------:R-:W-:-:S04]  /*3930*/  IMAD.WIDE R16, R16, 0x2, R2 ;  /* 0x0000000210107825 */ /* 0x000fc800078e0202 */
[----:B------:R-:W-:-:S04]  /*3940*/  IMAD.WIDE R18, R18, 0x2, R2 ;  /* 0x0000000212127825 */ /* 0x000fc800078e0202 */
[----:B------:R-:W-:-:S04]  /*3950*/  IMAD.WIDE R20, R20, 0x2, R2 ;  /* 0x0000000214147825 */ /* 0x000fc800078e0202 */
[----:B------:R-:W-:-:S04]  /*3960*/  IMAD.WIDE R22, R22, 0x2, R2 ;  /* 0x0000000216167825 */ /* 0x000fc800078e0202 */
[----:B------:R-:W-:-:S04]  /*3970*/  IMAD.WIDE R24, R24, 0x2, R2 ;  /* 0x0000000218187825 */ /* 0x000fc800078e0202 */
[----:B----4-:R-:W-:-:S05]  /*3980*/  IMAD.WIDE R10, R11, 0x2, R2 ;  /* 0x000000020b0a7825 */ /* 0x010fca00078e0202 */
[----:B------:R0:W-:Y:S02]  /*3990*/  STL.64 [R1+0x30], R10 ;  /* 0x0000300a01007387 */ /* 0x0001e40000100a00 */
[----:B0-----:R-:W-:-:S04]  /*39a0*/  IMAD.WIDE R10, R8, 0x2, R2 ;  /* 0x00000002080a7825 */ /* 0x001fc800078e0202 */
[--C-:B------:R-:W-:Y:S01]  /*39b0*/  IMAD.WIDE R8, R9, 0x2, R2.reuse ;  /* 0x0000000209087825 */ /* 0x100fe200078e0202 */
[----:B------:R0:W-:Y:S04]  /*39c0*/  STL.64 [R1+0x128], R10 ;  /* 0x0001280a01007387 */ /* 0x0001e80000100a00 */
[----:B0-----:R-:W4:Y:S04]  /*39d0*/  LDL.LU.64 R10, [R1+0x908] ;  /* 0x00090800010a7983 */ /* 0x001f280000300a00 */
[----:B------:R0:W-:Y:S02]  /*39e0*/  STL.64 [R1+0x28], R8 ;  /* 0x0000280801007387 */ /* 0x0001e40000100a00 */
[----:B0-----:R-:W-:-:S04]  /*39f0*/  IMAD.WIDE R8, R6, 0x2, R2 ;  /* 0x0000000206087825 */ /* 0x001fc800078e0202 */
[--C-:B------:R-:W-:Y:S01]  /*3a00*/  IMAD.WIDE R6, R7, 0x2, R2.reuse ;  /* 0x0000000207067825 */ /* 0x100fe200078e0202 */
[----:B------:R0:W-:Y:S03]  /*3a10*/  STL.64 [R1+0x138], R8 ;  /* 0x0001380801007387 */ /* 0x0001e60000100a00 */
[----:B------:R-:W-:-:S04]  /*3a20*/  IMAD.WIDE R2, R0, 0x2, R2 ;  /* 0x0000000200027825 */ /* 0x000fc800078e0202 */
[----:B--2---:R-:W-:Y:S01]  /*3a30*/  IMAD.MOV.U32 R0, RZ, RZ, R5 ;  /* 0x000000ffff007224 */ /* 0x004fe200078e0005 */
[----:B0-----:R-:W2:Y:S04]  /*3a40*/  LDL.LU.64 R8, [R1+0x900] ;  /* 0x0009000001087983 */ /* 0x001ea80000300a00 */
[----:B------:R0:W-:Y:S04]  /*3a50*/  STL.64 [R1+0x20], R6 ;  /* 0x0000200601007387 */ /* 0x0001e80000100a00 */
[----:B0-----:R-:W2:Y:S04]  /*3a60*/  LDL.LU.64 R6, [R1+0x8f8] ;  /* 0x0008f80001067983 */ /* 0x001ea80000300a00 */
[----:B------:R0:W-:Y:S04]  /*3a70*/  STL.64 [R1+0x168], R2 ;  /* 0x0001680201007387 */ /* 0x0001e80000100a00 */
[----:B0-----:R-:W2:Y:S04]  /*3a80*/  LDL.LU.64 R2, [R1] ;  /* 0x0000000001027983 */ /* 0x001ea80000300a00 */
[----:B------:R0:W-:Y:S04]  /*3a90*/  STL [R1+0x8ac], R4 ;  /* 0x0008ac0401007387 */ /* 0x0001e80000100800 */
[----:B0-----:R-:W2:Y:S04]  /*3aa0*/  LDL.LU.64 R4, [R1+0x8f0] ;  /* 0x0008f00001047983 */ /* 0x001ea80000300a00 */
[----:B------:R-:W-:Y:S04]  /*3ab0*/  STL [R1+0x8a8], R26 ;  /* 0x0008a81a01007387 */ /* 0x000fe80000100800 */
[----:B------:R-:W-:Y:S04]  /*3ac0*/  STL [R1+0x8a4], R0 ;  /* 0x0008a40001007387 */ /* 0x000fe80000100800 */
[----:B------:R0:W-:Y:S04]  /*3ad0*/  STL [R1+0x89c], R27 ;  /* 0x00089c1b01007387 */ /* 0x0001e80000100800 */
[----:B0-----:R-:W2:Y:S01]  /*3ae0*/  LDL.LU.64 R26, [R1+0x8] ;  /* 0x00000800011a7983 */ /* 0x001ea20000300a00 */
[----:B---3--:R-:W-:-:S03]  /*3af0*/  IMAD.MOV.U32 R0, RZ, RZ, R29 ;  /* 0x000000ffff007224 */ /* 0x008fc600078e001d */
[----:B------:R0:W-:Y:S04]  /*3b00*/  STL [R1+0x8a0], R28 ;  /* 0x0008a01c01007387 */ /* 0x0001e80000100800 */
[----:B0-----:R-:W3:Y:S04]  /*3b10*/  LDL.LU.64 R28, [R1+0x8e8] ;  /* 0x0008e800011c7983 */ /* 0x001ee80000300a00 */
[----:B------:R-:W-:Y:S04]  /*3b20*/  STL [R1+0x898], R12 ;  /* 0x0008980c01007387 */ /* 0x000fe80000100800 */
[----:B------:R2:W-:Y:S04]  /*3b30*/  STL [R1+0x894], R0 ;  /* 0x0008940001007387 */ /* 0x0005e80000100800 */
[----:B------:R-:W-:Y:S01]  /*3b40*/  STL [R1+0x88c], R13 ;  /* 0x00088c0d01007387 */ /* 0x000fe20000100800 */
[----:B--2---:R-:W-:-:S03]  /*3b50*/  IMAD.MOV.U32 R0, RZ, RZ, R27 ;  /* 0x000000ffff007224 */ /* 0x004fc600078e001b */
[----:B------:R-:W-:Y:S04]  /*3b60*/  STL [R1+0x890], R26 ;  /* 0x0008901a01007387 */ /* 0x000fe80000100800 */
[----:B------:R-:W-:Y:S04]  /*3b70*/  STL [R1+0x888], R14 ;  /* 0x0008880e01007387 */ /* 0x000fe80000100800 */
[----:B------:R0:W-:Y:S04]  /*3b80*/  STL [R1+0x884], R0 ;  /* 0x0008840001007387 */ /* 0x0001e80000100800 */
[----:B------:R-:W-:Y:S01]  /*3b90*/  STL [R1+0x87c], R15 ;  /* 0x00087c0f01007387 */ /* 0x000fe20000100800 */
[----:B0-----:R-:W-:-:S03]  /*3ba0*/  IMAD.MOV.U32 R0, RZ, RZ, R3 ;  /* 0x000000ffff007224 */ /* 0x001fc600078e0003 */
[----:B------:R-:W-:Y:S04]  /*3bb0*/  STL [R1+0x880], R2 ;  /* 0x0008800201007387 */ /* 0x000fe80000100800 */
[----:B------:R-:W-:Y:S04]  /*3bc0*/  STL [R1+0x878], R16 ;  /* 0x0008781001007387 */ /* 0x000fe80000100800 */
[----:B------:R-:W-:Y:S04]  /*3bd0*/  STL [R1+0x874], R0 ;  /* 0x0008740001007387 */ /* 0x000fe80000100800 */
[----:B------:R-:W-:Y:S04]  /*3be0*/  STL [R1+0x86c], R17 ;  /* 0x00086c1101007387 */ /* 0x000fe80000100800 */
[----:B---3--:R-:W-:Y:S04]  /*3bf0*/  STL [R1+0x870], R28 ;  /* 0x0008701c01007387 */ /* 0x008fe80000100800 */
[----:B------:R-:W-:Y:S04]  /*3c00*/  STL [R1+0x864], R29 ;  /* 0x0008641d01007387 */ /* 0x000fe80000100800 */
[----:B------:R-:W-:Y:S04]  /*3c10*/  STL [R1+0x868], R18 ;  /* 0x0008681201007387 */ /* 0x000fe80000100800 */
[----:B------:R0:W-:Y:S04]  /*3c20*/  STL [R1+0x85c], R19 ;  /* 0x00085c1301007387 */ /* 0x0001e80000100800 */
[----:B0-----:R-:W2:Y:S04]  /*3c30*/  LDL.LU.64 R18, [R1+0x58] ;  /* 0x0000580001127983 */ /* 0x001ea80000300a00 */
[----:B------:R-:W-:Y:S04]  /*3c40*/  STL [R1+0x860], R4 ;  /* 0x0008600401007387 */ /* 0x000fe80000100800 */
[----:B------:R-:W3:Y:S04]  /*3c50*/  LDL.LU.64 R28, [R1+0x60] ;  /* 0x00006000011c7983 */ /* 0x000ee80000300a00 */
[----:B------:R0:W-:Y:S04]  /*3c60*/  STL [R1+0x854], R5 ;  /* 0x0008540501007387 */ /* 0x0001e80000100800 */
[----:B0-----:R-:W2:Y:S04]  /*3c70*/  LDL.LU.64 R4, [R1+0x50] ;  /* 0x0000500001047983 */ /* 0x001ea80000300a00 */
[----:B------:R-:W-:Y:S04]  /*3c80*/  STL [R1+0x858], R20 ;  /* 0x0008581401007387 */ /* 0x000fe80000100800 */
[----:B------:R0:W-:Y:S04]  /*3c90*/  STL [R1+0x84c], R21 ;  /* 0x00084c1501007387 */ /* 0x0001e80000100800 */
[----:B0-----:R-:W2:Y:S04]  /*3ca0*/  LDL.LU.64 R20, [R1+0x48] ;  /* 0x0000480001147983 */ /* 0x001ea80000300a00 */
[----:B------:R-:W-:Y:S04]  /*3cb0*/  STL [R1+0x850], R6 ;  /* 0x0008500601007387 */ /* 0x000fe80000100800 */
[----:B------:R0:W-:Y:S04]  /*3cc0*/  STL [R1+0x844], R7 ;  /* 0x0008440701007387 */ /* 0x0001e80000100800 */
[----:B0-----:R-:W2:Y:S04]  /*3cd0*/  LDL.LU.64 R6, [R1+0x38] ;  /* 0x0000380001067983 */ /* 0x001ea80000300a00 */
[----:B------:R-:W3:Y:S04]  /*3ce0*/  LDL.LU.64 R16, [R1+0x68] ;  /* 0x0000680001107983 */ /* 0x000ee80000300a00 */
[----:B------:R-:W-:Y:S04]  /*3cf0*/  STL [R1+0x848], R22 ;  /* 0x0008481601007387 */ /* 0x000fe80000100800 */
[----:B------:R0:W-:Y:S04]  /*3d00*/  STL [R1+0x83c], R23 ;  /* 0x00083c1701007387 */ /* 0x0001e80000100800 */
[----:B0-----:R-:W3:Y:S04]  /*3d10*/  LDL.LU.64 R22, [R1+0x70] ;  /* 0x0000700001167983 */ /* 0x001ee80000300a00 */
[----:B------:R-:W3:Y:S04]  /*3d20*/  LDL.LU.64 R14, [R1+0x88] ;  /* 0x00008800010e7983 */ /* 0x000ee80000300a00 */
[----:B------:R-:W-:Y:S04]  /*3d30*/  STL [R1+0x840], R8 ;  /* 0x0008400801007387 */ /* 0x000fe80000100800 */
[----:B------:R-:W-:Y:S04]  /*3d40*/  STL [R1+0x834], R9 ;  /* 0x0008340901007387 */ /* 0x000fe80000100800 */
[----:B------:R-:W3:Y:S04]  /*3d50*/  LDL.LU.64 R2, [R1+0x78] ;  /* 0x0000780001027983 */ /* 0x000ee80000300a00 */
[----:B------:R-:W-:Y:S04]  /*3d60*/  STL [R1+0x838], R24 ;  /* 0x0008381801007387 */ /* 0x000fe80000100800 */
[----:B------:R-:W-:Y:S04]  /*3d70*/  STL [R1+0x82c], R25 ;  /* 0x00082c1901007387 */ /* 0x000fe80000100800 */
[----:B------:R-:W3:Y:S04]  /*3d80*/  LDL.LU.64 R12, [R1+0xa0] ;  /* 0x0000a000010c7983 */ /* 0x000ee80000300a00 */
[----:B----4-:R-:W-:Y:S04]  /*3d90*/  STL [R1+0x830], R10 ;  /* 0x0008300a01007387 */ /* 0x010fe80000100800 */
[----:B------:R-:W-:Y:S04]  /*3da0*/  STL [R1+0x2b8], R11 ;  /* 0x0002b80b01007387 */ /* 0x000fe80000100800 */
[----:B------:R-:W4:Y:S01]  /*3db0*/  LDL.LU.64 R26, [R1+0x80] ;  /* 0x00008000011a7983 */ /* 0x000f220000300a00 */
[----:B--2---:R-:W-:-:S03]  /*3dc0*/  IMAD.MOV.U32 R0, RZ, RZ, R7 ;  /* 0x000000ffff007224 */ /* 0x004fc600078e0007 */
[----:B------:R0:W-:Y:S04]  /*3dd0*/  STL [R1+0x2c0], R6 ;  /* 0x0002c00601007387 */ /* 0x0001e80000100800 */
[----:B------:R-:W-:Y:S04]  /*3de0*/  STL [R1+0x2c8], R20 ;  /* 0x0002c81401007387 */ /* 0x000fe80000100800 */
[----:B------:R2:W-:Y:S04]  /*3df0*/  STL [R1+0x2bc], R0 ;  /* 0x0002bc0001007387 */ /* 0x0005e80000100800 */
[----:B0-----:R-:W4:Y:S01]  /*3e00*/  LDL.LU.64 R6, [R1+0xb8] ;  /* 0x0000b80001067983 */ /* 0x001f220000300a00 */
[----:B--2---:R-:W-:-:S03]  /*3e10*/  IMAD.MOV.U32 R0, RZ, RZ, R21 ;  /* 0x000000ffff007224 */ /* 0x004fc600078e0015 */
[----:B------:R-:W-:Y:S04]  /*3e20*/  STL [R1+0x2d0], R4 ;  /* 0x0002d00401007387 */ /* 0x000fe80000100800 */
[----:B------:R0:W-:Y:S04]  /*3e30*/  STL [R1+0x2c4], R0 ;  /* 0x0002c40001007387 */ /* 0x0001e80000100800 */
[----:B------:R-:W2:Y:S01]  /*3e40*/  LDL.LU.64 R20, [R1+0x90] ;  /* 0x0000900001147983 */ /* 0x000ea20000300a00 */
[----:B0-----:R-:W-:-:S03]  /*3e50*/  IMAD.MOV.U32 R0, RZ, RZ, R5 ;  /* 0x000000ffff007224 */ /* 0x001fc600078e0005 */
[----:B------:R-:W-:Y:S04]  /*3e60*/  STL [R1+0x2d8], R18 ;  /* 0x0002d81201007387 */ /* 0x000fe80000100800 */
[----:B------:R0:W-:Y:S04]  /*3e70*/  STL [R1+0x2cc], R0 ;  /* 0x0002cc0001007387 */ /* 0x0001e80000100800 */
[----:B------:R-:W2:Y:S01]  /*3e80*/  LDL.LU.64 R4, [R1+0xd0] ;  /* 0x0000d00001047983 */ /* 0x000ea20000300a00 */
[----:B0-----:R-:W-:-:S03]  /*3e90*/  IMAD.MOV.U32 R0, RZ, RZ, R19 ;  /* 0x000000ffff007224 */ /* 0x001fc600078e0013 */
[----:B---3--:R-:W-:Y:S04]  /*3ea0*/  STL [R1+0x2e0], R28 ;  /* 0x0002e01c01007387 */ /* 0x008fe80000100800 */
[----:B------:R0:W-:Y:S04]  /*3eb0*/  STL [R1+0x2d4], R0 ;  /* 0x0002d40001007387 */ /* 0x0001e80000100800 */
[----:B------:R-:W3:Y:S01]  /*3ec0*/  LDL.LU.64 R18, [R1+0x98] ;  /* 0x0000980001127983 */ /* 0x000ee20000300a00 */
[----:B0-----:R-:W-:-:S03]  /*3ed0*/  IMAD.MOV.U32 R0, RZ, RZ, R29 ;  /* 0x000000ffff007224 */ /* 0x001fc600078e001d */
[----:B------:R-:W-:Y:S04]  /*3ee0*/  STL [R1+0x2e8], R22 ;  /* 0x0002e81601007387 */ /* 0x000fe80000100800 */
[----:B------:R0:W-:Y:S04]  /*3ef0*/  STL [R1+0x2dc], R0 ;  /* 0x0002dc0001007387 */ /* 0x0001e80000100800 */
[----:B------:R-:W3:Y:S04]  /*3f00*/  LDL.LU.64 R28, [R1+0xe8] ;  /* 0x0000e800011c7983 */ /* 0x000ee80000300a00 */
[----:B------:R-:W3:Y:S01]  /*3f10*/  LDL.LU.64 R8, [R1+0xa8] ;  /* 0x0000a80001087983 */ /* 0x000ee20000300a00 */
[----:B0-----:R-:W-:-:S05]  /*3f20*/  IMAD.MOV.U32 R0, RZ, RZ, R23 ;  /* 0x000000ffff007224 */ /* 0x001fca00078e0017 */
[----:B------:R0:W-:Y:S04]  /*3f30*/  STL [R1+0x2e4], R0 ;  /* 0x0002e40001007387 */ /* 0x0001e80000100800 */
[----:B------:R1:W-:Y:S01]  /*3f40*/  STL [R1+0x2f0], R16 ;  /* 0x0002f01001007387 */ /* 0x0003e20000100800 */
[----:B0-----:R-:W-:-:S03]  /*3f50*/  IMAD.MOV.U32 R0, RZ, RZ, R17 ;  /* 0x000000ffff007224 */ /* 0x001fc600078e0011 */
[----:B-1----:R-:W3:Y:S04]  /*3f60*/  LDL.LU.64 R16, [R1+0x100] ;  /* 0x0001000001107983 */ /* 0x002ee80000300a00 */
[----:B------:R0:W-:Y:S04]  /*3f70*/  STL [R1+0x2ec], R0 ;  /* 0x0002ec0001007387 */ /* 0x0001e80000100800 */
[----:B------:R1:W-:Y:S01]  /*3f80*/  STL [R1+0x2f8], R14 ;  /* 0x0002f80e01007387 */ /* 0x0003e20000100800 */
[----:B0-----:R-:W-:-:S03]  /*3f90*/  IMAD.MOV.U32 R0, RZ, RZ, R15 ;  /* 0x000000ffff007224 */ /* 0x001fc600078e000f */
[----:B-1----:R-:W3:Y:S04]  /*3fa0*/  LDL.LU.64 R14, [R1+0xb0] ;  /* 0x0000b000010e7983 */ /* 0x002ee80000300a00 */
[----:B------:R0:W-:Y:S04]  /*3fb0*/  STL [R1+0x2f4], R0 ;  /* 0x0002f40001007387 */ /* 0x0001e80000100800 */
[----:B------:R1:W-:Y:S04]  /*3fc0*/  STL [R1+0x300], R2 ;  /* 0x0003000201007387 */ /* 0x0003e80000100800 */
[----:B------:R-:W3:Y:S01]  /*3fd0*/  LDL.LU.64 R22, [R1+0x108] ;  /* 0x0001080001167983 */ /* 0x000ee20000300a00 */
[----:B0-----:R-:W-:-:S03]  /*3fe0*/  IMAD.MOV.U32 R0, RZ, RZ, R3 ;  /* 0x000000ffff007224 */ /* 0x001fc600078e0003 */
[----:B------:R-:W-:Y:S04]  /*3ff0*/  STL [R1+0x308], R12 ;  /* 0x0003080c01007387 */ /* 0x000fe80000100800 */
[----:B------:R0:W-:Y:S04]  /*4000*/  STL [R1+0x2fc], R0 ;  /* 0x0002fc0001007387 */ /* 0x0001e80000100800 */
[----:B-1----:R-:W3:Y:S01]  /*4010*/  LDL.LU.64 R2, [R1+0xc0] ;  /* 0x0000c00001027983 */ /* 0x002ee20000300a00 */
[----:B0-----:R-:W-:-:S03]  /*4020*/  IMAD.MOV.U32 R0, RZ, RZ, R13 ;  /* 0x000000ffff007224 */ /* 0x001fc600078e000d */
[----:B----4-:R-:W-:Y:S04]  /*4030*/  STL [R1+0x310], R26 ;  /* 0x0003101a01007387 */ /* 0x010fe80000100800 */
[----:B------:R0:W-:Y:S04]  /*4040*/  STL [R1+0x304], R0 ;  /* 0x0003040001007387 */ /* 0x0001e80000100800 */
[----:B------:R-:W4:Y:S01]  /*4050*/  LDL.LU.64 R12, [R1+0x118] ;  /* 0x00011800010c7983 */ /* 0x000f220000300a00 */
[----:B0-----:R-:W-:-:S03]  /*4060*/  IMAD.MOV.U32 R0, RZ, RZ, R27 ;  /* 0x000000ffff007224 */ /* 0x001fc600078e001b */
[----:B------:R-:W4:Y:S04]  /*4070*/  LDL.LU.64 R26, [R1+0xc8] ;  /* 0x0000c800011a7983 */ /* 0x000f280000300a00 */
[----:B------:R0:W-:Y:S04]  /*4080*/  STL [R1+0x30c], R0 ;  /* 0x00030c0001007387 */ /* 0x0001e80000100800 */
[----:B------:R1:W-:Y:S01]  /*4090*/  STL [R1+0x318], R6 ;  /* 0x0003180601007387 */ /* 0x0003e20000100800 */
[----:B0-----:R-:W-:-:S03]  /*40a0*/  IMAD.MOV.U32 R0, RZ, RZ, R7 ;  /* 0x000000ffff007224 */ /* 0x001fc600078e0007 */
[----:B-1----:R-:W4:Y:S04]  /*40b0*/  LDL.LU.64 R6, [R1+0x120] ;  /* 0x0001200001067983 */ /* 0x002f280000300a00 */
[----:B------:R0:W-:Y:S04]  /*40c0*/  STL [R1+0x314], R0 ;  /* 0x0003140001007387 */ /* 0x0001e80000100800 */
[----:B--2---:R1:W-:Y:S01]  /*40d0*/  STL [R1+0x320], R20 ;  /* 0x0003201401007387 */ /* 0x0043e20000100800 */
[----:B0-----:R-:W-:-:S03]  /*40e0*/  IMAD.MOV.U32 R0, RZ, RZ, R21 ;  /* 0x000000ffff007224 */ /* 0x001fc600078e0015 */
[----:B-1----:R-:W2:Y:S04]  /*40f0*/  LDL.LU.64 R20, [R1+0xd8] ;  /* 0x0000d80001147983 */ /* 0x002ea80000300a00 */
[----:B------:R0:W-:Y:S04]  /*4100*/  STL [R1+0x31c], R0 ;  /* 0x00031c0001007387 */ /* 0x0001e80000100800 */
[----:B------:R1:W-:Y:S01]  /*4110*/  STL [R1+0x328], R4 ;  /* 0x0003280401007387 */ /* 0x0003e20000100800 */
[----:B0-----:R-:W-:-:S03]  /*4120*/  IMAD.MOV.U32 R0, RZ, RZ, R5 ;  /* 0x000000ffff007224 */ /* 0x001fc600078e0005 */
[----:B-1----:R-:W2:Y:S04]  /*4130*/  LDL.LU.64 R4, [R1+0x130] ;  /* 0x0001300001047983 */ /* 0x002ea80000300a00 */
[----:B------:R0:W-:Y:S04]  /*4140*/  STL [R1+0x324], R0 ;  /* 0x0003240001007387 */ /* 0x0001e80000100800 */
[----:B---3--:R1:W-:Y:S01]  /*4150*/  STL [R1+0x330], R18 ;  /* 0x0003301201007387 */ /* 0x0083e20000100800 */
[----:B0-----:R-:W-:-:S03]  /*4160*/  IMAD.MOV.U32 R0, RZ, RZ, R19 ;  /* 0x000000ffff007224 */ /* 0x001fc600078e0013 */
[----:B-1----:R-:W3:Y:S04]  /*4170*/  LDL.LU.64 R18, [R1+0xe0] ;  /* 0x0000e00001127983 */ /* 0x002ee80000300a00 */
[----:B------:R0:W-:Y:S04]  /*4180*/  STL [R1+0x32c], R0 ;  /* 0x00032c0001007387 */ /* 0x0001e80000100800 */
[----:B------:R1:W-:Y:S01]  /*4190*/  STL [R1+0x338], R28 ;  /* 0x0003381c01007387 */ /* 0x0003e20000100800 */
[----:B0-----:R-:W-:-:S03]  /*41a0*/  IMAD.MOV.U32 R0, RZ, RZ, R29 ;  /* 0x000000ffff007224 */ /* 0x001fc600078e001d */
[----:B------:R-:W-:Y:S04]  /*41b0*/  STL [R1+0x340], R8 ;  /* 0x0003400801007387 */ /* 0x000fe80000100800 */
[----:B------:R0:W-:Y:S04]  /*41c0*/  STL [R1+0x334], R0 ;  /* 0x0003340001007387 */ /* 0x0001e80000100800 */
[----:B-1----:R-:W3:Y:S01]  /*41d0*/  LDL.LU.64 R28, [R1+0x140] ;  /* 0x00014000011c7983 */ /* 0x002ee20000300a00 */
[----:B0-----:R-:W-:-:S03]  /*41e0*/  IMAD.MOV.U32 R0, RZ, RZ, R9 ;  /* 0x000000ffff007224 */ /* 0x001fc600078e0009 */
[----:B------:R-:W-:Y:S04]  /*41f0*/  STL [R1+0x348], R16 ;  /* 0x0003481001007387 */ /* 0x000fe80000100800 */
[----:B------:R0:W-:Y:S02]  /*4200*/  STL [R1+0x33c], R0 ;  /* 0x00033c0001007387 */ /* 0x0001e40000100800 */
[----:B0-----:R-:W-:Y:S02]  /*4210*/  IMAD.MOV.U32 R0, RZ, RZ, R17 ;  /* 0x000000ffff007224 */ /* 0x001fe400078e0011 */
[----:B------:R-:W3:Y:S04]  /*4220*/  LDL.LU.64 R16, [R1+0xf0] ;  /* 0x0000f00001107983 */ /* 0x000ee80000300a00 */
        /* <DEDUP_REMOVED lines=12> */
[----:B----4-:R1:W-:Y:S01]  /*42f0*/  STL [R1+0x368], R12 ;  /* 0x0003680c01007387 */ /* 0x0103e20000100800 */
[----:B0-----:R-:W-:-:S03]  /*4300*/  IMAD.MOV.U32 R0, RZ, RZ, R13 ;  /* 0x000000ffff007224 */ /* 0x001fc600078e000d */
[----:B------:R-:W-:Y:S04]  /*4310*/  STL [R1+0x370], R26 ;  /* 0x0003701a01007387 */ /* 0x000fe80000100800 */
[----:B------:R0:W-:Y:S04]  /*4320*/  STL [R1+0x364], R0 ;  /* 0x0003640001007387 */ /* 0x0001e80000100800 */
[----:B-1----:R-:W4:Y:S01]  /*4330*/  LDL.LU.64 R12, [R1+0x158] ;  /* 0x00015800010c7983 */ /* 0x002f220000300a00 */
[----:B0-----:R-:W-:-:S05]  /*4340*/  IMAD.MOV.U32 R0, RZ, RZ, R27 ;  /* 0x000000ffff007224 */ /* 0x001fca00078e001b */
[----:B------:R0:W-:Y:S04]  /*4350*/  STL [R1+0x36c], R0 ;  /* 0x00036c0001007387 */ /* 0x0001e80000100800 */
[----:B------:R-:W-:Y:S04]  /*4360*/  STL [R1+0x378], R6 ;  /* 0x0003780601007387 */ /* 0x000fe80000100800 */
[----:B------:R-:W4:Y:S01]  /*4370*/  LDL.LU.64 R26, [R1+0x40] ;  /* 0x00004000011a7983 */ /* 0x000f220000300a00 */
[----:B0-----:R-:W-:-:S03]  /*4380*/  IMAD.MOV.U32 R0, RZ, RZ, R7 ;  /* 0x000000ffff007224 */ /* 0x001fc600078e0007 */
[----:B--2---:R-:W-:Y:S04]  /*4390*/  STL [R1+0x380], R20 ;  /* 0x0003801401007387 */ /* 0x004fe80000100800 */
[----:B------:R0:W-:Y:S04]  /*43a0*/  STL [R1+0x374], R0 ;  /* 0x0003740001007387 */ /* 0x0001e80000100800 */
[----:B------:R-:W2:Y:S01]  /*43b0*/  LDL.LU.64 R10, [R1+0x170] ;  /* 0x00017000010a7983 */ /* 0x000ea20000300a00 */
[----:B0-----:R-:W-:-:S05]  /*43c0*/  IMAD.MOV.U32 R0, RZ, RZ, R21 ;  /* 0x000000ffff007224 */ /* 0x001fca00078e0015 */
[----:B------:R0:W-:Y:S04]  /*43d0*/  STL [R1+0x37c], R0 ;  /* 0x00037c0001007387 */ /* 0x0001e80000100800 */
[----:B------:R-:W-:Y:S04]  /*43e0*/  STL [R1+0x388], R4 ;  /* 0x0003880401007387 */ /* 0x000fe80000100800 */
[----:B------:R-:W2:Y:S01]  /*43f0*/  LDL.LU.64 R24, [R1+0x110] ;  /* 0x0001100001187983 */ /* 0x000ea20000300a00 */
[----:B0-----:R-:W-:-:S05]  /*4400*/  IMAD.MOV.U32 R0, RZ, RZ, R5 ;  /* 0x000000ffff007224 */ /* 0x001fca00078e0005 */
[----:B------:R0:W-:Y:S04]  /*4410*/  STL [R1+0x384], R0 ;  /* 0x0003840001007387 */ /* 0x0001e80000100800 */
[----:B---3--:R-:W-:Y:S04]  /*4420*/  STL [R1+0x390], R18 ;  /* 0x0003901201007387 */ /* 0x008fe80000100800 */
[----:B------:R-:W3:Y:S01]  /*4430*/  LDL.LU.64 R8, [R1+0x178] ;  /* 0x0001780001087983 */ /* 0x000ee20000300a00 */
[----:B0-----:R-:W-:-:S03]  /*4440*/  IMAD.MOV.U32 R0, RZ, RZ, R19 ;  /* 0x000000ffff007224 */ /* 0x001fc600078e0013 */
[----:B------:R-:W3:Y:S04]  /*4450*/  LDL.LU.64 R22, [R1+0x30] ;  /* 0x0000300001167983 */ /* 0x000ee80000300a00 */
[----:B------:R0:W-:Y:S04]  /*4460*/  STL [R1+0x38c], R0 ;  /* 0x00038c0001007387 */ /* 0x0001e80000100800 */
[----:B------:R-:W-:Y:S01]  /*4470*/  STL [R1+0x398], R28 ;  /* 0x0003981c01007387 */ /* 0x000fe20000100800 */
[----:B0-----:R-:W-:-:S03]  /*4480*/  IMAD.MOV.U32 R0, RZ, RZ, R29 ;  /* 0x000000ffff007224 */ /* 0x001fc600078e001d */
[----:B------:R-:W3:Y:S04]  /*4490*/  LDL.LU.64 R6, [R1+0x180] ;  /* 0x0001800001067983 */ /* 0x000ee80000300a00 */
[----:B------:R-:W3:Y:S04]  /*44a0*/  LDL.LU.64 R20, [R1+0x128] ;  /* 0x0001280001147983 */ /* 0x000ee80000300a00 */
[----:B------:R0:W-:Y:S04]  /*44b0*/  STL [R1+0x394], R0 ;  /* 0x0003940001007387 */ /* 0x0001e80000100800 */
[----:B------:R-:W-:Y:S04]  /*44c0*/  STL [R1+0x3a0], R16 ;  /* 0x0003a01001007387 */ /* 0x000fe80000100800 */
[----:B------:R-:W3:Y:S01]  /*44d0*/  LDL.LU.64 R4, [R1+0x188] ;  /* 0x0001880001047983 */ /* 0x000ee20000300a00 */
[----:B0-----:R-:W-:-:S03]  /*44e0*/  IMAD.MOV.U32 R0, RZ, RZ, R17 ;  /* 0x000000ffff007224 */ /* 0x001fc600078e0011 */
        /* <DEDUP_REMOVED lines=8> */
[----:B0-----:R-:W3:Y:S04]  /*4570*/  LDL.LU R0, [R1+0x150] ;  /* 0x0001500001007983 */ /* 0x001ee80000300800 */
[----:B------:R-:W3:Y:S04]  /*4580*/  LDL.LU.64 R14, [R1+0x198] ;  /* 0x00019800010e7983 */ /* 0x000ee80000300a00 */
[----:B------:R0:W-:Y:S04]  /*4590*/  STL [R1+0x3ac], R3 ;  /* 0x0003ac0301007387 */ /* 0x0001e80000100800 */
[----:B0-----:R-:W3:Y:S04]  /*45a0*/  LDL.LU.64 R2, [R1+0x20] ;  /* 0x0000200001027983 */ /* 0x001ee80000300a00 */
[----:B----4-:R0:W-:Y:S02]  /*45b0*/  STL [R1+0x3b8], R12 ;  /* 0x0003b80c01007387 */ /* 0x0101e40000100800 */
[----:B0-----:R-:W-:-:S02]  /*45c0*/  IMAD.MOV.U32 R12, RZ, RZ, R13 ;  /* 0x000000ffff0c7224 */ /* 0x001fc400078e000d */
[----:B------:R-:W-:Y:S04]  /*45d0*/  STL [R1+0x3c0], R26 ;  /* 0x0003c01a01007387 */ /* 0x000fe80000100800 */
[----:B------:R0:W-:Y:S04]  /*45e0*/  STL [R1+0x3b4], R12 ;  /* 0x0003b40c01007387 */ /* 0x0001e80000100800 */
[----:B0-----:R-:W4:Y:S04]  /*45f0*/  LDL.LU.64 R12, [R1+0x1a0] ;  /* 0x0001a000010c7983 */ /* 0x001f280000300a00 */
[----:B------:R0:W-:Y:S04]  /*4600*/  STL [R1+0x3bc], R27 ;  /* 0x0003bc1b01007387 */ /* 0x0001e80000100800 */
[----:B0-----:R-:W4:Y:S04]  /*4610*/  LDL.LU.64 R26, [R1+0x168] ;  /* 0x00016800011a7983 */ /* 0x001f280000300a00 */
[----:B--2---:R0:W-:Y:S02]  /*4620*/  STL [R1+0x3c8], R10 ;  /* 0x0003c80a01007387 */ /* 0x0041e40000100800 */
[----:B0-----:R-:W-:-:S05]  /*4630*/  IMAD.MOV.U32 R10, RZ, RZ, R11 ;  /* 0x000000ffff0a7224 */ /* 0x001fca00078e000b */
[----:B------:R0:W-:Y:S04]  /*4640*/  STL [R1+0x3c4], R10 ;  /* 0x0003c40a01007387 */ /* 0x0001e80000100800 */
[----:B------:R-:W-:Y:S01]  /*4650*/  STL [R1+0x3d0], R24 ;  /* 0x0003d01801007387 */ /* 0x000fe20000100800 */
[----:B0-----:R-:W-:-:S03]  /*4660*/  IMAD.MOV.U32 R10, RZ, RZ, R25 ;  /* 0x000000ffff0a7224 */ /* 0x001fc600078e0019 */
[----:B---3--:R0:W-:Y:S04]  /*4670*/  STL [R1+0x3d8], R8 ;  /* 0x0003d80801007387 */ /* 0x0081e80000100800 */
[----:B------:R-:W-:Y:S04]  /*4680*/  STL [R1+0x3cc], R10 ;  /* 0x0003cc0a01007387 */ /* 0x000fe80000100800 */
[----:B------:R-:W-:Y:S01]  /*4690*/  STL [R1+0x3e0], R22 ;  /* 0x0003e01601007387 */ /* 0x000fe20000100800 */
[----:B0-----:R-:W-:-:S05]  /*46a0*/  IMAD.MOV.U32 R8, RZ, RZ, R9 ;  /* 0x000000ffff087224 */ /* 0x001fca00078e0009 */
[----:B------:R0:W-:Y:S04]  /*46b0*/  STL [R1+0x3d4], R8 ;  /* 0x0003d40801007387 */ /* 0x0001e80000100800 */
[----:B------:R1:W-:Y:S01]  /*46c0*/  STL [R1+0x3e8], R6 ;  /* 0x0003e80601007387 */ /* 0x0003e20000100800 */
[----:B0-----:R-:W-:-:S05]  /*46d0*/  IMAD.MOV.U32 R8, RZ, RZ, R23 ;  /* 0x000000ffff087224 */ /* 0x001fca00078e0017 */
[----:B------:R-:W-:Y:S01]  /*46e0*/  STL [R1+0x3dc], R8 ;  /* 0x0003dc0801007387 */ /* 0x000fe20000100800 */
[----:B-1----:R-:W-:-:S03]  /*46f0*/  IMAD.MOV.U32 R6, RZ, RZ, R7 ;  /* 0x000000ffff067224 */ /* 0x002fc600078e0007 */
[----:B------:R-:W-:Y:S04]  /*4700*/  STL [R1+0x3f0], R20 ;  /* 0x0003f01401007387 */ /* 0x000fe80000100800 */
[----:B------:R0:W-:Y:S04]  /*4710*/  STL [R1+0x3e4], R6 ;  /* 0x0003e40601007387 */ /* 0x0001e80000100800 */
[----:B------:R1:W-:Y:S01]  /*4720*/  STL [R1+0x3f8], R4 ;  /* 0x0003f80401007387 */ /* 0x0003e20000100800 */
[----:B0-----:R-:W-:-:S05]  /*4730*/  IMAD.MOV.U32 R6, RZ, RZ, R21 ;  /* 0x000000ffff067224 */ /* 0x001fca00078e0015 */
[----:B------:R-:W-:Y:S01]  /*4740*/  STL [R1+0x3ec], R6 ;  /* 0x0003ec0601007387 */ /* 0x000fe20000100800 */
[----:B-1----:R-:W-:-:S03]  /*4750*/  IMAD.MOV.U32 R4, RZ, RZ, R5 ;  /* 0x000000ffff047224 */ /* 0x002fc600078e0005 */
[----:B------:R-:W-:Y:S04]  /*4760*/  STL [R1+0x400], R18 ;  /* 0x0004001201007387 */ /* 0x000fe80000100800 */
[----:B------:R0:W-:Y:S04]  /*4770*/  STL [R1+0x3f4], R4 ;  /* 0x0003f40401007387 */ /* 0x0001e80000100800 */
[----:B------:R-:W-:Y:S01]  /*4780*/  STL [R1+0x408], R28 ;  /* 0x0004081c01007387 */ /* 0x000fe20000100800 */
[----:B0-----:R-:W-:-:S05]  /*4790*/  IMAD.MOV.U32 R4, RZ, RZ, R19 ;  /* 0x000000ffff047224 */ /* 0x001fca00078e0013 */
[----:B------:R0:W-:Y:S04]  /*47a0*/  STL [R1+0x3fc], R4 ;  /* 0x0003fc0401007387 */ /* 0x0001e80000100800 */
[----:B------:R-:W-:Y:S01]  /*47b0*/  STL [R1+0x410], R16 ;  /* 0x0004101001007387 */ /* 0x000fe20000100800 */
[----:B0-----:R-:W-:-:S05]  /*47c0*/  IMAD.MOV.U32 R4, RZ, RZ, R29 ;  /* 0x000000ffff047224 */ /* 0x001fca00078e001d */
[----:B------:R0:W-:Y:S01]  /*47d0*/  STL [R1+0x404], R4 ;  /* 0x0004040401007387 */ /* 0x0001e20000100800 */
[----:B------:R-:W-:Y:S02]  /*47e0*/  IMAD R0, R0, UR7, RZ ;  /* 0x0000000700007c24 */ /* 0x000fe4000f8e02ff */
[----:B0-----:R-:W-:-:S05]  /*47f0*/  IMAD.MOV.U32 R4, RZ, RZ, R17 ;  /* 0x000000ffff047224 */ /* 0x001fca00078e0011 */
[----:B------:R0:W-:Y:S04]  /*4800*/  STL [R1+0x40c], R4 ;  /* 0x00040c0401007387 */ /* 0x0001e80000100800 */
[----:B------:R-:W-:Y:S01]  /*4810*/  STL [R1+0x418], R14 ;  /* 0x0004180e01007387 */ /* 0x000fe20000100800 */
[----:B0-----:R-:W-:-:S03]  /*4820*/  IMAD.MOV.U32 R4, RZ, RZ, R15 ;  /* 0x000000ffff047224 */ /* 0x001fc600078e000f */
[----:B------:R0:W-:Y:S04]  /*4830*/  STL [R1+0x420], R2 ;  /* 0x0004200201007387 */ /* 0x0001e80000100800 */
[----:B------:R1:W-:Y:S01]  /*4840*/  STL [R1+0x414], R4 ;  /* 0x0004140401007387 */ /* 0x0003e20000100800 */
[----:B0-----:R-:W0:Y:S01]  /*4850*/  LDC R2, c[0x0][0x3a8] ;  /* 0x0000ea00ff027b82 */ /* 0x001e220000000800 */
[----:B-1----:R-:W-:Y:S01]  /*4860*/  IMAD.MOV.U32 R4, RZ, RZ, R3 ;  /* 0x000000ffff047224 */ /* 0x002fe200078e0003 */
[----:B------:R-:W-:-:S04]  /*4870*/  LEA R3, P0, R0, UR12, 0x1 ;  /* 0x0000000c00037c11 */ /* 0x000fc8000f8008ff */
[----:B------:R-:W-:Y:S01]  /*4880*/  STL [R1+0x41c], R4 ;  /* 0x00041c0401007387 */ /* 0x000fe20000100800 */
[----:B------:R-:W-:Y:S01]  /*4890*/  LEA.HI.X.SX32 R28, R0, UR13, 0x1, P0 ;  /* 0x0000000d001c7c11 */ /* 0x000fe200080f0eff */
[C---:B0-----:R-:W-:Y:S02]  /*48a0*/  IMAD R23, R2.reuse, 0x5b, RZ ;  /* 0x0000005b02177824 */ /* 0x041fe400078e02ff */
[----:B------:R-:W-:Y:S01]  /*48b0*/  IMAD R20, R2, 0x57, RZ ;  /* 0x0000005702147824 */ /* 0x000fe200078e02ff */
[----:B----4-:R-:W-:Y:S04]  /*48c0*/  STL [R1+0x428], R12 ;  /* 0x0004280c01007387 */ /* 0x010fe80000100800 */
[----:B------:R0:W-:Y:S02]  /*48d0*/  STL [R1+0x15c], R3 ;  /* 0x00015c0301007387 */ /* 0x0001e40000100800 */
[----:B0-----:R-:W-:-:S02]  /*48e0*/  IMAD.MOV.U32 R3, RZ, RZ, R13 ;  /* 0x000000ffff037224 */ /* 0x001fc400078e000d */
[----:B------:R-:W-:Y:S04]  /*48f0*/  STL [R1+0x430], R26 ;  /* 0x0004301a01007387 */ /* 0x000fe80000100800 */
[----:B------:R0:W-:Y:S02]  /*4900*/  STL [R1+0x424], R3 ;  /* 0x0004240301007387 */ /* 0x0001e40000100800 */
[----:B0-----:R-:W-:-:S05]  /*4910*/  IMAD.MOV.U32 R3, RZ, RZ, R27 ;  /* 0x000000ffff037224 */ /* 0x001fca00078e001b */
[----:B------:R0:W-:Y:S04]  /*4920*/  STL [R1+0x42c], R3 ;  /* 0x00042c0301007387 */ /* 0x0001e80000100800 */
[----:B------:R-:W-:Y:S04]  /*4930*/  STL [R1+0x2b0], RZ ;  /* 0x0002b0ff01007387 */ /* 0x000fe80000100800 */
[----:B------:R-:W-:Y:S01]  /*4940*/  STL [R1+0x110], RZ ;  /* 0x000110ff01007387 */ /* 0x000fe20000100800 */
[----:B0-----:R-:W-:-:S03]  /*4950*/  IMAD.SHL.U32 R3, R2, 0x80, RZ ;  /* 0x0000008002037824 */ /* 0x001fc600078e00ff */
[----:B------:R-:W-:Y:S04]  /*4960*/  STL [R1+0x158], R28 ;  /* 0x0001581c01007387 */ /* 0x000fe80000100800 */
[----:B------:R-:W-:Y:S04]  /*4970*/  STL [R1+0x114], RZ ;  /* 0x000114ff01007387 */ /* 0x000fe80000100800 */
[----:B------:R-:W-:Y:S01]  /*4980*/  STL [R1+0x118], RZ ;  /* 0x000118ff01007387 */ /* 0x000fe20000100800 */
[----:B------:R-:W-:-:S03]  /*4990*/  SHF.R.S32.HI R0, RZ, 0x1f, R3 ;  /* 0x0000001fff007819 */ /* 0x000fc60000011403 */
[----:B------:R-:W-:Y:S01]  /*49a0*/  STL [R1+0x11c], RZ ;  /* 0x00011cff01007387 */ /* 0x000fe20000100800 */
[----:B------:R-:W-:-:S03]  /*49b0*/  IMAD R26, R2, 0x5f, RZ ;  /* 0x0000005f021a7824 */ /* 0x000fc600078e02ff */
[----:B------:R-:W-:Y:S04]  /*49c0*/  STL [R1+0x100], RZ ;  /* 0x000100ff01007387 */ /* 0x000fe80000100800 */
[----:B------:R-:W-:Y:S04]  /*49d0*/  STL [R1+0x104], RZ ;  /* 0x000104ff01007387 */ /* 0x000fe80000100800 */
[----:B------:R-:W-:Y:S01]  /*49e0*/  STL [R1+0x108], RZ ;  /* 0x000108ff01007387 */ /* 0x000fe20000100800 */
[----:B------:R-:W-:-:S03]  /*49f0*/  SHF.L.U64.HI R0, R3, 0x1, R0 ;  /* 0x0000000103007819 */ /* 0x000fc60000010200 */
[----:B------:R-:W-:Y:S04]  /*4a00*/  STL [R1+0x10c], RZ ;  /* 0x00010cff01007387 */ /* 0x000fe80000100800 */
[----:B------:R-:W-:Y:S04]  /*4a10*/  STL [R1+0xf0], RZ ;  /* 0x0000f0ff01007387 */ /* 0x000fe80000100800 */
[----:B------:R-:W-:Y:S04]  /*4a20*/  STL [R1+0xf4], RZ ;  /* 0x0000f4ff01007387 */ /* 0x000fe80000100800 */
[----:B------:R-:W-:Y:S04]  /*4a30*/  STL [R1+0xf8], RZ ;  /* 0x0000f8ff01007387 */ /* 0x000fe80000100800 */
[----:B------:R-:W-:Y:S04]  /*4a40*/  STL [R1+0xfc], RZ ;  /* 0x0000fcff01007387 */ /* 0x000fe80000100800 */
[----:B------:R-:W-:Y:S04]  /*4a50*/  STL [R1+0x8dc], R26 ;  /* 0x0008dc1a01007387 */ /* 0x000fe80000100800 */
[----:B------:R-:W-:Y:S04]  /*4a60*/  STL [R1+0x8e0], R23 ;  /* 0x0008e01701007387 */ /* 0x000fe80000100800 */
[----:B------:R-:W-:Y:S04]  /*4a70*/  STL [R1+0x8e4], R20 ;  /* 0x0008e41401007387 */ /* 0x000fe80000100800 */
[----:B------:R0:W-:Y:S04]  /*4a80*/  STL [R1+0x8d8], R0 ;  /* 0x0008d80001007387 */ /* 0x0001e80000100800 */
[----:B0-----:R-:W2:Y:S01]  /*4a90*/  LDL R0, [R1+0x15c] ;  /* 0x00015c0001007983 */ /* 0x001ea20000100800 */
[----:B------:R-:W-:-:S02]  /*4aa0*/  IMAD R20, R2, 0xfe, RZ ;  /* 0x000000fe02147824 */ /* 0x000fc400078e02ff */
[C---:B------:R-:W-:Y:S02]  /*4ab0*/  IMAD R23, R2.reuse, 0xfa, RZ ;  /* 0x000000fa02177824 */ /* 0x040fe400078e02ff */
[C---:B------:R-:W-:Y:S02]  /*4ac0*/  IMAD R26, R2.reuse, 0xae, RZ ;  /* 0x000000ae021a7824 */ /* 0x040fe400078e02ff */
[C---:B------:R-:W-:Y:S02]  /*4ad0*/  IMAD R29, R2.reuse, 0xaa, RZ ;  /* 0x000000aa021d7824 */ /* 0x040fe400078e02ff */
[C---:B------:R-:W-:Y:S02]  /*4ae0*/  IMAD R17, R2.reuse, 0x53, RZ ;  /* 0x0000005302117824 */ /* 0x040fe400078e02ff */
[C---:B------:R-:W-:Y:S02]  /*4af0*/  IMAD R27, R2.reuse, 0xa6, RZ ;  /* 0x000000a6021b7824 */ /* 0x040fe400078e02ff */
        /* <DEDUP_REMOVED lines=19> */
[----:B------:R-:W-:Y:S01]  /*4c30*/  IMAD R3, R2, 0xf2, RZ ;  /* 0x000000f202037824 */ /* 0x000fe200078e02ff */
[-C--:B--2---:R-:W-:Y:S02]  /*4c40*/  IADD3 R20, P2, PT, R20, R0.reuse, RZ ;  /* 0x0000000014147210 */ /* 0x084fe40007f5e0ff */
[----:B------:R-:W-:-:S03]  /*4c50*/  IADD3 R23, P4, PT, R23, R0, RZ ;  /* 0x0000000017177210 */ /* 0x000fc60007f9e0ff */
[----:B------:R0:W-:Y:S04]  /*4c60*/  STL [R1+0x438], R20 ;  /* 0x0004381401007387 */ /* 0x0001e80000100800 */
[----:B------:R1:W-:Y:S01]  /*4c70*/  STL [R1+0x448], R23 ;  /* 0x0004481701007387 */ /* 0x0003e20000100800 */
[C---:B0-----:R-:W-:Y:S02]  /*4c80*/  IMAD R20, R2.reuse, 0xee, RZ ;  /* 0x000000ee02147824 */ /* 0x041fe400078e02ff */
[----:B-1----:R-:W-:Y:S02]  /*4c90*/  IMAD R23, R2, 0xea, RZ ;  /* 0x000000ea02177824 */ /* 0x002fe400078e02ff */
[----:B------:R-:W0:Y:S02]  /*4ca0*/  LDC R2, c[0x0][0x3a8] ;  /* 0x0000ea00ff027b82 */ /* 0x000e240000000800 */
[----:B0-----:R-:W-:-:S05]  /*4cb0*/  IMAD R2, R2, 0xf6, RZ ;  /* 0x000000f602027824 */ /* 0x001fca00078e02ff */
[----:B------:R-:W-:-:S05]  /*4cc0*/  IADD3 R2, P5, PT, R2, R0, RZ ;  /* 0x0000000002027210 */ /* 0x000fca0007fbe0ff */
[----:B------:R0:W-:Y:S02]  /*4cd0*/  STL [R1+0x458], R2 ;  /* 0x0004580201007387 */ /* 0x0001e40000100800 */
[----:B0-----:R-:W0:Y:S01]  /*4ce0*/  LDC R2, c[0x0][0x3a8] ;  /* 0x0000ea00ff027b82 */ /* 0x001e220000000800 */
[-C--:B------:R-:W-:Y:S02]  /*4cf0*/  IADD3 R3, P6, PT, R3, R0.reuse, RZ ;  /* 0x0000000003037210 */ /* 0x080fe40007fde0ff */
[-C--:B------:R-:W-:Y:S02]  /*4d00*/  IADD3 R20, P0, PT, R20, R0.reuse, RZ ;  /* 0x0000000014147210 */ /* 0x080fe40007f1e0ff */
[----:B------:R-:W-:Y:S01]  /*4d10*/  IADD3 R23, P3, PT, R23, R0, RZ ;  /* 0x0000000017177210 */ /* 0x000fe20007f7e0ff */
[----:B------:R0:W-:Y:S04]  /*4d20*/  STL [R1+0x468], R3 ;  /* 0x0004680301007387 */ /* 0x0001e80000100800 */
[----:B------:R1:W-:Y:S04]  /*4d30*/  STL [R1+0x478], R20 ;  /* 0x0004781401007387 */ /* 0x0003e80000100800 */
[----:B------:R2:W-:Y:S01]  /*4d40*/  STL [R1+0x488], R23 ;  /* 0x0004881701007387 */ /* 0x0005e20000100800 */
[----:B0-----:R-:W-:-:S02]  /*4d50*/  IMAD R3, R2, 0x7f, RZ ;  /* 0x0000007f02037824 */ /* 0x001fc400078e02ff */
[C---:B-1----:R-:W-:Y:S02]  /*4d60*/  IMAD R20, R2.reuse, 0xe2, RZ ;  /* 0x000000e202147824 */ /* 0x042fe400078e02ff */
[----:B--2---:R-:W-:Y:S02]  /*4d70*/  IMAD R23, R2, 0x7d, RZ ;  /* 0x0000007d02177824 */ /* 0x004fe400078e02ff */
[----:B------:R-:W0:Y:S02]  /*4d80*/  LDC R2, c[0x0][0x3a8] ;  /* 0x0000ea00ff027b82 */ /* 0x000e240000000800 */
[----:B0-----:R-:W-:-:S05]  /*4d90*/  IMAD R2, R2, 0xe6, RZ ;  /* 0x000000e602027824 */ /* 0x001fca00078e02ff */
[----:B------:R-:W-:-:S05]  /*4da0*/  IADD3 R2, P1, PT, R2, R0, RZ ;  /* 0x0000000002027210 */ /* 0x000fca0007f3e0ff */
[----:B------:R0:W-:Y:S02]  /*4db0*/  STL [R1+0x498], R2 ;  /* 0x0004980201007387 */ /* 0x0001e40000100800 */
[----:B0-----:R-:W0:Y:S01]  /*4dc0*/  LDC R2, c[0x0][0x3a8] ;  /* 0x0000ea00ff027b82 */ /* 0x001e220000000800 */
[----:B------:R-:W-:Y:S02]  /*4dd0*/  LEA.HI.X.SX32 R3, R3, R28, 0x1, P2 ;  /* 0x0000001c03037211 */ /* 0x000fe400010f0eff */
[----:B------:R-:W-:Y:S02]  /*4de0*/  IADD3 R20, P2, PT, R20, R0, RZ ;  /* 0x0000000014147210 */ /* 0x000fe40007f5e0ff */
[----:B------:R-:W-:Y:S01]  /*4df0*/  LEA.HI.X.SX32 R23, R23, R28, 0x1, P4 ;  /* 0x0000001c17177211 */ /* 0x000fe200020f0eff */
        /* <DEDUP_REMOVED lines=62> */
[----:B------:R-:W0:Y:S01]  /*51e0*/  LDC R2, c[0x0][0x3a8] ;  /* 0x0000ea00ff027b82 */ /* 0x000e220000000800 */
[----:B------:R-:W-:Y:S01]  /*51f0*/  LEA.HI.X.SX32 R3, R3, R28, 0x1, P6 ;  /* 0x0000001c03037211 */ /* 0x000fe200030f0eff */
[----:B0-----:R-:W-:-:S05]  /*5200*/  IMAD R2, R2, 0xbe, RZ ;  /* 0x000000be02027824 */ /* 0x001fca00078e02ff */
[----:B------:R-:W-:-:S05]  /*5210*/  IADD3 R2, P5, PT, R2, R0, RZ ;  /* 0x0000000002027210 */ /* 0x000fca0007fbe0ff */
[----:B------:R0:W-:Y:S02]  /*5220*/  STL [R1+0x538], R2 ;  /* 0x0005380201007387 */ /* 0x0001e40000100800 */
[----:B0-----:R-:W0:Y:S02]  /*5230*/  LDC R2, c[0x0][0x3a8] ;  /* 0x0000ea00ff027b82 */ /* 0x001e240000000800 */
[----:B------:R1:W-:Y:S02]  /*5240*/  STL [R1+0x4d4], R3 ;  /* 0x0004d40301007387 */ /* 0x0003e40000100800 */
[----:B-1----:R-:W-:Y:S02]  /*5250*/  IADD3 R3, P6, PT, R20, R0, RZ ;  /* 0x0000000014037210 */ /* 0x002fe40007fde0ff */
[----:B------:R-:W-:Y:S02]  /*5260*/  LEA.HI.X.SX32 R20, R23, R28, 0x1, P0 ;  /* 0x0000001c17147211 */ /* 0x000fe400000f0eff */
[----:B------:R-:W1:Y:S01]  /*5270*/  LDC R23, c[0x0][0x3a8] ;  /* 0x0000ea00ff177b82 */ /* 0x000e620000000800 */
[----:B------:R0:W-:Y:S04]  /*5280*/  STL [R1+0x548], R3 ;  /* 0x0005480301007387 */ /* 0x0001e80000100800 */
[----:B------:R2:W-:Y:S01]  /*5290*/  STL [R1+0x4e4], R20 ;  /* 0x0004e41401007387 */ /* 0x0005e20000100800 */
[----:B0-----:R-:W-:-:S02]  /*52a0*/  IMAD R3, R2, 0x65, RZ ;  /* 0x0000006502037824 */ /* 0x001fc400078e02ff */
[----:B------:R-:W0:Y:S08]  /*52b0*/  LDC R2, c[0x0][0x3a8] ;  /* 0x0000ea00ff027b82 */ /* 0x000e300000000800 */
[----:B--2---:R-:W2:Y:S01]  /*52c0*/  LDC R20, c[0x0][0x3a8] ;  /* 0x0000ea00ff147b82 */ /* 0x004ea20000000800 */
[----:B-1----:R-:W-:Y:S01]  /*52d0*/  IMAD R23, R23, 0x67, RZ ;  /* 0x0000006717177824 */ /* 0x002fe200078e02ff */
[----:B------:R-:W-:-:S04]  /*52e0*/  LEA.HI.X.SX32 R3, R3, R28, 0x1, P1 ;  /* 0x0000001c03037211 */ /* 0x000fc800008f0eff */
[----:B------:R-:W-:Y:S01]  /*52f0*/  LEA.HI.X.SX32 R23, R23, R28, 0x1, P3 ;  /* 0x0000001c17177211 */ /* 0x000fe200018f0eff */
[----:B0-----:R-:W-:Y:S02]  /*5300*/  IMAD R2, R2, 0xb2, RZ ;  /* 0x000000b202027824 */ /* 0x001fe400078e02ff */
[----:B--2---:R-:W-:-:S03]  /*5310*/  IMAD R20, R20, 0xb6, RZ ;  /* 0x000000b614147824 */ /* 0x004fc600078e02ff */
[-C--:B------:R-:W-:Y:S02]  /*5320*/  IADD3 R2, P3, PT, R2, R0.reuse, RZ ;  /* 0x0000000002027210 */ /* 0x080fe40007f7e0ff */
[-C--:B------:R-:W-:Y:S02]  /*5330*/  IADD3 R20, P0, PT, R20, R0.reuse, RZ ;  /* 0x0000000014147210 */ /* 0x080fe40007f1e0ff */
[----:B------:R-:W-:-:S03]  /*5340*/  IADD3 R26, P1, PT, R26, R0, RZ ;  /* 0x000000001a1a7210 */ /* 0x000fc60007f3e0ff */
[----:B------:R0:W-:Y:S04]  /*5350*/  STL [R1+0x558], R20 ;  /* 0x0005581401007387 */ /* 0x0001e80000100800 */
[----:B0-----:R-:W2:Y:S04]  /*5360*/  LDL.LU R20, [R1+0x8e4] ;  /* 0x0008e40001147983 */ /* 0x001ea80000300800 */
[----:B------:R0:W-:Y:S04]  /*5370*/  STL [R1+0x4f4], R23 ;  /* 0x0004f41701007387 */ /* 0x0001e80000100800 */
[----:B0-----:R-:W3:Y:S04]  /*5380*/  LDL.LU R23, [R1+0x8e0] ;  /* 0x0008e00001177983 */ /* 0x001ee80000300800 */
[----:B------:R0:W-:Y:S04]  /*5390*/  STL [R1+0x568], R2 ;  /* 0x0005680201007387 */ /* 0x0001e80000100800 */
[----:B------:R-:W-:Y:S04]  /*53a0*/  STL [R1+0x504], R3 ;  /* 0x0005040301007387 */ /* 0x000fe80000100800 */
[----:B------:R1:W-:Y:S01]  /*53b0*/  STL [R1+0x578], R26 ;  /* 0x0005781a01007387 */ /* 0x0003e20000100800 */
[----:B0-----:R-:W0:Y:S03]  /*53c0*/  LDC R2, c[0x0][0x3a8] ;  /* 0x0000ea00ff027b82 */ /* 0x001e260000000800 */
[----:B-1----:R-:W4:Y:S01]  /*53d0*/  LDL.LU R26, [R1+0x8dc] ;  /* 0x0008dc00011a7983 */ /* 0x002f220000300800 */
[----:B0-----:R-:W-:-:S04]  /*53e0*/  IMAD R3, R2, 0x61, RZ ;  /* 0x0000006102037824 */ /* 0x001fc800078e02ff */
[----:B------:R-:W0:Y:S02]  /*53f0*/  LDC R2, c[0x0][0x3a8] ;  /* 0x0000ea00ff027b82 */ /* 0x000e240000000800 */
[----:B0-----:R-:W-:-:S05]  /*5400*/  IMAD R2, R2, 0x63, RZ ;  /* 0x0000006302027824 */ /* 0x001fca00078e02ff */
[----:B------:R-:W-:-:S05]  /*5410*/  LEA.HI.X.SX32 R2, R2, R28, 0x1, P2 ;  /* 0x0000001c02027211 */ /* 0x000fca00010f0eff */
[----:B------:R0:W-:Y:S02]  /*5420*/  STL [R1+0x514], R2 ;  /* 0x0005140201007387 */ /* 0x0001e40000100800 */
[----:B0-----:R-:W0:Y:S01]  /*5430*/  LDC R2, c[0x0][0x3a8] ;  /* 0x0000ea00ff027b82 */ /* 0x001e220000000800 */
[----:B------:R-:W-:Y:S02]  /*5440*/  IADD3 R29, P2, PT, R29, R0, RZ ;  /* 0x000000001d1d7210 */ /* 0x000fe40007f5e0ff */
[----:B------:R-:W-:-:S03]  /*5450*/  LEA.HI.X.SX32 R3, R3, R28, 0x1, P4 ;  /* 0x0000001c03037211 */ /* 0x000fc600020f0eff */
[----:B------:R-:W-:Y:S01]  /*5460*/  STL [R1+0x588], R29 ;  /* 0x0005881d01007387 */ /* 0x000fe20000100800 */
[----:B------:R-:W-:-:S03]  /*5470*/  IADD3 R27, P4, PT, R27, R0, RZ ;  /* 0x000000001b1b7210 */ /* 0x000fc60007f9e0ff */
[----:B------:R0:W-:Y:S04]  /*5480*/  STL [R1+0x524], R3 ;  /* 0x0005240301007387 */ /* 0x0001e80000100800 */
[----:B------:R-:W-:Y:S01]  /*5490*/  STL [R1+0x598], R27 ;  /* 0x0005981b01007387 */ /* 0x000fe20000100800 */
[----:B0-----:R-:W-:-:S05]  /*54a0*/  IMAD R3, R2, 0x5d, RZ ;  /* 0x0000005d02037824 */ /* 0x001fca00078e02ff */
[----:B------:R-:W-:Y:S02]  /*54b0*/  LEA.HI.X.SX32 R3, R3, R28, 0x1, P6 ;  /* 0x0000001c03037211 */ /* 0x000fe400030f0eff */
[----:B------:R-:W-:Y:S02]  /*54c0*/  IADD3 R24, P6, PT, R24, R0, RZ ;  /* 0x0000000018187210 */ /* 0x000fe40007fde0ff */
[----:B------:R-:W-:Y:S02]  /*54d0*/  LEA.HI.X.SX32 R17, R17, R28, 0x1, P4 ;  /* 0x0000001c11117211 */ /* 0x000fe400020f0eff */
[----:B------:R-:W-:Y:S02]  /*54e0*/  IADD3 R16, P4, PT, R16, R0, RZ ;  /* 0x0000000010107210 */ /* 0x000fe40007f9e0ff */
[----:B------:R-:W-:Y:S02]  /*54f0*/  LEA.HI.X.SX32 R14, R14, R28, 0x1, P6 ;  /* 0x0000001c0e0e7211 */ /* 0x000fe400030f0eff */
[----:B------:R-:W-:-:S02]  /*5500*/  IADD3 R13, P6, PT, R13, R0, RZ ;  /* 0x000000000d0d7210 */ /* 0x000fc40007fde0ff */
[----:B--2---:R-:W-:Y:S02]  /*5510*/  LEA.HI.X.SX32 R20, R20, R28, 0x1, P1 ;  /* 0x0000001c14147211 */ /* 0x004fe400008f0eff */
[----:B------:R-:W-:Y:S02]  /*5520*/  IADD3 R19, P1, PT, R19, R0, RZ ;  /* 0x0000000013137210 */ /* 0x000fe40007f3e0ff */
[----:B---3--:R-:W-:Y:S02]  /*5530*/  LEA.HI.X.SX32 R23, R23, R28, 0x1, P0 ;  /* 0x0000001c17177211 */ /* 0x008fe400000f0eff */
[----:B------:R-:W-:Y:S02]  /*5540*/  IADD3 R22, P0, PT, R22, R0, RZ ;  /* 0x0000000016167210 */ /* 0x000fe40007f1e0ff */
[----:B----4-:R-:W-:Y:S02]  /*5550*/  LEA.HI.X.SX32 R26, R26, R28, 0x1, P5 ;  /* 0x0000001c1a1a7211 */ /* 0x010fe400028f0eff */
[----:B------:R-:W-:-:S03]  /*5560*/  IADD3 R25, P5, PT, R25, R0, RZ ;  /* 0x0000000019197210 */ /* 0x000fc60007fbe0ff */
[----:B------:R-:W-:Y:S04]  /*5570*/  STL [R1+0x534], R26 ;  /* 0x0005341a01007387 */ /* 0x000fe80000100800 */
[----:B------:R-:W-:Y:S04]  /*5580*/  STL [R1+0x5a8], R25 ;  /* 0x0005a81901007387 */ /* 0x000fe80000100800 */
[----:B------:R0:W-:Y:S02]  /*5590*/  STL [R1+0x544], R3 ;  /* 0x0005440301007387 */ /* 0x0001e40000100800 */
[----:B0-----:R-:W-:-:S02]  /*55a0*/  IMAD R3, R2, 0x59, RZ ;  /* 0x0000005902037824 */ /* 0x001fc400078e02ff */
[----:B------:R-:W-:Y:S03]  /*55b0*/  STL [R1+0x5b8], R24 ;  /* 0x0005b81801007387 */ /* 0x000fe60000100800 */
[----:B------:R-:W-:Y:S01]  /*55c0*/  LEA.HI.X.SX32 R3, R3, R28, 0x1, P3 ;  /* 0x0000001c03037211 */ /* 0x000fe200018f0eff */
[----:B------:R-:W-:Y:S04]  /*55d0*/  STL [R1+0x554], R23 ;  /* 0x0005541701007387 */ /* 0x000fe80000100800 */
[----:B------:R-:W-:Y:S01]  /*55e0*/  STL [R1+0x5c8], R22 ;  /* 0x0005c81601007387 */ /* 0x000fe20000100800 */
[----:B------:R-:W-:-:S03]  /*55f0*/  IADD3 R21, P3, PT, R21, R0, RZ ;  /* 0x0000000015157210 */ /* 0x000fc60007f7e0ff */
[----:B------:R0:W-:Y:S02]  /*5600*/  STL [R1+0x564], R3 ;  /* 0x0005640301007387 */ /* 0x0001e40000100800 */
[----:B0-----:R-:W-:Y:S02]  /*5610*/  IMAD R3, R2, 0x55, RZ ;  /* 0x0000005502037824 */ /* 0x001fe400078e02ff */
        /* <DEDUP_REMOVED lines=19> */
[----:B------:R0:W-:Y:S01]  /*5750*/  STL [R1+0x5c4], R3 ;  /* 0x0005c40301007387 */ /* 0x0001e20000100800 */
[----:B------:R-:W-:Y:S02]  /*5760*/  LEA.HI.X.SX32 R11, R11, R28, 0x1, P3 ;  /* 0x0000001c0b0b7211 */ /* 0x000fe400018f0eff */
[----:B------:R-:W-:Y:S01]  /*5770*/  IADD3 R10, P3, PT, R10, R0, RZ ;  /* 0x000000000a0a7210 */ /* 0x000fe20007f7e0ff */
[----:B0-----:R-:W-:Y:S01]  /*5780*/  IMAD R3, R2, 0x49, RZ ;  /* 0x0000004902037824 */ /* 0x001fe200078e02ff */
[----:B------:R-:W-:Y:S04]  /*5790*/  STL [R1+0x440], R12 ;  /* 0x0004400c01007387 */ /* 0x000fe80000100800 */
        /* <DEDUP_REMOVED lines=9> */
[----:B------:R-:W-:Y:S02]  /*5830*/  LEA.HI.X.SX32 R3, R3, R28, 0x1, P4 ;  /* 0x0000001c03037211 */ /* 0x000fe400020f0eff */
[----:B------:R-:W-:Y:S01]  /*5840*/  IADD3 R4, P4, PT, R4, R0, RZ ;  /* 0x0000000004047210 */ /* 0x000fe20007f9e0ff */
[----:B------:R-:W-:Y:S01]  /*5850*/  STL [R1+0x5f4], R8 ;  /* 0x0005f40801007387 */ /* 0x000fe20000100800 */
[----:B------:R-:W-:-:S03]  /*5860*/  LEA.HI.X.SX32 R5, R5, R28, 0x1, P5 ;  /* 0x0000001c05057211 */ /* 0x000fc600028f0eff */
[----:B------:R-:W-:Y:S04]  /*5870*/  STL [R1+0x4a0], R7 ;  /* 0x0004a00701007387 */ /* 0x000fe80000100800 */
[----:B------:R0:W-:Y:S04]  /*5880*/  STL [R1+0x604], R3 ;  /* 0x0006040301007387 */ /* 0x0001e80000100800 */
[----:B------:R1:W-:Y:S01]  /*5890*/  STL [R1+0x4c0], R4 ;  /* 0x0004c00401007387 */ /* 0x0003e20000100800 */
[C---:B0-----:R-:W-:Y:S02]  /*58a0*/  IMAD R3, R2.reuse, 0x41, RZ ;  /* 0x0000004102037824 */ /* 0x041fe400078e02ff */
[----:B-1----:R-:W-:Y:S01]  /*58b0*/  IMAD R4, R2, 0x7e, RZ ;  /* 0x0000007e02047824 */ /* 0x002fe200078e02ff */
[----:B------:R0:W-:Y:S02]  /*58c0*/  STL [R1+0x614], R5 ;  /* 0x0006140501007387 */ /* 0x0001e40000100800 */
[----:B------:R-:W-:-:S02]  /*58d0*/  LEA.HI.X.SX32 R3, R3, R28, 0x1, P6 ;  /* 0x0000001c03037211 */ /* 0x000fc400030f0eff */
[-C--:B------:R-:W-:Y:S02]  /*58e0*/  IADD3 R6, P6, PT, R6, R0.reuse, RZ ;  /* 0x0000000006067210 */ /* 0x080fe40007fde0ff */
[----:B0-----:R-:W-:-:S05]  /*58f0*/  IADD3 R5, P5, PT, R4, R0, RZ ;  /* 0x0000000004057210 */ /* 0x001fca0007fbe0ff */
[----:B------:R0:W-:Y:S04]  /*5900*/  STL [R1+0x638], R5 ;  /* 0x0006380501007387 */ /* 0x0001e80000100800 */
[----:B------:R-:W-:Y:S04]  /*5910*/  STL [R1+0x624], R3 ;  /* 0x0006240301007387 */ /* 0x000fe80000100800 */
[----:B------:R1:W-:Y:S01]  /*5920*/  STL [R1+0x4e0], R6 ;  /* 0x0004e00601007387 */ /* 0x0003e20000100800 */
[----:B0-----:R-:W-:Y:S01]  /*5930*/  IMAD R5, R2, 0x7a, RZ ;  /* 0x0000007a02057824 */ /* 0x001fe200078e02ff */
[----:B-1----:R-:W-:Y:S01]  /*5940*/  LEA.HI.X.SX32 R6, R4, R28, 0x1, P0 ;  /* 0x0000001c04067211 */ /* 0x002fe200000f0eff */
[----:B------:R-:W-:-:S02]  /*5950*/  IMAD R4, R2, 0x3f, RZ ;  /* 0x0000003f02047824 */ /* 0x000fc400078e02ff */
[----:B------:R-:W-:Y:S02]  /*5960*/  IMAD R3, R2, 0xcc, RZ ;  /* 0x000000cc02037824 */ /* 0x000fe400078e02ff */
[----:B------:R0:W-:Y:S01]  /*5970*/  STL [R1+0x43c], R6 ;  /* 0x00043c0601007387 */ /* 0x0001e20000100800 */
[----:B------:R-:W-:Y:S02]  /*5980*/  LEA.HI.X.SX32 R4, R4, R28, 0x1, P5 ;  /* 0x0000001c04047211 */ /* 0x000fe400028f0eff */
[-C--:B------:R-:W-:Y:S02]  /*5990*/  IADD3 R3, P5, PT, R3, R0.reuse, RZ ;  /* 0x0000000003037210 */ /* 0x080fe40007fbe0ff */
[C---:B0-----:R-:W-:Y:S02]  /*59a0*/  IADD3 R6, P0, PT, R5.reuse, R0, RZ ;  /* 0x0000000005067210 */ /* 0x041fe40007f1e0ff */
[----:B------:R-:W-:-:S03]  /*59b0*/  LEA.HI.X.SX32 R5, R5, R28, 0x1, P3 ;  /* 0x0000001c05057211 */ /* 0x000fc600018f0eff */
[----:B------:R0:W-:Y:S04]  /*59c0*/  STL [R1+0x648], R6 ;  /* 0x0006480601007387 */ /* 0x0001e80000100800 */
[----:B------:R1:W-:Y:S01]  /*59d0*/  STL [R1+0x634], R4 ;  /* 0x0006340401007387 */ /* 0x0003e20000100800 */
[----:B0-----:R-:W-:-:S03]  /*59e0*/  IMAD R6, R2, 0x76, RZ ;  /* 0x0000007602067824 */ /* 0x001fc600078e02ff */
[----:B------:R0:W-:Y:S01]  /*59f0*/  STL [R1+0x500], R3 ;  /* 0x0005000301007387 */ /* 0x0001e20000100800 */
[----:B-1----:R-:W-:-:S03]  /*5a00*/  IMAD R4, R2, 0x3d, RZ ;  /* 0x0000003d02047824 */ /* 0x002fc600078e02ff */
[----:B------:R1:W-:Y:S01]  /*5a10*/  STL [R1+0x45c], R5 ;  /* 0x00045c0501007387 */ /* 0x0003e20000100800 */
[----:B0-----:R-:W-:Y:S01]  /*5a20*/  IMAD R3, R2, 0xc4, RZ ;  /* 0x000000c402037824 */ /* 0x001fe200078e02ff */
[----:B-1----:R-:W-:Y:S02]  /*5a30*/  IADD3 R5, P3, PT, R6, R0, RZ ;  /* 0x0000000006057210 */ /* 0x002fe40007f7e0ff */
[-C--:B------:R-:W-:Y:S01]  /*5a40*/  LEA.HI.X.SX32 R4, R4, R28.reuse, 0x1, P0 ;  /* 0x0000001c04047211 */ /* 0x080fe200000f0eff */
[----:B------:R-:W-:Y:S02]  /*5a50*/  IMAD R7, R2, 0x72, RZ ;  /* 0x0000007202077824 */ /* 0x000fe400078e02ff */
[----:B------:R0:W-:Y:S01]  /*5a60*/  STL [R1+0x658], R5 ;  /* 0x0006580501007387 */ /* 0x0001e20000100800 */
[----:B------:R-:W-:-:S03]  /*5a70*/  LEA.HI.X.SX32 R6, R6, R28, 0x1, P1 ;  /* 0x0000001c06067211 */ /* 0x000fc600008f0eff */
[----:B------:R1:W-:Y:S01]  /*5a80*/  STL [R1+0x644], R4 ;  /* 0x0006440401007387 */ /* 0x0003e20000100800 */
[-C--:B0-----:R-:W-:Y:S01]  /*5a90*/  IADD3 R5, P0, PT, R3, R0.reuse, RZ ;  /* 0x0000000003057210 */ /* 0x081fe20007f1e0ff */
[C---:B------:R-:W-:Y:S02]  /*5aa0*/  IMAD R3, R2.reuse, 0xbc, RZ ;  /* 0x000000bc02037824 */ /* 0x040fe400078e02ff */
[----:B-1----:R-:W-:Y:S02]  /*5ab0*/  IMAD R4, R2, 0x3b, RZ ;  /* 0x0000003b02047824 */ /* 0x002fe400078e02ff */
[----:B------:R0:W-:Y:S04]  /*5ac0*/  STL [R1+0x520], R5 ;  /* 0x0005200501007387 */ /* 0x0001e80000100800 */
[----:B------:R1:W-:Y:S01]  /*5ad0*/  STL [R1+0x47c], R6 ;  /* 0x00047c0601007387 */ /* 0x0003e20000100800 */
[----:B0-----:R-:W-:-:S02]  /*5ae0*/  IADD3 R5, P1, PT, R7, R0, RZ ;  /* 0x0000000007057210 */ /* 0x001fc40007f3e0ff */
[----:B-1----:R-:W-:-:S03]  /*5af0*/  LEA.HI.X.SX32 R6, R4, R28, 0x1, P3 ;  /* 0x0000001c04067211 */ /* 0x002fc600018f0eff */
[----:B------:R0:W-:Y:S01]  /*5b00*/  STL [R1+0x668], R5 ;  /* 0x0006680501007387 */ /* 0x0001e20000100800 */
[----:B------:R-:W-:-:S03]  /*5b10*/  IMAD R8, R2, 0x6e, RZ ;  /* 0x0000006e02087824 */ /* 0x000fc600078e02ff */
[----:B------:R1:W-:Y:S01]  /*5b20*/  STL [R1+0x654], R6 ;  /* 0x0006540601007387 */ /* 0x0003e20000100800 */
[----:B0-----:R-:W-:Y:S01]  /*5b30*/  IADD3 R5, P3, PT, R3, R0, RZ ;  /* 0x0000000003057210 */ /* 0x001fe20007f7e0ff */
[C---:B------:R-:W-:Y:S02]  /*5b40*/  IMAD R4, R2.reuse, 0x39, RZ ;  /* 0x0000003902047824 */ /* 0x040fe400078e02ff */
[----:B------:R-:W-:Y:S02]  /*5b50*/  IMAD R3, R2, 0xb4, RZ ;  /* 0x000000b402037824 */ /* 0x000fe400078e02ff */
[----:B------:R0:W-:Y:S01]  /*5b60*/  STL [R1+0x540], R5 ;  /* 0x0005400501007387 */ /* 0x0001e20000100800 */
[-C--:B-1----:R-:W-:Y:S02]  /*5b70*/  LEA.HI.X.SX32 R6, R4, R28.reuse, 0x1, P1 ;  /* 0x0000001c04067211 */ /* 0x082fe400008f0eff */
[----:B0-----:R-:W-:Y:S02]  /*5b80*/  LEA.HI.X.SX32 R5, R7, R28, 0x1, P2 ;  /* 0x0000001c07057211 */ /* 0x001fe400010f0eff */
[----:B------:R-:W-:-:S03]  /*5b90*/  IADD3 R7, P2, PT, R8, R0, RZ ;  /* 0x0000000008077210 */ /* 0x000fc60007f5e0ff */
[----:B------:R0:W-:Y:S01]  /*5ba0*/  STL [R1+0x49c], R5 ;  /* 0x00049c0501007387 */ /* 0x0001e20000100800 */
[----:B------:R-:W-:-:S03]  /*5bb0*/  IMAD R9, R2, 0x6a, RZ ;  /* 0x0000006a02097824 */ /* 0x000fc600078e02ff */
[----:B------:R-:W-:Y:S01]  /*5bc0*/  STL [R1+0x678], R7 ;  /* 0x0006780701007387 */ /* 0x000fe20000100800 */
[----:B0-----:R-:W-:-:S03]  /*5bd0*/  IADD3 R5, P1, PT, R3, R0, RZ ;  /* 0x0000000003057210 */ /* 0x001fc60007f3e0ff */
[----:B------:R-:W-:Y:S01]  /*5be0*/  STL [R1+0x664], R6 ;  /* 0x0006640601007387 */ /* 0x000fe20000100800 */
[----:B------:R-:W-:-:S03]  /*5bf0*/  IMAD R4, R2, 0x37, RZ ;  /* 0x0000003702047824 */ /* 0x000fc600078e02ff */
[----:B------:R0:W-:Y:S01]  /*5c00*/  STL [R1+0x560], R5 ;  /* 0x0005600501007387 */ /* 0x0001e20000100800 */
[----:B------:R-:W-:Y:S01]  /*5c10*/  IMAD R3, R2, 0xac, RZ ;  /* 0x000000ac02037824 */ /* 0x000fe200078e02ff */
[----:B0-----:R-:W-:Y:S02]  /*5c20*/  LEA.HI.X.SX32 R5, R8, R28, 0x1, P4 ;  /* 0x0000001c08057211 */ /* 0x001fe400020f0eff */
[----:B------:R-:W-:Y:S02]  /*5c30*/  IADD3 R7, P4, PT, R9, R0, RZ ;  /* 0x0000000009077210 */ /* 0x000fe40007f9e0ff */
[----:B------:R-:W-:Y:S01]  /*5c40*/  LEA.HI.X.SX32 R6, R4, R28, 0x1, P2 ;  /* 0x0000001c04067211 */ /* 0x000fe200010f0eff */
        /* <DEDUP_REMOVED lines=89> */
[C---:B------:R-:W-:Y:S02]  /*61e0*/  IMAD R18, R2.reuse, 0x46, RZ ;  /* 0x0000004602127824 */ /* 0x040fe400078e02ff */
[----:B------:R-:W-:Y:S01]  /*61f0*/  IMAD R4, R2, 0x25, RZ ;  /* 0x0000002502047824 */ /* 0x000fe200078e02ff */
[----:B------:R-:W-:Y:S01]  /*6200*/  STL [R1+0x708], R7 ;  /* 0x0007080701007387 */ /* 0x000fe20000100800 */
[----:B0-----:R-:W-:-:S03]  /*6210*/  IADD3 R5, P4, PT, R3, R0, RZ ;  /* 0x0000000003057210 */ /* 0x001fc60007f9e0ff */
[----:B------:R0:W-:Y:S01]  /*6220*/  STL [R1+0x6f4], R6 ;  /* 0x0006f40601007387 */ /* 0x0001e20000100800 */
[----:B------:R-:W-:-:S03]  /*6230*/  IMAD R3, R2, 0xc8, RZ ;  /* 0x000000c802037824 */ /* 0x000fc600078e02ff */
[----:B------:R1:W-:Y:S01]  /*6240*/  STL [R1+0x4d0], R5 ;  /* 0x0004d00501007387 */ /* 0x0003e20000100800 */
[----:B------:R-:W-:Y:S01]  /*6250*/  IMAD R19, R2, 0x42, RZ ;  /* 0x0000004202137824 */ /* 0x000fe200078e02ff */
[-C--:B0-----:R-:W-:Y:S02]  /*6260*/  LEA.HI.X.SX32 R6, R4, R28.reuse, 0x1, P6 ;  /* 0x0000001c04067211 */ /* 0x081fe400030f0eff */
[----:B-1----:R-:W-:Y:S02]  /*6270*/  LEA.HI.X.SX32 R5, R17, R28, 0x1, P5 ;  /* 0x0000001c11057211 */ /* 0x002fe400028f0eff */
[-C--:B------:R-:W-:Y:S01]  /*6280*/  IADD3 R7, P5, PT, R18, R0.reuse, RZ ;  /* 0x0000000012077210 */ /* 0x080fe20007fbe0ff */
[C---:B------:R-:W-:Y:S02]  /*6290*/  IMAD R4, R2.reuse, 0x23, RZ ;  /* 0x0000002302047824 */ /* 0x040fe400078e02ff */
[----:B------:R0:W-:Y:S04]  /*62a0*/  STL [R1+0x5dc], R5 ;  /* 0x0005dc0501007387 */ /* 0x0001e80000100800 */
[----:B------:R1:W-:Y:S04]  /*62b0*/  STL [R1+0x718], R7 ;  /* 0x0007180701007387 */ /* 0x0003e80000100800 */
[----:B------:R2:W-:Y:S01]  /*62c0*/  STL [R1+0x704], R6 ;  /* 0x0007040601007387 */ /* 0x0005e20000100800 */
[----:B0-----:R-:W-:Y:S01]  /*62d0*/  IADD3 R5, P6, PT, R3, R0, RZ ;  /* 0x0000000003057210 */ /* 0x001fe20007fde0ff */
[----:B------:R-:W-:Y:S01]  /*62e0*/  IMAD R3, R2, 0xb8, RZ ;  /* 0x000000b802037824 */ /* 0x000fe200078e02ff */
[----:B-1----:R-:W-:-:S03]  /*62f0*/  LEA.HI.X.SX32 R7, R18, R28, 0x1, P0 ;  /* 0x0000001c12077211 */ /* 0x002fc600000f0eff */
[----:B------:R0:W-:Y:S01]  /*6300*/  STL [R1+0x510], R5 ;  /* 0x0005100501007387 */ /* 0x0001e20000100800 */
[----:B--2---:R-:W-:-:S03]  /*6310*/  IADD3 R6, P0, PT, R19, R0, RZ ;  /* 0x0000000013067210 */ /* 0x004fc60007f1e0ff */
[----:B------:R-:W-:Y:S01]  /*6320*/  STL [R1+0x5fc], R7 ;  /* 0x0005fc0701007387 */ /* 0x000fe20000100800 */
[----:B------:R-:W-:-:S03]  /*6330*/  IMAD R20, R2, 0x7c, RZ ;  /* 0x0000007c02147824 */ /* 0x000fc600078e02ff */
[----:B------:R1:W-:Y:S01]  /*6340*/  STL [R1+0x728], R6 ;  /* 0x0007280601007387 */ /* 0x0003e20000100800 */
[----:B0-----:R-:W-:Y:S02]  /*6350*/  LEA.HI.X.SX32 R5, R4, R28, 0x1, P5 ;  /* 0x0000001c04057211 */ /* 0x001fe400028f0eff */
[----:B------:R-:W-:Y:S01]  /*6360*/  IADD3 R3, P5, PT, R3, R0, RZ ;  /* 0x0000000003037210 */ /* 0x000fe20007fbe0ff */
[C---:B------:R-:W-:Y:S02]  /*6370*/  IMAD R4, R2.reuse, 0x21, RZ ;  /* 0x0000002102047824 */ /* 0x040fe400078e02ff */
[----:B------:R-:W-:Y:S01]  /*6380*/  IMAD R21, R2, 0x3e, RZ ;  /* 0x0000003e02157824 */ /* 0x000fe200078e02ff */
[----:B-1----:R-:W-:Y:S01]  /*6390*/  LEA.HI.X.SX32 R6, R19, R28, 0x1, P3 ;  /* 0x0000001c13067211 */ /* 0x002fe200018f0eff */
[----:B------:R0:W-:Y:S04]  /*63a0*/  STL [R1+0x714], R5 ;  /* 0x0007140501007387 */ /* 0x0001e80000100800 */
[----:B------:R1:W-:Y:S04]  /*63b0*/  STL [R1+0x550], R3 ;  /* 0x0005500301007387 */ /* 0x0003e80000100800 */
[----:B------:R2:W-:Y:S01]  /*63c0*/  STL [R1+0x61c], R6 ;  /* 0x00061c0601007387 */ /* 0x0005e20000100800 */
[----:B0-----:R-:W-:Y:S01]  /*63d0*/  IADD3 R5, P3, PT, R20, R0, RZ ;  /* 0x0000000014057210 */ /* 0x001fe20007f7e0ff */
[----:B-1----:R-:W-:-:S04]  /*63e0*/  IMAD R3, R2, 0xa8, RZ ;  /* 0x000000a802037824 */ /* 0x002fc800078e02ff */
[----:B------:R0:W-:Y:S01]  /*63f0*/  STL [R1+0x640], R5 ;  /* 0x0006400501007387 */ /* 0x0001e20000100800 */
[----:B--2---:R-:W-:Y:S02]  /*6400*/  LEA.HI.X.SX32 R6, R4, R28, 0x1, P0 ;  /* 0x0000001c04067211 */ /* 0x004fe400000f0eff */
[----:B------:R-:W-:Y:S01]  /*6410*/  IADD3 R4, P0, PT, R21, R0, RZ ;  /* 0x0000000015047210 */ /* 0x000fe20007f1e0ff */
[----:B------:R-:W-:Y:S02]  /*6420*/  IMAD R22, R2, 0x74, RZ ;  /* 0x0000007402167824 */ /* 0x000fe400078e02ff */
[----:B------:R1:W-:Y:S01]  /*6430*/  STL [R1+0x724], R6 ;  /* 0x0007240601007387 */ /* 0x0003e20000100800 */
[----:B0-----:R-:W-:Y:S02]  /*6440*/  LEA.HI.X.SX32 R5, R20, R28, 0x1, P1 ;  /* 0x0000001c14057211 */ /* 0x001fe400008f0eff */
[----:B------:R-:W-:Y:S01]  /*6450*/  IADD3 R3, P1, PT, R3, R0, RZ ;  /* 0x0000000003037210 */ /* 0x000fe20007f3e0ff */
[----:B------:R0:W-:Y:S01]  /*6460*/  STL [R1+0x738], R4 ;  /* 0x0007380401007387 */ /* 0x0001e20000100800 */
[----:B------:R-:W-:Y:S01]  /*6470*/  IMAD R23, R2, 0x3a, RZ ;  /* 0x0000003a02177824 */ /* 0x000fe200078e02ff */
[----:B-1----:R-:W-:-:S02]  /*6480*/  LEA.HI.X.SX32 R6, R21, R28, 0x1, P3 ;  /* 0x0000001c15067211 */ /* 0x002fc400018f0eff */
[----:B------:R1:W-:Y:S01]  /*6490*/  STL [R1+0x44c], R5 ;  /* 0x00044c0501007387 */ /* 0x0003e20000100800 */
[----:B0-----:R-:W-:-:S03]  /*64a0*/  IMAD R4, R2, 0x1f, RZ ;  /* 0x0000001f02047824 */ /* 0x001fc600078e02ff */
[----:B------:R0:W-:Y:S04]  /*64b0*/  STL [R1+0x590], R3 ;  /* 0x0005900301007387 */ /* 0x0001e80000100800 */
[----:B------:R2:W-:Y:S01]  /*64c0*/  STL [R1+0x63c], R6 ;  /* 0x00063c0601007387 */ /* 0x0005e20000100800 */
[----:B-1----:R-:W-:Y:S01]  /*64d0*/  IADD3 R5, P3, PT, R22, R0, RZ ;  /* 0x0000000016057210 */ /* 0x002fe20007f7e0ff */
[----:B0-----:R-:W-:-:S04]  /*64e0*/  IMAD R3, R2, 0x98, RZ ;  /* 0x0000009802037824 */ /* 0x001fc800078e02ff */
        /* <DEDUP_REMOVED lines=15> */
[C---:B------:R-:W-:Y:S02]  /*65e0*/  IMAD R26, R2.reuse, 0x64, RZ ;  /* 0x00000064021a7824 */ /* 0x040fe400078e02ff */
[----:B0-----:R-:W-:Y:S01]  /*65f0*/  IMAD R3, R2, 0x88, RZ ;  /* 0x0000008802037824 */ /* 0x001fe200078e02ff */
[----:B--2---:R-:W-:Y:S02]  /*6600*/  LEA.HI.X.SX32 R6, R4, R28, 0x1, P0 ;  /* 0x0000001c04067211 */ /* 0x004fe400000f0eff */
[----:B------:R-:W-:Y:S01]  /*6610*/  IADD3 R4, P0, PT, R25, R0, RZ ;  /* 0x0000000019047210 */ /* 0x000fe20007f1e0ff */
[----:B------:R0:W-:Y:S04]  /*6620*/  STL [R1+0x680], R5 ;  /* 0x0006800501007387 */ /* 0x0001e80000100800 */
[----:B------:R1:W-:Y:S01]  /*6630*/  STL [R1+0x744], R6 ;  /* 0x0007440601007387 */ /* 0x0003e20000100800 */
[----:B------:R-:W-:-:S03]  /*6640*/  IMAD R27, R2, 0x32, RZ ;  /* 0x00000032021b7824 */ /* 0x000fc600078e02ff */
[----:B------:R2:W-:Y:S01]  /*6650*/  STL [R1+0x758], R4 ;  /* 0x0007580401007387 */ /* 0x0005e20000100800 */
[----:B0-----:R-:W-:Y:S02]  /*6660*/  LEA.HI.X.SX32 R5, R24, R28, 0x1, P4 ;  /* 0x0000001c18057211 */ /* 0x001fe400020f0eff */
[----:B------:R-:W-:Y:S02]  /*6670*/  IADD3 R3, P4, PT, R3, R0, RZ ;  /* 0x0000000003037210 */ /* 0x000fe40007f9e0ff */
[----:B-1----:R-:W-:Y:S01]  /*6680*/  LEA.HI.X.SX32 R6, R25, R28, 0x1, P3 ;  /* 0x0000001c19067211 */ /* 0x002fe200018f0eff */
[----:B------:R0:W-:Y:S01]  /*6690*/  STL [R1+0x4cc], R5 ;  /* 0x0004cc0501007387 */ /* 0x0001e20000100800 */
[----:B--2---:R-:W-:-:S03]  /*66a0*/  IMAD R4, R2, 0x1b, RZ ;  /* 0x0000001b02047824 */ /* 0x004fc600078e02ff */
[----:B------:R1:W-:Y:S02]  /*66b0*/  STL [R1+0x610], R3 ;  /* 0x0006100301007387 */ /* 0x0003e40000100800 */
[----:B------:R-:W-:Y:S02]  /*66c0*/  LEA.HI.X.SX32 R4, R4, R28, 0x1, P0 ;  /* 0x0000001c04047211 */ /* 0x000fe400000f0eff */
[----:B0-----:R-:W-:Y:S01]  /*66d0*/  IADD3 R5, P3, PT, R26, R0, RZ ;  /* 0x000000001a057210 */ /* 0x001fe20007f7e0ff */
[----:B------:R0:W-:Y:S01]  /*66e0*/  STL [R1+0x67c], R6 ;  /* 0x00067c0601007387 */ /* 0x0001e20000100800 */
[----:B-1----:R-:W-:-:S03]  /*66f0*/  IMAD R3, R2, 0xf0, RZ ;  /* 0x000000f002037824 */ /* 0x002fc600078e02ff */
[----:B------:R1:W-:Y:S01]  /*6700*/  STL [R1+0x6a0], R5 ;  /* 0x0006a00501007387 */ /* 0x0003e20000100800 */
[----:B------:R-:W-:Y:S01]  /*6710*/  IMAD R29, R2, 0x5c, RZ ;  /* 0x0000005c021d7824 */ /* 0x000fe200078e02ff */
[C---:B0-----:R-:W-:Y:S02]  /*6720*/  IADD3 R6, P0, PT, R27.reuse, R0, RZ ;  /* 0x000000001b067210 */ /* 0x041fe40007f1e0ff */
[----:B------:R0:W-:Y:S01]  /*6730*/  STL [R1+0x754], R4 ;  /* 0x0007540401007387 */ /* 0x0001e20000100800 */
[-C--:B------:R-:W-:Y:S02]  /*6740*/  LEA.HI.X.SX32 R7, R27, R28.reuse, 0x1, P3 ;  /* 0x0000001c1b077211 */ /* 0x080fe400018f0eff */
[----:B-1----:R-:W-:Y:S01]  /*6750*/  LEA.HI.X.SX32 R5, R26, R28, 0x1, P6 ;  /* 0x0000001c1a057211 */ /* 0x002fe200030f0eff */
[----:B------:R1:W-:Y:S01]  /*6760*/  STL [R1+0x768], R6 ;  /* 0x0007680601007387 */ /* 0x0003e20000100800 */
[----:B0-----:R-:W-:Y:S01]  /*6770*/  IADD3 R4, P6, PT, R3, R0, RZ ;  /* 0x0000000003047210 */ /* 0x001fe20007fde0ff */
[----:B------:R-:W-:-:S02]  /*6780*/  IMAD R3, R2, 0x19, RZ ;  /* 0x0000001902037824 */ /* 0x000fc400078e02ff */
[----:B------:R0:W-:Y:S01]  /*6790*/  STL [R1+0x50c], R5 ;  /* 0x00050c0501007387 */ /* 0x0001e20000100800 */
[----:B-1----:R-:W-:-:S03]  /*67a0*/  IMAD R6, R2, 0x2e, RZ ;  /* 0x0000002e02067824 */ /* 0x002fc600078e02ff */
[----:B------:R1:W-:Y:S04]  /*67b0*/  STL [R1+0x470], R4 ;  /* 0x0004700401007387 */ /* 0x0003e80000100800 */
[----:B------:R2:W-:Y:S01]  /*67c0*/  STL [R1+0x69c], R7 ;  /* 0x00069c0701007387 */ /* 0x0005e20000100800 */
[----:B0-----:R-:W-:Y:S02]  /*67d0*/  IADD3 R5, P3, PT, R29, R0, RZ ;  /* 0x000000001d057210 */ /* 0x001fe40007f7e0ff */
[----:B-1----:R-:W-:Y:S01]  /*67e0*/  LEA.HI.X.SX32 R4, R3, R28, 0x1, P0 ;  /* 0x0000001c03047211 */ /* 0x002fe200000f0eff */
[----:B------:R-:W-:Y:S01]  /*67f0*/  IMAD R3, R2, 0xd0, RZ ;  /* 0x000000d002037824 */ /* 0x000fe200078e02ff */
[----:B--2---:R-:W-:Y:S01]  /*6800*/  IADD3 R7, P0, PT, R6, R0, RZ ;  /* 0x0000000006077210 */ /* 0x004fe20007f1e0ff */
[----:B------:R0:W-:Y:S04]  /*6810*/  STL [R1+0x6c0], R5 ;  /* 0x0006c00501007387 */ /* 0x0001e80000100800 */
[----:B------:R1:W-:Y:S04]  /*6820*/  STL [R1+0x764], R4 ;  /* 0x0007640401007387 */ /* 0x0003e80000100800 */
[----:B------:R2:W-:Y:S01]  /*6830*/  STL [R1+0x778], R7 ;  /* 0x0007780701007387 */ /* 0x0005e20000100800 */
[----:B0-----:R-:W-:Y:S01]  /*6840*/  LEA.HI.X.SX32 R5, R29, R28, 0x1, P5 ;  /* 0x0000001c1d057211 */ /* 0x001fe200028f0eff */
[----:B-1----:R-:W-:Y:S01]  /*6850*/  IMAD R4, R2, 0x54, RZ ;  /* 0x0000005402047824 */ /* 0x002fe200078e02ff */
[----:B--2---:R-:W-:-:S03]  /*6860*/  IADD3 R7, P5, PT, R3, R0, RZ ;  /* 0x0000000003077210 */ /* 0x004fc60007fbe0ff */
[----:B------:R0:W-:Y:S01]  /*6870*/  STL [R1+0x54c], R5 ;  /* 0x00054c0501007387 */ /* 0x0001e20000100800 */
[----:B------:R-:W-:Y:S01]  /*6880*/  LEA.HI.X.SX32 R8, R6, R28, 0x1, P3 ;  /* 0x0000001c06087211 */ /* 0x000fe200018f0eff */
[C---:B------:R-:W-:Y:S02]  /*6890*/  IMAD R3, R2.reuse, 0x17, RZ ;  /* 0x0000001702037824 */ /* 0x040fe400078e02ff */
[----:B------:R1:W-:Y:S01]  /*68a0*/  STL [R1+0x4f0], R7 ;  /* 0x0004f00701007387 */ /* 0x0003e20000100800 */
[----:B0-----:R-:W-:Y:S01]  /*68b0*/  IMAD R5, R2, 0x2a, RZ ;  /* 0x0000002a02057824 */ /* 0x001fe200078e02ff */
[----:B-1----:R-:W-:Y:S02]  /*68c0*/  IADD3 R7, P3, PT, R4, R0, RZ ;  /* 0x0000000004077210 */ /* 0x002fe40007f7e0ff */
[----:B------:R-:W-:Y:S01]  /*68d0*/  STL [R1+0x6bc], R8 ;  /* 0x0006bc0801007387 */ /* 0x000fe20000100800 */
[----:B------:R-:W-:Y:S01]  /*68e0*/  LEA.HI.X.SX32 R6, R3, R28, 0x1, P0 ;  /* 0x0000001c03067211 */ /* 0x000fe200000f0eff */
[----:B------:R-:W-:-:S02]  /*68f0*/  IMAD R3, R2, 0xb0, RZ ;  /* 0x000000b002037824 */ /* 0x000fc400078e02ff */
[----:B------:R0:W-:Y:S04]  /*6900*/  STL [R1+0x6e0], R7 ;  /* 0x0006e00701007387 */ /* 0x0001e80000100800 */
[----:B------:R1:W-:Y:S01]  /*6910*/  STL [R1+0x774], R6 ;  /* 0x0007740601007387 */ /* 0x0003e20000100800 */
[----:B0-----:R-:W-:Y:S02]  /*6920*/  IADD3 R7, P0, PT, R5, R0, RZ ;  /* 0x0000000005077210 */ /* 0x001fe40007f1e0ff */
[----:B-1----:R-:W-:-:S03]  /*6930*/  LEA.HI.X.SX32 R6, R4, R28, 0x1, P1 ;  /* 0x0000001c04067211 */ /* 0x002fc600008f0eff */
[----:B------:R0:W-:Y:S01]  /*6940*/  STL [R1+0x788], R7 ;  /* 0x0007880701007387 */ /* 0x0001e20000100800 */
[C---:B------:R-:W-:Y:S01]  /*6950*/  IMAD R4, R2.reuse, 0x4c, RZ ;  /* 0x0000004c02047824 */ /* 0x040fe200078e02ff */
[----:B------:R-:W-:Y:S02]  /*6960*/  LEA.HI.X.SX32 R8, R5, R28, 0x1, P3 ;  /* 0x0000001c05087211 */ /* 0x000fe400018f0eff */
[----:B------:R1:W-:Y:S01]  /*6970*/  STL [R1+0x58c], R6 ;  /* 0x00058c0601007387 */ /* 0x0003e20000100800 */
[----:B0-----:R-:W-:Y:S01]  /*6980*/  IADD3 R7, P1, PT, R3, R0, RZ ;  /* 0x0000000003077210 */ /* 0x001fe20007f3e0ff */
[----:B------:R-:W-:-:S04]  /*6990*/  IMAD R3, R2, 0x15, RZ ;  /* 0x0000001502037824 */ /* 0x000fc800078e02ff */
[----:B------:R0:W-:Y:S01]  /*69a0*/  STL [R1+0x570], R7 ;  /* 0x0005700701007387 */ /* 0x0001e20000100800 */
[----:B-1----:R-:W-:Y:S01]  /*69b0*/  IMAD R6, R2, 0x26, RZ ;  /* 0x0000002602067824 */ /* 0x002fe200078e02ff */
[----:B------:R-:W-:Y:S02]  /*69c0*/  LEA.HI.X.SX32 R5, R3, R28, 0x1, P0 ;  /* 0x0000001c03057211 */ /* 0x000fe400000f0eff */
[----:B------:R-:W-:Y:S01]  /*69d0*/  STL [R1+0x6dc], R8 ;  /* 0x0006dc0801007387 */ /* 0x000fe20000100800 */
[----:B0-----:R-:W-:Y:S01]  /*69e0*/  IADD3 R7, P3, PT, R4, R0, RZ ;  /* 0x0000000004077210 */ /* 0x001fe20007f7e0ff */
[----:B------:R-:W-:-:S04]  /*69f0*/  IMAD R3, R2, 0x90, RZ ;  /* 0x0000009002037824 */ /* 0x000fc800078e02ff */
[----:B------:R0:W-:Y:S04]  /*6a00*/  STL [R1+0x700], R7 ;  /* 0x0007000701007387 */ /* 0x0001e80000100800 */
[----:B------:R1:W-:Y:S01]  /*6a10*/  STL [R1+0x784], R5 ;  /* 0x0007840501007387 */ /* 0x0003e20000100800 */
[----:B0-----:R-:W-:Y:S02]  /*6a20*/  IADD3 R7, P0, PT, R6, R0, RZ ;  /* 0x0000000006077210 */ /* 0x001fe40007f1e0ff */
[----:B-1----:R-:W-:-:S03]  /*6a30*/  LEA.HI.X.SX32 R5, R4, R28, 0x1, P2 ;  /* 0x0000001c04057211 */ /* 0x002fc600010f0eff */
[----:B------:R0:W-:Y:S01]  /*6a40*/  STL [R1+0x798], R7 ;  /* 0x0007980701007387 */ /* 0x0001e20000100800 */
[----:B------:R-:W-:-:S03]  /*6a50*/  IMAD R4, R2, 0x44, RZ ;  /* 0x0000004402047824 */ /* 0x000fc600078e02ff */
[----:B------:R1:W-:Y:S01]  /*6a60*/  STL [R1+0x5cc], R5 ;  /* 0x0005cc0501007387 */ /* 0x0003e20000100800 */
[----:B------:R-:W-:Y:S02]  /*6a70*/  LEA.HI.X.SX32 R8, R6, R28, 0x1, P3 ;  /* 0x0000001c06087211 */ /* 0x000fe400018f0eff */
[----:B0-----:R-:W-:Y:S01]  /*6a80*/  IADD3 R7, P2, PT, R3, R0, RZ ;  /* 0x0000000003077210 */ /* 0x001fe20007f5e0ff */
[----:B-1----:R-:W-:-:S04]  /*6a90*/  IMAD R5, R2, 0x13, RZ ;  /* 0x0000001302057824 */ /* 0x002fc800078e02ff */
[----:B------:R0:W-:Y:S01]  /*6aa0*/  STL [R1+0x5f0], R7 ;  /* 0x0005f00701007387 */ /* 0x0001e20000100800 */
[C---:B------:R-:W-:Y:S01]  /*6ab0*/  IMAD R3, R2.reuse, 0x22, RZ ;  /* 0x0000002202037824 */ /* 0x040fe200078e02ff */
[----:B------:R-:W-:Y:S01]  /*6ac0*/  LEA.HI.X.SX32 R6, R5, R28, 0x1, P0 ;  /* 0x0000001c05067211 */ /* 0x000fe200000f0eff */
[----:B------:R-:W-:Y:S01]  /*6ad0*/  IMAD R5, R2, 0xe0, RZ ;  /* 0x000000e002057824 */ /* 0x000fe200078e02ff */
[----:B------:R-:W-:Y:S01]  /*6ae0*/  STL [R1+0x6fc], R8 ;  /* 0x0006fc0801007387 */ /* 0x000fe20000100800 */
[----:B0-----:R-:W-:-:S05]  /*6af0*/  IADD3 R7, P3, PT, R4, R0, RZ ;  /* 0x0000000004077210 */ /* 0x001fca0007f7e0ff */
[----:B------:R0:W-:Y:S04]  /*6b00*/  STL [R1+0x720], R7 ;  /* 0x0007200701007387 */ /* 0x0001e80000100800 */
[----:B------:R1:W-:Y:S01]  /*6b10*/  STL [R1+0x794], R6 ;  /* 0x0007940601007387 */ /* 0x0003e20000100800 */
[----:B0-----:R-:W-:Y:S02]  /*6b20*/  IADD3 R7, P0, PT, R3, R0, RZ ;  /* 0x0000000003077210 */ /* 0x001fe40007f1e0ff */
[----:B-1----:R-:W-:Y:S01]  /*6b30*/  LEA.HI.X.SX32 R6, R4, R28, 0x1, P4 ;  /* 0x0000001c04067211 */ /* 0x002fe200020f0eff */
[----:B------:R-:W-:Y:S01]  /*6b40*/  IMAD R4, R2, 0x78, RZ ;  /* 0x0000007802047824 */ /* 0x000fe200078e02ff */
[----:B------:R-:W-:Y:S01]  /*6b50*/  IADD3 R5, P4, PT, R5, R0, RZ ;  /* 0x0000000005057210 */ /* 0x000fe20007f9e0ff */
[----:B------:R0:W-:Y:S01]  /*6b60*/  STL [R1+0x7a8], R7 ;  /* 0x0007a80701007387 */ /* 0x0001e20000100800 */
[----:B------:R-:W-:-:S03]  /*6b70*/  LEA.HI.X.SX32 R3, R3, R28, 0x1, P3 ;  /* 0x0000001c03037211 */ /* 0x000fc600018f0eff */
[----:B------:R1:W-:Y:S04]  /*6b80*/  STL [R1+0x60c], R6 ;  /* 0x00060c0601007387 */ /* 0x0003e80000100800 */
[----:B------:R2:W-:Y:S01]  /*6b90*/  STL [R1+0x4b0], R5 ;  /* 0x0004b00501007387 */ /* 0x0005e20000100800 */
[----:B0-----:R-:W-:Y:S01]  /*6ba0*/  IADD3 R7, P3, PT, R4, R0, RZ ;  /* 0x0000000004077210 */ /* 0x001fe20007f7e0ff */
[C---:B-1----:R-:W-:Y:S02]  /*6bb0*/  IMAD R6, R2.reuse, 0x11, RZ ;  /* 0x0000001102067824 */ /* 0x042fe400078e02ff */
[----:B------:R0:W-:Y:S01]  /*6bc0*/  STL [R1+0x71c], R3 ;  /* 0x00071c0301007387 */ /* 0x0001e20000100800 */
[----:B--2---:R-:W-:Y:S02]  /*6bd0*/  IMAD R5, R2, 0x3c, RZ ;  /* 0x0000003c02057824 */ /* 0x004fe400078e02ff */
[-C--:B------:R-:W-:Y:S01]  /*6be0*/  LEA.HI.X.SX32 R8, R6, R28.reuse, 0x1, P0 ;  /* 0x0000001c06087211 */ /* 0x080fe200000f0eff */
[----:B------:R1:W-:Y:S01]  /*6bf0*/  STL [R1+0x650], R7 ;  /* 0x0006500701007387 */ /* 0x0003e20000100800 */
[----:B------:R-:W-:Y:S01]  /*6c00*/  LEA.HI.X.SX32 R6, R4, R28, 0x1, P6 ;  /* 0x0000001c04067211 */ /* 0x000fe200030f0eff */
[----:B------:R-:W-:-:S02]  /*6c10*/  IMAD R4, R2, 0xa0, RZ ;  /* 0x000000a002047824 */ /* 0x000fc400078e02ff */
[----:B0-----:R-:W-:Y:S01]  /*6c20*/  IMAD R3, R2, 0x1e, RZ ;  /* 0x0000001e02037824 */ /* 0x001fe200078e02ff */
[----:B------:R-:W-:Y:S01]  /*6c30*/  STL [R1+0x7a4], R8 ;  /* 0x0007a40801007387 */ /* 0x000fe20000100800 */
[----:B-1----:R-:W-:-:S05]  /*6c40*/  IADD3 R7, P0, PT, R5, R0, RZ ;  /* 0x0000000005077210 */ /* 0x002fca0007f1e0ff */
        /* <DEDUP_REMOVED lines=10> */
[C---:B0-----:R-:W-:Y:S01]  /*6cf0*/  IADD3 R7, P0, PT, R5.reuse, R0, RZ ;  /* 0x0000000005077210 */ /* 0x041fe20007f1e0ff */
[C---:B-1----:R-:W-:Y:S02]  /*6d00*/  IMAD R6, R2.reuse, 0xf, RZ ;  /* 0x0000000f02067824 */ /* 0x042fe400078e02ff */
[----:B------:R0:W-:Y:S01]  /*6d10*/  STL [R1+0x73c], R3 ;  /* 0x00073c0301007387 */ /* 0x0001e20000100800 */
[----:B--2---:R-:W-:Y:S02]  /*6d20*/  IMAD R4, R2, 0x34, RZ ;  /* 0x0000003402047824 */ /* 0x004fe400078e02ff */
[-C--:B------:R-:W-:Y:S01]  /*6d30*/  LEA.HI.X.SX32 R8, R6, R28.reuse, 0x1, P6 ;  /* 0x0000001c06087211 */ /* 0x080fe200030f0eff */
[----:B------:R1:W-:Y:S01]  /*6d40*/  STL [R1+0x690], R7 ;  /* 0x0006900701007387 */ /* 0x0003e20000100800 */
[----:B------:R-:W-:Y:S01]  /*6d50*/  LEA.HI.X.SX32 R6, R5, R28, 0x1, P5 ;  /* 0x0000001c05067211 */ /* 0x000fe200028f0eff */
[----:B0-----:R-:W-:-:S02]  /*6d60*/  IMAD R3, R2, 0x1a, RZ ;  /* 0x0000001a02037824 */ /* 0x001fc400078e02ff */
[----:B------:R-:W-:Y:S01]  /*6d70*/  STL [R1+0x7b4], R8 ;  /* 0x0007b40801007387 */ /* 0x000fe20000100800 */
[----:B-1----:R-:W-:Y:S01]  /*6d80*/  IADD3 R7, P6, PT, R4, R0, RZ ;  /* 0x0000000004077210 */ /* 0x002fe20007fde0ff */
        /* <DEDUP_REMOVED lines=8> */
[----:B0-----:R-:W-:Y:S01]  /*6e10*/  IADD3 R7, P0, PT, R5, R0, RZ ;  /* 0x0000000005077210 */ /* 0x001fe20007f1e0ff */
[----:B------:R-:W-:Y:S01]  /*6e20*/  IMAD R5, R2, 0xd, RZ ;  /* 0x0000000d02057824 */ /* 0x000fe200078e02ff */
[----:B-1----:R-:W-:-:S03]  /*6e30*/  LEA.HI.X.SX32 R6, R3, R28, 0x1, P6 ;  /* 0x0000001c03067211 */ /* 0x002fc600030f0eff */
[----:B------:R0:W-:Y:S01]  /*6e40*/  STL [R1+0x530], R7 ;  /* 0x0005300701007387 */ /* 0x0001e20000100800 */
[----:B------:R-:W-:Y:S01]  /*6e50*/  IMAD R3, R2, 0x2c, RZ ;  /* 0x0000002c02037824 */ /* 0x000fe200078e02ff */
[----:B------:R-:W-:Y:S02]  /*6e60*/  LEA.HI.X.SX32 R5, R5, R28, 0x1, P5 ;  /* 0x0000001c05057211 */ /* 0x000fe400028f0eff */
[----:B------:R1:W-:Y:S01]  /*6e70*/  STL [R1+0x75c], R6 ;  /* 0x00075c0601007387 */ /* 0x0003e20000100800 */
[----:B0-----:R-:W-:-:S05]  /*6e80*/  IADD3 R7, P6, PT, R4, R0, RZ ;  /* 0x0000000004077210 */ /* 0x001fca0007fde0ff */
[----:B------:R0:W-:Y:S01]  /*6e90*/  STL [R1+0x6d0], R7 ;  /* 0x0006d00701007387 */ /* 0x0001e20000100800 */
[----:B-1----:R-:W-:Y:S01]  /*6ea0*/  IMAD R6, R2, 0x16, RZ ;  /* 0x0000001602067824 */ /* 0x002fe200078e02ff */
[----:B------:R-:W-:Y:S02]  /*6eb0*/  LEA.HI.X.SX32 R4, R4, R28, 0x1, P1 ;  /* 0x0000001c04047211 */ /* 0x000fe400008f0eff */
[----:B------:R1:W-:Y:S01]  /*6ec0*/  STL [R1+0x7c4], R5 ;  /* 0x0007c40501007387 */ /* 0x0003e20000100800 */
[----:B0-----:R-:W-:Y:S01]  /*6ed0*/  IADD3 R7, P5, PT, R3, R0, RZ ;  /* 0x0000000003077210 */ /* 0x001fe20007fbe0ff */
[----:B-1----:R-:W-:-:S04]  /*6ee0*/  IMAD R5, R2, 0x48, RZ ;  /* 0x0000004802057824 */ /* 0x002fc800078e02ff */
[----:B------:R0:W-:Y:S01]  /*6ef0*/  STL [R1+0x780], R7 ;  /* 0x0007800701007387 */ /* 0x0001e20000100800 */
[----:B------:R-:W-:-:S03]  /*6f00*/  LEA.HI.X.SX32 R3, R3, R28, 0x1, P6 ;  /* 0x0000001c03037211 */ /* 0x000fc600030f0eff */
[----:B------:R1:W-:Y:S01]  /*6f10*/  STL [R1+0x56c], R4 ;  /* 0x00056c0401007387 */ /* 0x0003e20000100800 */
[-C--:B------:R-:W-:Y:S02]  /*6f20*/  IADD3 R8, P6, PT, R5, R0.reuse, RZ ;  /* 0x0000000005087210 */ /* 0x080fe40007fde0ff */
[----:B0-----:R-:W-:Y:S01]  /*6f30*/  IADD3 R7, P1, PT, R6, R0, RZ ;  /* 0x0000000006077210 */ /* 0x001fe20007f3e0ff */
[----:B-1----:R-:W-:-:S04]  /*6f40*/  IMAD R4, R2, 0x24, RZ ;  /* 0x0000002402047824 */ /* 0x002fc800078e02ff */
[----:B------:R0:W-:Y:S04]  /*6f50*/  STL [R1+0x7d8], R7 ;  /* 0x0007d80701007387 */ /* 0x0001e80000100800 */
[----:B------:R1:W-:Y:S04]  /*6f60*/  STL [R1+0x6cc], R3 ;  /* 0x0006cc0301007387 */ /* 0x0003e80000100800 */
[----:B------:R2:W-:Y:S01]  /*6f70*/  STL [R1+0x710], R8 ;  /* 0x0007100801007387 */ /* 0x0005e20000100800 */
[----:B0-----:R-:W-:Y:S01]  /*6f80*/  LEA.HI.X.SX32 R7, R6, R28, 0x1, P5 ;  /* 0x0000001c06077211 */ /* 0x001fe200028f0eff */
[----:B------:R-:W-:-:S02]  /*6f90*/  IMAD R6, R2, 0x12, RZ ;  /* 0x0000001202067824 */ /* 0x000fc400078e02ff */
[----:B-1----:R-:W-:Y:S01]  /*6fa0*/  IMAD R3, R2, 0xb, RZ ;  /* 0x0000000b02037824 */ /* 0x002fe200078e02ff */
[----:B--2---:R-:W-:Y:S01]  /*6fb0*/  IADD3 R8, P5, PT, R4, R0, RZ ;  /* 0x0000000004087210 */ /* 0x004fe20007fbe0ff */
[----:B------:R0:W-:Y:S04]  /*6fc0*/  STL [R1+0x77c], R7 ;  /* 0x00077c0701007387 */ /* 0x0001e80000100800 */
[----:B------:R1:W-:Y:S01]  /*6fd0*/  STL [R1+0x7a0], R8 ;  /* 0x0007a00801007387 */ /* 0x0003e20000100800 */
[----:B0-----:R-:W-:Y:S01]  /*6fe0*/  LEA.HI.X.SX32 R7, R3, R28, 0x1, P1 ;  /* 0x0000001c03077211 */ /* 0x001fe200008f0eff */
[----:B------:R-:W-:Y:S01]  /*6ff0*/  IMAD R3, R2, 0x70, RZ ;  /* 0x0000007002037824 */ /* 0x000fe200078e02ff */
[----:B-1----:R-:W-:-:S03]  /*7000*/  IADD3 R8, P1, PT, R6, R0, RZ ;  /* 0x0000000006087210 */ /* 0x002fc60007f3e0ff */
[----:B------:R0:W-:Y:S01]  /*7010*/  STL [R1+0x7d4], R7 ;  /* 0x0007d40701007387 */ /* 0x0001e20000100800 */
[----:B------:R-:W-:-:S03]  /*7020*/  LEA.HI.X.SX32 R5, R5, R28, 0x1, P2 ;  /* 0x0000001c05057211 */ /* 0x000fc600010f0eff */
[----:B------:R1:W-:Y:S01]  /*7030*/  STL [R1+0x7e8], R8 ;  /* 0x0007e80801007387 */ /* 0x0003e20000100800 */
[----:B------:R-:W-:Y:S01]  /*7040*/  LEA.HI.X.SX32 R4, R4, R28, 0x1, P6 ;  /* 0x0000001c04047211 */ /* 0x000fe200030f0eff */
[C---:B0-----:R-:W-:Y:S01]  /*7050*/  IMAD R7, R2.reuse, 0x38, RZ ;  /* 0x0000003802077824 */ /* 0x041fe200078e02ff */
[-C--:B-1----:R-:W-:Y:S01]  /*7060*/  IADD3 R8, P2, PT, R3, R0.reuse, RZ ;  /* 0x0000000003087210 */ /* 0x082fe20007f5e0ff */
[----:B------:R0:W-:Y:S03]  /*7070*/  STL [R1+0x5ec], R5 ;  /* 0x0005ec0501007387 */ /* 0x0001e60000100800 */
[----:B------:R-:W-:Y:S01]  /*7080*/  IADD3 R9, P6, PT, R7, R0, RZ ;  /* 0x0000000007097210 */ /* 0x000fe20007fde0ff */
[----:B------:R1:W-:Y:S04]  /*7090*/  STL [R1+0x670], R8 ;  /* 0x0006700801007387 */ /* 0x0003e80000100800 */
[----:B------:R2:W-:Y:S01]  /*70a0*/  STL [R1+0x70c], R4 ;  /* 0x00070c0401007387 */ /* 0x0005e20000100800 */
[----:B0-----:R-:W-:Y:S01]  /*70b0*/  IMAD R5, R2, 0x1c, RZ ;  /* 0x0000001c02057824 */ /* 0x001fe200078e02ff */
[----:B-1----:R-:W-:-:S02]  /*70c0*/  LEA.HI.X.SX32 R8, R6, R28, 0x1, P5 ;  /* 0x0000001c06087211 */ /* 0x002fc400028f0eff */
[----:B------:R0:W-:Y:S01]  /*70d0*/  STL [R1+0x750], R9 ;  /* 0x0007500901007387 */ /* 0x0001e20000100800 */
[----:B--2---:R-:W-:-:S03]  /*70e0*/  IMAD R4, R2, 0x9, RZ ;  /* 0x0000000902047824 */ /* 0x004fc600078e02ff */
[----:B------:R1:W-:Y:S01]  /*70f0*/  STL [R1+0x79c], R8 ;  /* 0x00079c0801007387 */ /* 0x0003e20000100800 */
[----:B------:R-:W-:Y:S01]  /*7100*/  IMAD R6, R2, 0xe, RZ ;  /* 0x0000000e02067824 */ /* 0x000fe200078e02ff */
[----:B0-----:R-:W-:Y:S02]  /*7110*/  IADD3 R9, P5, PT, R5, R0, RZ ;  /* 0x0000000005097210 */ /* 0x001fe40007fbe0ff */
[----:B-1----:R-:W-:-:S03]  /*7120*/  LEA.HI.X.SX32 R8, R4, R28, 0x1, P1 ;  /* 0x0000001c04087211 */ /* 0x002fc600008f0eff */
[----:B------:R0:W-:Y:S01]  /*7130*/  STL [R1+0x7c0], R9 ;  /* 0x0007c00901007387 */ /* 0x0001e20000100800 */
[----:B------:R-:W-:-:S03]  /*7140*/  IMAD R4, R2, 0x50, RZ ;  /* 0x0000005002047824 */ /* 0x000fc600078e02ff */
[----:B------:R1:W-:Y:S01]  /*7150*/  STL [R1+0x7e4], R8 ;  /* 0x0007e40801007387 */ /* 0x0003e20000100800 */
[----:B0-----:R-:W-:Y:S02]  /*7160*/  IADD3 R9, P1, PT, R6, R0, RZ ;  /* 0x0000000006097210 */ /* 0x001fe40007f3e0ff */
[----:B-1----:R-:W-:Y:S01]  /*7170*/  LEA.HI.X.SX32 R8, R3, R28, 0x1, P4 ;  /* 0x0000001c03087211 */ /* 0x002fe200020f0eff */
[----:B------:R-:W-:Y:S02]  /*7180*/  IMAD R3, R2, 0x28, RZ ;  /* 0x0000002802037824 */ /* 0x000fe400078e02ff */
[----:B------:R0:W-:Y:S01]  /*7190*/  STL [R1+0x7f8], R9 ;  /* 0x0007f80901007387 */ /* 0x0001e20000100800 */
[----:B------:R-:W-:-:S03]  /*71a0*/  IADD3 R10, P4, PT, R4, R0, RZ ;  /* 0x00000000040a7210 */ /* 0x000fc60007f9e0ff */
[----:B------:R1:W-:Y:S01]  /*71b0*/  STL [R1+0x4ac], R8 ;  /* 0x0004ac0801007387 */ /* 0x0003e20000100800 */
[----:B0-----:R-:W-:Y:S02]  /*71c0*/  LEA.HI.X.SX32 R9, R7, R28, 0x1, P2 ;  /* 0x0000001c07097211 */ /* 0x001fe400010f0eff */
[----:B------:R-:W-:Y:S01]  /*71d0*/  IADD3 R7, P2, PT, R3, R0, RZ ;  /* 0x0000000003077210 */ /* 0x000fe20007f5e0ff */
[----:B-1----:R-:W-:Y:S01]  /*71e0*/  IMAD R8, R2, 0x14, RZ ;  /* 0x0000001402087824 */ /* 0x002fe200078e02ff */
[----:B------:R-:W-:Y:S01]  /*71f0*/  STL [R1+0x6f0], R10 ;  /* 0x0006f00a01007387 */ /* 0x000fe20000100800 */
[----:B------:R-:W-:-:S03]  /*7200*/  LEA.HI.X.SX32 R5, R5, R28, 0x1, P6 ;  /* 0x0000001c05057211 */ /* 0x000fc600030f0eff */
[----:B------:R0:W-:Y:S04]  /*7210*/  STL [R1+0x66c], R9 ;  /* 0x00066c0901007387 */ /* 0x0001e80000100800 */
[----:B------:R1:W-:Y:S01]  /*7220*/  STL [R1+0x790], R7 ;  /* 0x0007900701007387 */ /* 0x0003e20000100800 */
[----:B------:R-:W-:Y:S01]  /*7230*/  LEA.HI.X.SX32 R6, R6, R28, 0x1, P5 ;  /* 0x0000001c06067211 */ /* 0x000fe200028f0eff */
[----:B0-----:R-:W-:Y:S01]  /*7240*/  IMAD R9, R2, 0xa, RZ ;  /* 0x0000000a02097824 */ /* 0x001fe200078e02ff */
[-C--:B-1----:R-:W-:Y:S01]  /*7250*/  IADD3 R7, P6, PT, R8, R0.reuse, RZ ;  /* 0x0000000008077210 */ /* 0x082fe20007fde0ff */
[----:B------:R0:W-:Y:S03]  /*7260*/  STL [R1+0x74c], R5 ;  /* 0x00074c0501007387 */ /* 0x0001e60000100800 */
[----:B------:R-:W-:Y:S01]  /*7270*/  IADD3 R10, P5, PT, R9, R0, RZ ;  /* 0x00000000090a7210 */ /* 0x000fe20007fbe0ff */
[----:B------:R1:W-:Y:S01]  /*7280*/  STL [R1+0x7e0], R7 ;  /* 0x0007e00701007387 */ /* 0x0003e20000100800 */
[----:B0-----:R-:W-:-:S03]  /*7290*/  IMAD R5, R2, 0x7, RZ ;  /* 0x0000000702057824 */ /* 0x001fc600078e02ff */
[----:B------:R0:W-:Y:S01]  /*72a0*/  STL [R1+0x7bc], R6 ;  /* 0x0007bc0601007387 */ /* 0x0001e20000100800 */
[C---:B-1----:R-:W-:Y:S01]  /*72b0*/  IMAD R7, R2.reuse, 0x60, RZ ;  /* 0x0000006002077824 */ /* 0x042fe200078e02ff */
[----:B------:R-:W-:Y:S02]  /*72c0*/  LEA.HI.X.SX32 R5, R5, R28, 0x1, P1 ;  /* 0x0000001c05057211 */ /* 0x000fe400008f0eff */
[----:B------:R1:W-:Y:S01]  /*72d0*/  STL [R1+0x808], R10 ;  /* 0x0008080a01007387 */ /* 0x0003e20000100800 */
[----:B0-----:R-:W-:-:S03]  /*72e0*/  IMAD R6, R2, 0x30, RZ ;  /* 0x0000003002067824 */ /* 0x001fc600078e02ff */
[----:B------:R0:W-:Y:S01]  /*72f0*/  STL [R1+0x7f4], R5 ;  /* 0x0007f40501007387 */ /* 0x0001e20000100800 */
[----:B-1----:R-:W-:-:S05]  /*7300*/  IADD3 R10, P1, PT, R7, R0, RZ ;  /* 0x00000000070a7210 */ /* 0x002fca0007f3e0ff */
[----:B------:R1:W-:Y:S01]  /*7310*/  STL [R1+0x6b0], R10 ;  /* 0x0006b00a01007387 */ /* 0x0003e20000100800 */
[-C--:B0-----:R-:W-:Y:S01]  /*7320*/  LEA.HI.X.SX32 R5, R4, R28.reuse, 0x1, P3 ;  /* 0x0000001c04057211 */ /* 0x081fe200018f0eff */
[----:B------:R-:W-:Y:S01]  /*7330*/  IMAD R4, R2, 0x18, RZ ;  /* 0x0000001802047824 */ /* 0x000fe200078e02ff */
[----:B------:R-:W-:-:S03]  /*7340*/  LEA.HI.X.SX32 R3, R3, R28, 0x1, P4 ;  /* 0x0000001c03037211 */ /* 0x000fc600020f0eff */
[----:B------:R0:W-:Y:S01]  /*7350*/  STL [R1+0x5ac], R5 ;  /* 0x0005ac0501007387 */ /* 0x0001e20000100800 */
[-C--:B-1----:R-:W-:Y:S02]  /*7360*/  IADD3 R10, P3, PT, R6, R0.reuse, RZ ;  /* 0x00000000060a7210 */ /* 0x082fe40007f7e0ff */
[----:B------:R-:W-:-:S03]  /*7370*/  IADD3 R11, P4, PT, R4, R0, RZ ;  /* 0x00000000040b7210 */ /* 0x000fc60007f9e0ff */
[----:B------:R1:W-:Y:S01]  /*7380*/  STL [R1+0x770], R10 ;  /* 0x0007700a01007387 */ /* 0x0003e20000100800 */
[----:B0-----:R-:W-:-:S03]  /*7390*/  IMAD R5, R2, 0xc, RZ ;  /* 0x0000000c02057824 */ /* 0x001fc600078e02ff */
[----:B------:R0:W-:Y:S01]  /*73a0*/  STL [R1+0x6ec], R3 ;  /* 0x0006ec0301007387 */ /* 0x0001e20000100800 */
[----:B-1----:R-:W-:-:S03]  /*73b0*/  LEA.HI.X.SX32 R10, R8, R28, 0x1, P2 ;  /* 0x0000001c080a7211 */ /* 0x002fc600010f0eff */
[----:B------:R-:W-:Y:S01]  /*73c0*/  STL [R1+0x7d0], R11 ;  /* 0x0007d00b01007387 */ /* 0x000fe20000100800 */
[----:B------:R-:W-:Y:S01]  /*73d0*/  IADD3 R12, P2, PT, R5, R0, RZ ;  /* 0x00000000050c7210 */ /* 0x000fe20007f5e0ff */
[C---:B------:R-:W-:Y:S02]  /*73e0*/  IMAD R8, R2.reuse, 0x5, RZ ;  /* 0x0000000502087824 */ /* 0x040fe400078e02ff */
[----:B0-----:R-:W-:Y:S01]  /*73f0*/  IMAD R3, R2, 0x6, RZ ;  /* 0x0000000602037824 */ /* 0x001fe200078e02ff */
[----:B------:R0:W-:Y:S04]  /*7400*/  STL [R1+0x78c], R10 ;  /* 0x00078c0a01007387 */ /* 0x0001e80000100800 */
[----:B------:R-:W-:Y:S01]  /*7410*/  STL [R1+0x800], R12 ;  /* 0x0008000c01007387 */ /* 0x000fe20000100800 */
[----:B0-----:R-:W-:-:S02]  /*7420*/  LEA.HI.X.SX32 R10, R9, R28, 0x1, P6 ;  /* 0x0000001c090a7211 */ /* 0x001fc400030f0eff */
[----:B------:R-:W-:Y:S02]  /*7430*/  IADD3 R11, P6, PT, R3, R0, RZ ;  /* 0x00000000030b7210 */ /* 0x000fe40007fde0ff */
[-C--:B------:R-:W-:Y:S01]  /*7440*/  LEA.HI.X.SX32 R9, R8, R28.reuse, 0x1, P5 ;  /* 0x0000001c08097211 */ /* 0x080fe200028f0eff */
[----:B------:R0:W-:Y:S01]  /*7450*/  STL [R1+0x7dc], R10 ;  /* 0x0007dc0a01007387 */ /* 0x0001e20000100800 */
[----:B------:R-:W-:-:S03]  /*7460*/  LEA.HI.X.SX32 R8, R7, R28, 0x1, P0 ;  /* 0x0000001c07087211 */ /* 0x000fc600000f0eff */
[----:B------:R-:W-:Y:S01]  /*7470*/  STL [R1+0x818], R11 ;  /* 0x0008180b01007387 */ /* 0x000fe20000100800 */
[----:B0-----:R-:W-:-:S03]  /*7480*/  LEA R10, P5, R2, R0, 0x7 ;  /* 0x00000000020a7211 */ /* 0x001fc600078a38ff */
[----:B------:R0:W-:Y:S01]  /*7490*/  STL [R1+0x804], R9 ;  /* 0x0008040901007387 */ /* 0x0001e20000100800 */
[----:B------:R-:W-:-:S03]  /*74a0*/  LEA.HI.X.SX32 R7, R6, R28, 0x1, P1 ;  /* 0x0000001c06077211 */ /* 0x000fc600008f0eff */
[----:B------:R-:W-:Y:S01]  /*74b0*/  STL [R1+0x630], R10 ;  /* 0x0006300a01007387 */ /* 0x000fe20000100800 */
[----:B------:R-:W-:-:S03]  /*74c0*/  LEA.HI.X.SX32 R6, R4, R28, 0x1, P3 ;  /* 0x0000001c04067211 */ /* 0x000fc600018f0eff */
[----:B------:R1:W-:Y:S01]  /*74d0*/  STL [R1+0x52c], R8 ;  /* 0x00052c0801007387 */ /* 0x0003e20000100800 */
[----:B0-----:R-:W-:-:S05]  /*74e0*/  LEA R9, P0, R2, R0, 0x6 ;  /* 0x0000000002097211 */ /* 0x001fca00078030ff */
[----:B------:R-:W-:Y:S01]  /*74f0*/  STL [R1+0x730], R9 ;  /* 0x0007300901007387 */ /* 0x000fe20000100800 */
[----:B-1----:R-:W-:-:S03]  /*7500*/  LEA R8, P1, R2, R0, 0x5 ;  /* 0x0000000002087211 */ /* 0x002fc600078228ff */
[----:B------:R0:W-:Y:S04]  /*7510*/  STL [R1+0x6ac], R7 ;  /* 0x0006ac0701007387 */ /* 0x0001e80000100800 */
[----:B------:R-:W-:Y:S04]  /*7520*/  STL [R1+0x7b0], R8 ;  /* 0x0007b00801007387 */ /* 0x000fe80000100800 */
[----:B------:R1:W-:Y:S01]  /*7530*/  STL [R1+0x76c], R6 ;  /* 0x00076c0601007387 */ /* 0x0003e20000100800 */
[C---:B0-----:R-:W-:Y:S01]  /*7540*/  LEA R7, P3, R2.reuse, R0, 0x4 ;  /* 0x0000000002077211 */ /* 0x041fe200078620ff */
[----:B------:R-:W-:-:S04]  /*7550*/  IMAD.SHL.U32 R4, R2, 0x2, RZ ;  /* 0x0000000202047824 */ /* 0x000fc800078e00ff */
[----:B------:R0:W-:Y:S01]  /*7560*/  STL [R1+0x7f0], R7 ;  /* 0x0007f00701007387 */ /* 0x0001e20000100800 */
[----:B-1----:R-:W-:Y:S01]  /*7570*/  LEA.HI.X.SX32 R6, R5, R28, 0x1, P4 ;  /* 0x0000001c05067211 */ /* 0x002fe200020f0eff */
[----:B------:R-:W-:-:S04]  /*7580*/  IMAD R5, R2, 0x3, RZ ;  /* 0x0000000302057824 */ /* 0x000fc800078e02ff */
[----:B------:R1:W-:Y:S01]  /*7590*/  STL [R1+0x7cc], R6 ;  /* 0x0007cc0601007387 */ /* 0x0003e20000100800 */
[----:B0-----:R-:W-:-:S05]  /*75a0*/  LEA R7, P4, R2, R0, 0x3 ;  /* 0x0000000002077211 */ /* 0x001fca00078818ff */
[----:B------:R0:W-:Y:S01]  /*75b0*/  STL [R1+0x810], R7 ;  /* 0x0008100701007387 */ /* 0x0001e20000100800 */
[----:B-1----:R-:W-:Y:S01]  /*75c0*/  LEA.HI.X.SX32 R6, R3, R28, 0x1, P2 ;  /* 0x0000001c03067211 */ /* 0x002fe200010f0eff */
[----:B------:R-:W-:-:S04]  /*75d0*/  IMAD.SHL.U32 R3, R2, 0x40, RZ ;  /* 0x0000004002037824 */ /* 0x000fc800078e00ff */
[----:B------:R1:W-:Y:S01]  /*75e0*/  STL [R1+0x7fc], R6 ;  /* 0x0007fc0601007387 */ /* 0x0003e20000100800 */
[----:B0-----:R-:W-:Y:S02]  /*75f0*/  IADD3 R7, P2, PT, R4, R0, RZ ;  /* 0x0000000004077210 */ /* 0x001fe40007f5e0ff */
[----:B------:R-:W-:-:S03]  /*7600*/  LEA.HI.X.SX32 R3, R3, R28, 0x1, P5 ;  /* 0x0000001c03037211 */ /* 0x000fc600028f0eff */
[----:B------:R0:W-:Y:S01]  /*7610*/  STL [R1+0x828], R7 ;  /* 0x0008280701007387 */ /* 0x0001e20000100800 */
[----:B-1----:R-:W-:Y:S02]  /*7620*/  LEA.HI.X.SX32 R6, R5, R28, 0x1, P6 ;  /* 0x0000001c05067211 */ /* 0x002fe400030f0eff */
[C---:B------:R-:W-:Y:S02]  /*7630*/  LEA R5, P6, R2.reuse, R0, 0x2 ;  /* 0x0000000002057211 */ /* 0x040fe400078c10ff */
[----:B------:R1:W5:Y:S01]  /*7640*/  LDL.LU R0, [R1+0x8d8] ;  /* 0x0008d80001007983 */ /* 0x0003620000300800 */
[----:B0-----:R-:W-:-:S03]  /*7650*/  IMAD.SHL.U32 R7, R2, 0x20, RZ ;  /* 0x0000002002077824 */ /* 0x001fc600078e00ff */
[----:B------:R0:W-:Y:S04]  /*7660*/  STL [R1+0x814], R6 ;  /* 0x0008140601007387 */ /* 0x0001e80000100800 */
[----:B------:R-:W-:Y:S01]  /*7670*/  STL [R1+0x820], R5 ;  /* 0x0008200501007387 */ /* 0x000fe20000100800 */
[-C--:B------:R-:W-:Y:S01]  /*7680*/  LEA.HI.X.SX32 R8, R7, R28.reuse, 0x1, P0 ;  /* 0x0000001c07087211 */ /* 0x080fe200000f0eff */
[----:B0-----:R-:W-:Y:S02]  /*7690*/  IMAD.SHL.U32 R6, R2, 0x10, RZ ;  /* 0x0000001002067824 */ /* 0x001fe400078e00ff */
[----:B------:R0:W-:Y:S03]  /*76a0*/  STL [R1+0x62c], R3 ;  /* 0x00062c0301007387 */ /* 0x0001e60000100800 */
[----:B------:R-:W-:Y:S01]  /*76b0*/  LEA.HI.X.SX32 R7, R6, R28, 0x1, P1 ;  /* 0x0000001c06077211 */ /* 0x000fe200008f0eff */
[----:B------:R-:W-:Y:S01]  /*76c0*/  STL [R1+0x72c], R8 ;  /* 0x00072c0801007387 */ /* 0x000fe20000100800 */
[----:B0-----:R-:W-:-:S03]  /*76d0*/  IMAD.SHL.U32 R3, R2, 0x4, RZ ;  /* 0x0000000402037824 */ /* 0x001fc600078e00ff */
[----:B------:R-:W-:Y:S02]  /*76e0*/  STL [R1+0x7ac], R7 ;  /* 0x0007ac0701007387 */ /* 0x000fe40000100800 */
[----:B------:R-:W-:Y:S02]  /*76f0*/  LEA.HI.X.SX32 R6, R3, R28, 0x1, P4 ;  /* 0x0000001c03067211 */ /* 0x000fe400020f0eff */
[----:B------:R-:W2:Y:S01]  /*7700*/  LDL R3, [R1+0x154] ;  /* 0x0001540001037983 */ /* 0x000ea20000100800 */
[----:B------:R-:W-:-:S05]  /*7710*/  IMAD.SHL.U32 R5, R2, 0x8, RZ ;  /* 0x0000000802057824 */ /* 0x000fca00078e00ff */
[----:B------:R-:W-:-:S05]  /*7720*/  LEA.HI.X.SX32 R5, R5, R28, 0x1, P3 ;  /* 0x0000001c05057211 */ /* 0x000fca00018f0eff */
[----:B------:R0:W-:Y:S02]  /*7730*/  STL [R1+0x7ec], R5 ;  /* 0x0007ec0501007387 */ /* 0x0001e40000100800 */
[-C--:B0-----:R-:W-:Y:S02]  /*7740*/  LEA.HI.X.SX32 R5, R2, R28.reuse, 0x1, P2 ;  /* 0x0000001c02057211 */ /* 0x081fe400010f0eff */
[----:B------:R-:W-:Y:S02]  /*7750*/  LEA.HI.X.SX32 R2, R4, R28, 0x1, P6 ;  /* 0x0000001c04027211 */ /* 0x000fe400030f0eff */
[----:B------:R-:W0:Y:S01]  /*7760*/  S2R R28, SR_TID.X ;  /* 0x00000000001c7919 */ /* 0x000e220000002100 */
[----:B------:R-:W3:Y:S01]  /*7770*/  S2R R4, SR_TID.X ;  /* 0x0000000000047919 */ /* 0x000ee20000002100 */
[----:B------:R-:W-:Y:S04]  /*7780*/  STL [R1+0x80c], R6 ;  /* 0x00080c0601007387 */ /* 0x000fe80000100800 */
[----:B------:R-:W-:Y:S04]  /*7790*/  STL [R1+0x824], R5 ;  /* 0x0008240501007387 */ /* 0x000fe80000100800 */
[----:B------:R-:W-:Y:S04]  /*77a0*/  STL [R1+0x50], RZ ;  /* 0x000050ff01007387 */ /* 0x000fe80000100800 */
[----:B------:R4:W-:Y:S04]  /*77b0*/  STL [R1+0x81c], R2 ;  /* 0x00081c0201007387 */ /* 0x0009e80000100800 */
[----:B------:R1:W-:Y:S04]  /*77c0*/  STL [R1+0x54], RZ ;  /* 0x000054ff01007387 */ /* 0x0003e80000100800 */
[----:B------:R1:W-:Y:S01]  /*77d0*/  STL [R1+0x58], RZ ;  /* 0x000058ff01007387 */ /* 0x0003e20000100800 */
[----:B0-----:R-:W-:-:S03]  /*77e0*/  LOP3.LUT R28, R28, 0x3f, RZ, 0xc0, !PT ;  /* 0x0000003f1c1c7812 */ /* 0x001fc600078ec0ff */
[----:B------:R1:W-:Y:S02]  /*77f0*/  STL [R1+0x5c], RZ ;  /* 0x00005cff01007387 */ /* 0x0003e40000100800 */
[----:B------:R-:W-:Y:S02]  /*7800*/  IMAD.SHL.U32 R28, R28, 0x2, RZ ;  /* 0x000000021c1c7824 */ /* 0x000fe400078e00ff */
[----:B------:R1:W-:Y:S04]  /*7810*/  STL [R1+0x40], RZ ;  /* 0x000040ff01007387 */ /* 0x0003e80000100800 */
[----:B------:R1:W-:Y:S01]  /*7820*/  STL [R1+0x44], RZ ;  /* 0x000044ff01007387 */ /* 0x0003e20000100800 */
[----:B----4-:R-:W-:-:S03]  /*7830*/  LOP3.LUT R2, R28, 0x20, RZ, 0x3c, !PT ;  /* 0x000000201c027812 */ /* 0x010fc600078e3cff */
[----:B------:R1:W-:Y:S01]  /*7840*/  STL [R1+0x48], RZ ;  /* 0x000048ff01007387 */ /* 0x0003e20000100800 */
[----:B------:R-:W-:-:S03]  /*7850*/  LOP3.LUT R2, R28, 0x40, RZ, 0x3c, !PT ;  /* 0x000000401c027812 */ /* 0x000fc600078e3cff */
[----:B------:R1:W-:Y:S01]  /*7860*/  STL [R1+0x4c], RZ ;  /* 0x00004cff01007387 */ /* 0x0003e20000100800 */
[----:B------:R-:W-:-:S03]  /*7870*/  LOP3.LUT R2, R28, 0x60, RZ, 0x3c, !PT ;  /* 0x000000601c027812 */ /* 0x000fc600078e3cff */
[----:B------:R1:W-:Y:S04]  /*7880*/  STL [R1+0xb0], RZ ;  /* 0x0000b0ff01007387 */ /* 0x0003e80000100800 */
[----:B------:R1:W-:Y:S04]  /*7890*/  STL [R1+0xb4], RZ ;  /* 0x0000b4ff01007387 */ /* 0x0003e80000100800 */
[----:B------:R1:W-:Y:S04]  /*78a0*/  STL [R1+0xb8], RZ ;  /* 0x0000b8ff01007387 */ /* 0x0003e80000100800 */
[----:B------:R1:W-:Y:S04]  /*78b0*/  STL [R1+0xbc], RZ ;  /* 0x0000bcff01007387 */ /* 0x0003e80000100800 */
[----:B------:R1:W-:Y:S04]  /*78c0*/  STL [R1+0x30], RZ ;  /* 0x000030ff01007387 */ /* 0x0003e80000100800 */
[----:B------:R1:W-:Y:S04]  /*78d0*/  STL [R1+0x34], RZ ;  /* 0x000034ff01007387 */ /* 0x0003e80000100800 */
[----:B------:R1:W-:Y:S04]  /*78e0*/  STL [R1+0x38], RZ ;  /* 0x000038ff01007387 */ /* 0x0003e80000100800 */
[----:B------:R1:W-:Y:S01]  /*78f0*/  STL [R1+0x3c], RZ ;  /* 0x00003cff01007387 */ /* 0x0003e20000100800 */
[C---:B---3--:R-:W-:Y:S01]  /*7900*/  LOP3.LUT R5, R4.reuse, 0x7, RZ, 0xc0, !PT ;  /* 0x0000000704057812 */ /* 0x048fe200078ec0ff */
[----:B------:R-:W-:Y:S01]  /*7910*/  IMAD.SHL.U32 R4, R4, 0x2, RZ ;  /* 0x0000000204047824 */ /* 0x000fe200078e00ff */
[----:B------:R-:W-:-:S03]  /*7920*/  USHF.R.S32.HI UR7, URZ, 0x1f, UR4 ;  /* 0x0000001fff077899 */ /* 0x000fc60008011404 */
[----:B------:R-:W-:Y:S01]  /*7930*/  IMAD R5, R5, 0x110, RZ ;  /* 0x0000011005057824 */ /* 0x000fe200078e02ff */
[----:B------:R-:W-:Y:S01]  /*7940*/  USHF.L.U32 UR6, UR6, 0x7, URZ ;  /* 0x0000000706067899 */ /* 0x000fe200080006ff */
[C---:B------:R-:W-:Y:S01]  /*7950*/  LOP3.LUT R6, R28.reuse, 0x10, RZ, 0x3c, !PT ;  /* 0x000000101c067812 */ /* 0x040fe200078e3cff */
[----:B------:R-:W-:Y:S02]  /*7960*/  ULEA.HI UR7, UR7, UR4, URZ, 0x7 ;  /* 0x0000000407077291 */ /* 0x000fe4000f8f38ff */
[----:B------:R-:W-:Y:S01]  /*7970*/  LOP3.LUT R4, R5, 0x30, R4, 0x78, !PT ;  /* 0x0000003005047812 */ /* 0x000fe200078e7804 */
[----:B------:R-:W-:Y:S01]  /*7980*/  USHF.R.S32.HI UR4, URZ, 0x1f, UR6 ;  /* 0x0000001fff047899 */ /* 0x000fe20008011406 */
[----:B------:R-:W-:Y:S02]  /*7990*/  LOP3.LUT R6, R28, 0x30, RZ, 0x3c, !PT ;  /* 0x000000301c067812 */ /* 0x000fe400078e3cff */
[----:B------:R-:W-:Y:S02]  /*79a0*/  CS2R R24, SRZ ;  /* 0x0000000000187805 */ /* 0x000fe4000001ff00 */
[----:B------:R-:W-:-:S02]  /*79b0*/  CS2R R26, SRZ ;  /* 0x00000000001a7805 */ /* 0x000fc4000001ff00 */
[C---:B------:R-:W-:Y:S02]  /*79c0*/  LOP3.LUT R6, R28.reuse, 0x50, RZ, 0x3c, !PT ;  /* 0x000000501c067812 */ /* 0x040fe400078e3cff */
[----:B------:R-:W-:Y:S02]  /*79d0*/  LOP3.LUT R5, R28, 0x70, RZ, 0x3c, !PT ;  /* 0x000000701c057812 */ /* 0x000fe400078e3cff */
[----:B------:R-:W-:Y:S01]  /*79e0*/  LOP3.LUT R4, R4, 0x40, RZ, 0x3c, !PT ;  /* 0x0000004004047812 */ /* 0x000fe200078e3cff */
[----:B------:R-:W-:Y:S02]  /*79f0*/  USHF.L.U32 UR10, UR6, 0x1, URZ ;  /* 0x00000001060a7899 */ /* 0x000fe400080006ff */
[----:B------:R-:W-:Y:S02]  /*7a00*/  USHF.R.S32.HI UR7, URZ, 0x7, UR7 ;  /* 0x00000007ff077899 */ /* 0x000fe40008011407 */
[----:B------:R-:W-:Y:S01]  /*7a10*/  USHF.L.U64.HI UR4, UR6, 0x1, UR4 ;  /* 0x0000000106047899 */ /* 0x000fe20008010204 */
[----:B--2---:R-:W-:-:S05]  /*7a20*/  LOP3.LUT R2, R3, 0x40, RZ, 0x3c, !PT ;  /* 0x0000004003027812 */ /* 0x004fca00078e3cff */
[----:B------:R1:W-:Y:S06]  /*7a30*/  STL [R1+0x8d0], R2 ;  /* 0x0008d00201007387 */ /* 0x0003ec0000100800 */
.L_x_1:
[----:B0-----:R-:W2:Y:S01]  /*7a40*/  LDL R5, [R1+0x158] ;  /* 0x0001580001057983 */ /* 0x001ea20000100800 */
[----:B-----5:R-:W0:Y:S03]  /*7a50*/  LDC R3, c[0x0][0x3a0] ;  /* 0x0000e800ff037b82 */ /* 0x020e260000000800 */
[----:B--2---:R2:W-:Y:S04]  /*7a60*/  STL [R1+0x107c], R5 ;  /* 0x00107c0501007387 */ /* 0x0045e80000100800 */
[----:B------:R-:W3:Y:S04]  /*7a70*/  LDL R4, [R1+0x15c] ;  /* 0x00015c0001047983 */ /* 0x000ee80000100800 */
[----:B--2---:R-:W0:Y:S04]  /*7a80*/  LDL R5, [R1+0x2b0] ;  /* 0x0002b00001057983 */ /* 0x004e280000100800 */
[----:B------:R-:W-:Y:S04]  /*7a90*/  STL [R1+0x100c], R29 ;  /* 0x00100c1d01007387 */ /* 0x000fe80000100800 */
        /* <DEDUP_REMOVED lines=13> */
[----:B------:R2:W-:Y:S04]  /*7b70*/  STL [R1+0x1078], R29 ;  /* 0x0010781d01007387 */ /* 0x0005e80000100800 */
        /* <DEDUP_REMOVED lines=88> */
[----:B------:R-:W-:Y:S04]  /*8100*/  STL.64 [R1+0xdd8], R26 ;  /* 0x000dd81a01007387 */ /* 0x000fe80000100a00 */
[----:B------:R-:W-:Y:S01]  /*8110*/  STL [R1+0xed0], R26 ;  /* 0x000ed01a01007387 */ /* 0x000fe20000100800 */
[----:B0-----:R-:W-:-:S03]  /*8120*/  IMAD R3, R5, -0x80, R3 ;  /* 0xffffff8005037824 */ /* 0x001fc600078e0203 */
[----:B------:R-:W-:Y:S04]  /*8130*/  STL.64 [R1+0xdd0], R24 ;  /* 0x000dd01801007387 */ /* 0x000fe80000100a00 */
[----:B------:R-:W-:Y:S04]  /*8140*/  STL [R1+0xec8], R25 ;  /* 0x000ec81901007387 */ /* 0x000fe80000100800 */
[----:B------:R-:W-:Y:S04]  /*8150*/  STL [R1+0xe9c], R24 ;  /* 0x000e9c1801007387 */ /* 0x000fe80000100800 */
[----:B-----5:R-:W-:Y:S04]  /*8160*/  STL [R1+0x9ac], R0 ;  /* 0x0009ac0001007387 */ /* 0x020fe80000100800 */
[----:B------:R-:W3:Y:S01]  /*8170*/  LDL.LU R5, [R1+0x107c] ;  /* 0x00107c0001057983 */ /* 0x000ee20000300800 */
[----:B------:R-:W-:-:S02]  /*8180*/  ISETP.GT.AND P0, PT, R3, RZ, PT ;  /* 0x000000ff0300720c */ /* 0x000fc40003f04270 */
[----:B--2---:R-:W-:-:S11]  /*8190*/  PRMT R29, RZ, 0x7610, R29 ;  /* 0x00007610ff1d7816 */ /* 0x004fd6000000001d */
[----:B---3--:R-:W2:Y:S01]  /*81a0*/  @P0 LDG.E.U16 R29, desc[UR8][R4.64] ;  /* 0x00000008041d0981 */ /* 0x008ea2000c1e1500 */
[----:B------:R-:W-:-:S03]  /*81b0*/  ISETP.GT.AND P1, PT, R3, 0x1, PT ;  /* 0x000000010300780c */ /* 0x000fc60003f24270 */
[----:B--2---:R0:W-:Y:S04]  /*81c0*/  STL [R1+0x1c], R29 ;  /* 0x00001c1d01007387 */ /* 0x0041e80000100800 */
[----:B0-----:R-:W2:Y:S04]  /*81d0*/  LDL.LU R29, [R1+0x1078] ;  /* 0x00107800011d7983 */ /* 0x001ea80000300800 */
[----:B------:R-:W3:Y:S04]  /*81e0*/  LDL R4, [R1+0x824] ;  /* 0x0008240001047983 */ /* 0x000ee80000100800 */
[----:B------:R-:W3:Y:S01]  /*81f0*/  LDL R5, [R1+0x828] ;  /* 0x0008280001057983 */ /* 0x000ee20000100800 */
[----:B------:R-:W-:-:S02]  /*8200*/  PRMT R25, RZ, 0x7610, R25 ;  /* 0x00007610ff197816 */ /* 0x000fc40000000019 */
[----:B---3--:R-:W-:-:S04]  /*8210*/  @P1 LOP3.LUT R5, R5, R4, RZ, 0x3c, !PT ;  /* 0x0000000405051212 */ /* 0x008fc800078e3cff */
[----:B------:R-:W-:-:S04]  /*8220*/  @P1 LOP3.LUT R4, R5, R4, RZ, 0x3c, !PT ;  /* 0x0000000405041212 */ /* 0x000fc800078e3cff */
[----:B------:R-:W-:-:S05]  /*8230*/  @P1 LOP3.LUT R5, R5, R4, RZ, 0x3c, !PT ;  /* 0x0000000405051212 */ /* 0x000fca00078e3cff */
[----:B------:R0:W3:Y:S04]  /*8240*/  @P1 LDG.E.U16 R25, desc[UR8][R4.64] ;  /* 0x0000000804191981 */ /* 0x0000e8000c1e1500 */
[----:B------:R-:W0:Y:S04]  /*8250*/  LDL R4, [R1+0x81c] ;  /* 0x00081c0001047983 */ /* 0x000e280000100800 */
[----:B------:R-:W0:Y:S01]  /*8260*/  LDL R5, [R1+0x820] ;  /* 0x0008200001057983 */ /* 0x000e220000100800 */
[----:B------:R-:W-:Y:S02]  /*8270*/  ISETP.GT.AND P2, PT, R3, 0x2, PT ;  /* 0x000000020300780c */ /* 0x000fe40003f44270 */
[----:B------:R-:W-:-:S11]  /*8280*/  PRMT R22, RZ, 0x7610, R22 ;  /* 0x00007610ff167816 */ /* 0x000fd60000000016 */
[----:B0-----:R-:W-:-:S04]  /*8290*/  @P2 LOP3.LUT R5, R5, R4, RZ, 0x3c, !PT ;  /* 0x0000000405052212 */ /* 0x001fc800078e3cff */
[----:B------:R-:W-:-:S04]  /*82a0*/  @P2 LOP3.LUT R4, R5, R4, RZ, 0x3c, !PT ;  /* 0x0000000405042212 */ /* 0x000fc800078e3cff */
[----:B------:R-:W-:-:S05]  /*82b0*/  @P2 LOP3.LUT R5, R5, R4, RZ, 0x3c, !PT ;  /* 0x0000000405052212 */ /* 0x000fca00078e3cff */
[----:B------:R-:W4:Y:S04]  /*82c0*/  @P2 LDG.E.U16 R22, desc[UR8][R4.64] ;  /* 0x0000000804162981 */ /* 0x000f28000c1e1500 */
[----:B---3--:R-:W-:Y:S04]  /*82d0*/  STL [R1+0xecc], R25 ;  /* 0x000ecc1901007387 */ /* 0x008fe80000100800 */
[----:B------:R-:W-:Y:S01]  /*82e0*/  STL [R1+0xed4], R25 ;  /* 0x000ed41901007387 */ /* 0x000fe20000100800 */
[----:B------:R-:W-:-:S03]  /*82f0*/  ISETP.GT.AND P3, PT, R3, 0x3, PT ;  /* 0x000000030300780c */ /* 0x000fc60003f64270 */
[----:B----4-:R0:W-:Y:S04]  /*8300*/  STL [R1+0x254], R22 ;  /* 0x0002541601007387 */ /* 0x0101e80000100800 */
[----:B0-----:R-:W3:Y:S04]  /*8310*/  LDL.LU R22, [R1+0x1074] ;  /* 0x0010740001167983 */ /* 0x001ee80000300800 */
[----:B------:R-:W4:Y:S04]  /*8320*/  LDL R4, [R1+0x814] ;  /* 0x0008140001047983 */ /* 0x000f280000100800 */
[----:B------:R-:W4:Y:S01]  /*8330*/  LDL R5, [R1+0x818] ;  /* 0x0008180001057983 */ /* 0x000f220000100800 */
[----:B--2---:R-:W-:-:S02]  /*8340*/  PRMT R29, RZ, 0x7610, R29 ;  /* 0x00007610ff1d7816 */ /* 0x004fc4000000001d */
[----:B----4-:R-:W-:-:S04]  /*8350*/  @P3 LOP3.LUT R5, R5, R4, RZ, 0x3c, !PT ;  /* 0x0000000405053212 */ /* 0x010fc800078e3cff */
[----:B------:R-:W-:-:S04]  /*8360*/  @P3 LOP3.LUT R4, R5, R4, RZ, 0x3c, !PT ;  /* 0x0000000405043212 */ /* 0x000fc800078e3cff */
[----:B------:R-:W-:-:S05]  /*8370*/  @P3 LOP3.LUT R5, R5, R4, RZ, 0x3c, !PT ;  /* 0x0000000405053212 */ /* 0x000fca00078e3cff */
[----:B------:R-:W2:Y:S01]  /*8380*/  @P3 LDG.E.U16 R29, desc[UR8][R4.64] ;  /* 0x00000008041d3981 */ /* 0x000ea2000c1e1500 */
[----:B------:R-:W-:-:S03]  /*8390*/  ISETP.GT.AND P0, PT, R3, 0x4, PT ;  /* 0x000000040300780c */ /* 0x000fc60003f04270 */
[----:B--2---:R0:W-:Y:S04]  /*83a0*/  STL [R1+0x290], R29 ;  /* 0x0002901d01007387 */ /* 0x0041e80000100800 */
[----:B0-----:R-:W2:Y:S04]  /*83b0*/  LDL.LU R29, [R1+0x1070] ;  /* 0x00107000011d7983 */ /* 0x001ea80000300800 */
[----:B------:R-:W4:Y:S04]  /*83c0*/  LDL R4, [R1+0x80c] ;  /* 0x00080c0001047983 */ /* 0x000f280000100800 */
[----:B------:R-:W4:Y:S01]  /*83d0*/  LDL R5, [R1+0x810] ;  /* 0x0008100001057983 */ /* 0x000f220000100800 */
[----:B---3--:R-:W-:-:S02]  /*83e0*/  PRMT R22, RZ, 0x7610, R22 ;  /* 0x00007610ff167816 */ /* 0x008fc40000000016 */
[----:B----4-:R-:W-:-:S04]  /*83f0*/  @P0 LOP3.LUT R5, R5, R4, RZ, 0x3c, !PT ;  /* 0x0000000405050212 */ /* 0x010fc800078e3cff */
[----:B------:R-:W-:-:S04]  /*8400*/  @P0 LOP3.LUT R4, R5, R4, RZ, 0x3c, !PT ;  /* 0x0000000405040212 */ /* 0x000fc800078e3cff */
[----:B------:R-:W-:-:S05]  /*8410*/  @P0 LOP3.LUT R5, R5, R4, RZ, 0x3c, !PT ;  /* 0x0000000405050212 */ /* 0x000fca00078e3cff */
[----:B------:R-:W3:Y:S01]  /*8420*/  @P0 LDG.E.U16 R22, desc[UR8][R4.64] ;  /* 0x0000000804160981 */ /* 0x000ee2000c1e1500 */
[----:B------:R-:W-:-:S03]  /*8430*/  ISETP.GT.AND P1, PT, R3, 0x5, PT ;  /* 0x000000050300780c */ /* 0x000fc60003f24270 */
[----:B---3--:R0:W-:Y:S04]  /*8440*/  STL [R1+0x2ac], R22 ;  /* 0x0002ac1601007387 */ /* 0x0081e80000100800 */
        /* <DEDUP_REMOVED lines=113> */
[----:B------:R-:W-:-:S02]  /*8b60*/  PRMT R25, RZ, 0x7610, R25 ;  /* 0x00007610ff197816 */ /* 0x000fc40000000019 */
[----:B----4-:R-:W-:-:S04]  /*8b70*/  @P0 LOP3.LUT R5, R5, R4, RZ, 0x3c, !PT ;  /* 0x0000000405050212 */ /* 0x010fc800078e3cff */
[----:B------:R-:W-:-:S04]  /*8b80*/  @P0 LOP3.LUT R4, R5, R4, RZ, 0x3c, !PT ;  /* 0x0000000405040212 */ /* 0x000fc800078e3cff */
[----:B------:R-:W-:-:S05]  /*8b90*/  @P0 LOP3.LUT R5, R5, R4, RZ, 0x3c, !PT ;  /* 0x0000000405050212 */ /* 0x000fca00078e3cff */
[----:B------:R0:W4:Y:S04]  /*8ba0*/  @P0 LDG.E.U16 R25, desc[UR8][R4.64] ;  /* 0x0000000804190981 */ /* 0x000128000c1e1500 */
[----:B------:R-:W0:Y:S04]  /*8bb0*/  LDL R4, [R1+0x7a4] ;  /* 0x0007a40001047983 */ /* 0x000e280000100800 */
[----:B------:R-:W0:Y:S01]  /*8bc0*/  LDL R5, [R1+0x7a8] ;  /* 0x0007a80001057983 */ /* 0x000e220000100800 */
[----:B------:R-:W-:Y:S02]  /*8bd0*/  ISETP.GT.AND P1, PT, R3, 0x11, PT ;  /* 0x000000110300780c */ /* 0x000fe40003f24270 */
[----:B--2---:R-:W-:-:S11]  /*8be0*/  PRMT R29, RZ, 0x7610, R29 ;  /* 0x00007610ff1d7816 */ /* 0x004fd6000000001d */
[----:B0-----:R-:W-:-:S04]  /*8bf0*/  @P1 LOP3.LUT R5, R5, R4, RZ, 0x3c, !PT ;  /* 0x0000000405051212 */ /* 0x001fc800078e3cff */
[----:B------:R-:W-:-:S04]  /*8c00*/  @P1 LOP3.LUT R4, R5, R4, RZ, 0x3c, !PT ;  /* 0x0000000405041212 */ /* 0x000fc800078e3cff */
[----:B------:R-:W-:-:S05]  /*8c10*/  @P1 LOP3.LUT R5, R5, R4, RZ, 0x3c, !PT ;  /* 0x0000000405051212 */ /* 0x000fca00078e3cff */
[----:B------:R-:W2:Y:S04]  /*8c20*/  @P1 LDG.E.U16 R29, desc[UR8][R4.64] ;  /* 0x00000008041d1981 */ /* 0x000ea8000c1e1500 */
[----:B----4-:R-:W-:Y:S01]  /*8c30*/  STL [R1+0xed8], R25 ;  /* 0x000ed81901007387 */ /* 0x010fe20000100800 */
        /* <DEDUP_REMOVED lines=73> */
[----:B---3--:R-:W-:-:S11]  /*90d0*/  PRMT R22, RZ, 0x7610, R22 ;  /* 0x00007610ff167816 */ /* 0x008fd60000000016 */
[----:B0-----:R-:W-:-:S04]  /*90e0*/  @P1 LOP3.LUT R5, R5, R4, RZ, 0x3c, !PT ;  /* 0x0000000405051212 */ /* 0x001fc800078e3cff */
[----:B------:R-:W-:-:S04]  /*90f0*/  @P1 LOP3.LUT R4, R5, R4, RZ, 0x3c, !PT ;  /* 0x0000000405041212 */ /* 0x000fc800078e3cff */
[----:B------:R-:W-:-:S05]  /*9100*/  @P1 LOP3.LUT R5, R5, R4, RZ, 0x3c, !PT ;  /* 0x0000000405051212 */ /* 0x000fca00078e3cff */
[----:B------:R-:W3:Y:S04]  /*9110*/  @P1 LDG.E.U16 R22, desc[UR8][R4.64] ;  /* 0x0000000804161981 */ /* 0x000ee8000c1e1500 */
[----:B----4-:R-:W-:Y:S01]  /*9120*/  STL [R1+0xedc], R26 ;  /* 0x000edc1a01007387 */ /* 0x010fe20000100800 */
        /* <DEDUP_REMOVED lines=69> */
[----:B------:R0:W2:Y:S04]  /*9580*/  @P0 LDG.E.U16 R29, desc[UR8][R4.64] ;  /* 0x00000008041d0981 */ /* 0x0000a8000c1e1500 */
[----:B------:R-:W0:Y:S04]  /*9590*/  LDL R4, [R1+0x724] ;  /* 0x0007240001047983 */ /* 0x000e280000100800 */
[----:B------:R-:W0:Y:S01]  /*95a0*/  LDL R5, [R1+0x728] ;  /* 0x0007280001057983 */ /* 0x000e220000100800 */
[----:B------:R-:W-:Y:S02]  /*95b0*/  ISETP.GT.AND P1, PT, R3, 0x21, PT ;  /* 0x000000210300780c */ /* 0x000fe40003f24270 */
[----:B------:R-:W-:-:S11]  /*95c0*/  PRMT R20, RZ, 0x7610, R20 ;  /* 0x00007610ff147816 */ /* 0x000fd60000000014 */
[----:B0-----:R-:W-:-:S04]  /*95d0*/  @P1 LOP3.LUT R5, R5, R4, RZ, 0x3c, !PT ;  /* 0x0000000405051212 */ /* 0x001fc800078e3cff */
[----:B------:R-:W-:-:S04]  /*95e0*/  @P1 LOP3.LUT R4, R5, R4, RZ, 0x3c, !PT ;  /* 0x0000000405041212 */ /* 0x000fc800078e3cff */
[----:B------:R-:W-:-:S05]  /*95f0*/  @P1 LOP3.LUT R5, R5, R4, RZ, 0x3c, !PT ;  /* 0x0000000405051212 */ /* 0x000fca00078e3cff */
[----:B------:R-:W4:Y:S01]  /*9600*/  @P1 LDG.E.U16 R20, desc[UR8][R4.64] ;  /* 0x0000000804141981 */ /* 0x000f22000c1e1500 */
[----:B------:R-:W-:-:S03]  /*9610*/  ISETP.GT.AND P2, PT, R3, 0x22, PT ;  /* 0x000000220300780c */ /* 0x000fc60003f44270 */
[----:B----4-:R0:W-:Y:S04]  /*9620*/  STL [R1+0x18], R20 ;  /* 0x0000181401007387 */ /* 0x0101e80000100800 */
[----:B0-----:R-:W4:Y:S04]  /*9630*/  LDL.LU R20, [R1+0x1004] ;  /* 0x0010040001147983 */ /* 0x001f280000300800 */
[----:B------:R-:W2:Y:S04]  /*9640*/  LDL R4, [R1+0x71c] ;  /* 0x00071c0001047983 */ /* 0x000ea80000100800 */
[----:B------:R-:W2:Y:S01]  /*9650*/  LDL R5, [R1+0x720] ;  /* 0x0007200001057983 */ /* 0x000ea20000100800 */
[----:B---3--:R-:W-:-:S02]  /*9660*/  PRMT R22, RZ, 0x7610, R22 ;  /* 0x00007610ff167816 */ /* 0x008fc40000000016 */
[----:B--2---:R-:W-:-:S04]  /*9670*/  @P2 LOP3.LUT R5, R5, R4, RZ, 0x3c, !PT ;  /* 0x0000000405052212 */ /* 0x004fc800078e3cff */
[----:B------:R-:W-:-:S04]  /*9680*/  @P2 LOP3.LUT R4, R5, R4, RZ, 0x3c, !PT ;  /* 0x0000000405042212 */ /* 0x000fc800078e3cff */
[----:B------:R-:W-:-:S05]  /*9690*/  @P2 LOP3.LUT R5, R5, R4, RZ, 0x3c, !PT ;  /* 0x0000000405052212 */ /* 0x000fca00078e3cff */
[----:B------:R-:W2:Y:S01]  /*96a0*/  @P2 LDG.E.U16 R22, desc[UR8][R4.64] ;  /* 0x0000000804162981 */ /* 0x000ea2000c1e1500 */
[----:B------:R-:W-:-:S03]  /*96b0*/  ISETP.GT.AND P3, PT, R3, 0x23, PT ;  /* 0x000000230300780c */ /* 0x000fc60003f64270 */
[----:B--2---:R0:W-:Y:S04]  /*96c0*/  STL [R1+0x1fc], R22 ;  /* 0x0001fc1601007387 */ /* 0x0041e80000100800 */
[----:B0-----:R-:W2:Y:S04]  /*96d0*/  LDL.LU R22, [R1+0x1000] ;  /* 0x0010000001167983 */ /* 0x001ea80000300800 */
[----:B------:R-:W3:Y:S04]  /*96e0*/  LDL R4, [R1+0x714] ;  /* 0x0007140001047983 */ /* 0x000ee80000100800 */
[----:B------:R-:W3:Y:S01]  /*96f0*/  LDL R5, [R1+0x718] ;  /* 0x0007180001057983 */ /* 0x000ee20000100800 */
[----:B----4-:R-:W-:-:S02]  /*9700*/  PRMT R20, RZ, 0x7610, R20 ;  /* 0x00007610ff147816 */ /* 0x010fc40000000014 */
[----:B---3--:R-:W-:-:S04]  /*9710*/  @P3 LOP3.LUT R5, R5, R4, RZ, 0x3c, !PT ;  /* 0x0000000405053212 */ /* 0x008fc800078e3cff */
        /* <DEDUP_REMOVED lines=216> */
[----:B------:R0:W4:Y:S04]  /*a4a0*/  @P1 LDG.E.U16 R24, desc[UR8][R4.64] ;  /* 0x0000000804181981 */ /* 0x000128000c1e1500 */
[----:B------:R-:W0:Y:S04]  /*a4b0*/  LDL R4, [R1+0x65c] ;  /* 0x00065c0001047983 */ /* 0x000e280000100800 */
[----:B------:R-:W0:Y:S01]  /*a4c0*/  LDL R5, [R1+0x660] ;  /* 0x0006600001057983 */ /* 0x000e220000100800 */
[----:B------:R-:W-:Y:S02]  /*a4d0*/  ISETP.GT.AND P2, PT, R3, 0x3a, PT ;  /* 0x0000003a0300780c */ /* 0x000fe40003f44270 */
[----:B------:R-:W-:-:S11]  /*a4e0*/  PRMT R16, RZ, 0x7610, R16 ;  /* 0x00007610ff107816 */ /* 0x000fd60000000010 */
[----:B0-----:R-:W-:-:S04]  /*a4f0*/  @P2 LOP3.LUT R5, R5, R4, RZ, 0x3c, !PT ;  /* 0x0000000405052212 */ /* 0x001fc800078e3cff */
[----:B------:R-:W-:-:S04]  /*a500*/  @P2 LOP3.LUT R4, R5, R4, RZ, 0x3c, !PT ;  /* 0x0000000405042212 */ /* 0x000fc800078e3cff */
[----:B------:R-:W-:-:S05]  /*a510*/  @P2 LOP3.LUT R5, R5, R4, RZ, 0x3c, !PT ;  /* 0x0000000405052212 */ /* 0x000fca00078e3cff */
[----:B------:R-:W2:Y:S04]  /*a520*/  @P2 LDG.E.U16 R16, desc[UR8][R4.64] ;  /* 0x0000000804102981 */ /* 0x000ea8000c1e1500 */
[----:B----4-:R-:W-:Y:S04]  /*a530*/  STL [R1+0xea0], R24 ;  /* 0x000ea01801007387 */ /* 0x010fe80000100800 */
[----:B------:R-:W-:Y:S01]  /*a540*/  STL [R1+0xebc], R24 ;  /* 0x000ebc1801007387 */ /* 0x000fe20000100800 */
        /* <DEDUP_REMOVED lines=47> */
[----:B------:R-:W3:Y:S04]  /*a840*/  @P3 LDG.E.U16 R6, desc[UR8][R4.64] ;  /* 0x0000000804063981 */ /* 0x000ee8000c1e1500 */
[----:B--2---:R0:W-:Y:S04]  /*a850*/  STL [R1+0x204], R7 ;  /* 0x0002040701007387 */ /* 0x0041e80000100800 */
[----:B0-----:R-:W2:Y:S04]  /*a860*/  LDL R7, [R1+0x620] ;  /* 0x0006200001077983 */ /* 0x001ea80000100800 */
[----:B---3--:R0:W-:Y:S04]  /*a870*/  STL [R1+0x200], R6 ;  /* 0x0002000601007387 */ /* 0x0081e80000100800 */
[----:B0-----:R-:W3:Y:S04]  /*a880*/  LDL.LU R6, [R1+0xfa0] ;  /* 0x000fa00001067983 */ /* 0x001ee80000300800 */
[----:B------:R-:W2:Y:S04]  /*a890*/  LDL R4, [R1+0x62c] ;  /* 0x00062c0001047983 */ /* 0x000ea80000100800 */
[----:B------:R-:W2:Y:S01]  /*a8a0*/  LDL R5, [R1+0x630] ;  /* 0x0006300001057983 */ /* 0x000ea20000100800 */
[----:B------:R-:W-:-:S02]  /*a8b0*/  ISETP.GT.AND P0, PT, R3, 0x40, PT ;  /* 0x000000400300780c */ /* 0x000fc40003f04270 */
[----:B------:R-:W-:-:S11]  /*a8c0*/  PRMT R16, RZ, 0x7610, R16 ;  /* 0x00007610ff107816 */ /* 0x000fd60000000010 */
[----:B--2---:R-:W-:-:S04]  /*a8d0*/  @P0 LOP3.LUT R5, R5, R4, RZ, 0x3c, !PT ;  /* 0x0000000405050212 */ /* 0x004fc800078e3cff */
[----:B------:R-:W-:-:S04]  /*a8e0*/  @P0 LOP3.LUT R4, R5, R4, RZ, 0x3c, !PT ;  /* 0x0000000405040212 */ /* 0x000fc800078e3cff */
[----:B------:R-:W-:-:S05]  /*a8f0*/  @P0 LOP3.LUT R5, R5, R4, RZ, 0x3c, !PT ;  /* 0x0000000405050212 */ /* 0x000fca00078e3cff */
[----:B------:R0:W2:Y:S04]  /*a900*/  @P0 LDG.E.U16 R16, desc[UR8][R4.64] ;  /* 0x0000000804100981 */ /* 0x0000a8000c1e1500 */
[----:B------:R-:W0:Y:S04]  /*a910*/  LDL R4, [R1+0x624] ;  /* 0x0006240001047983 */ /* 0x000e280000100800 */
[----:B------:R-:W0:Y:S01]  /*a920*/  LDL R5, [R1+0x628] ;  /* 0x0006280001057983 */ /* 0x000e220000100800 */
[----:B------:R-:W-:Y:S02]  /*a930*/  ISETP.GT.AND P1, PT, R3, 0x41, PT ;  /* 0x000000410300780c */ /* 0x000fe40003f24270 */
[----:B----4-:R-:W-:-:S11]  /*a940*/  PRMT R23, RZ, 0x7610, R23 ;  /* 0x00007610ff177816 */ /* 0x010fd60000000017 */
[----:B0-----:R-:W-:-:S04]  /*a950*/  @P1 LOP3.LUT R5, R5, R4, RZ, 0x3c, !PT ;  /* 0x0000000405051212 */ /* 0x001fc800078e3cff */
[----:B------:R-:W-:-:S04]  /*a960*/  @P1 LOP3.LUT R4, R5, R4, RZ, 0x3c, !PT ;  /* 0x0000000405041212 */ /* 0x000fc800078e3cff */
[----:B------:R-:W-:-:S05]  /*a970*/  @P1 LOP3.LUT R5, R5, R4, RZ, 0x3c, !PT ;  /* 0x0000000405051212 */ /* 0x000fca00078e3cff */
[----:B------:R0:W4:Y:S04]  /*a980*/  @P1 LDG.E.U16 R23, desc[UR8][R4.64] ;  /* 0x0000000804171981 */ /* 0x000128000c1e1500 */
[----:B------:R-:W2:Y:S01]  /*a990*/  LDL R5, [R1+0x61c] ;  /* 0x00061c0001057983 */ /* 0x000ea20000100800 */
[----:B------:R-:W-:Y:S02]  /*a9a0*/  ISETP.GT.AND P2, PT, R3, 0x42, PT ;  /* 0x000000420300780c */ /* 0x000fe40003f44270 */
[----:B---3--:R-:W-:-:S11]  /*a9b0*/  PRMT R6, RZ, 0x7610, R6 ;  /* 0x00007610ff067816 */ /* 0x008fd60000000006 */
[----:B0-----:R-:W-:Y:S01]  /*a9c0*/  @P2 IMAD.MOV.U32 R4, RZ, RZ, R7 ;  /* 0x000000ffff042224 */ /* 0x001fe200078e0007 */
[----:B----4-:R-:W-:Y:S04]  /*a9d0*/  STL [R1+0xea4], R23 ;  /* 0x000ea41701007387 */ /* 0x010fe80000100800 */
[----:B------:R-:W-:Y:S01]  /*a9e0*/  STL [R1+0xea8], R23 ;  /* 0x000ea81701007387 */ /* 0x000fe20000100800 */
[----:B------:R-:W-:Y:S02]  /*a9f0*/  ISETP.GT.AND P3, PT, R3, 0x43, PT ;  /* 0x000000430300780c */ /* 0x000fe40003f64270 */
[----:B------:R-:W-:Y:S01]  /*aa00*/  PRMT R21, RZ, 0x7610, R21 ;  /* 0x00007610ff157816 */ /* 0x000fe20000000015 */
[----:B------:R-:W3:Y:S04]  /*aa10*/  LDL R7, [R1+0x5f4] ;  /* 0x0005f40001077983 */ /* 0x000ee80000100800 */
[----:B--2---:R0:W2:Y:S04]  /*aa20*/  @P2 LDG.E.U16 R6, desc[UR8][R4.64] ;  /* 0x0000000804062981 */ /* 0x0040a8000c1e1500 */
[----:B------:R-:W0:Y:S04]  /*aa30*/  LDL R4, [R1+0x614] ;  /* 0x0006140001047983 */ /* 0x000e280000100800 */
[----:B------:R-:W0:Y:S02]  /*aa40*/  LDL R5, [R1+0x618] ;  /* 0x0006180001057983 */ /* 0x000e240000100800 */
[----:B0-----:R-:W-:-:S04]  /*aa50*/  @P3 LOP3.LUT R5, R5, R4, RZ, 0x3c, !PT ;  /* 0x0000000405053212 */ /* 0x001fc800078e3cff */
[----:B------:R-:W-:-:S04]  /*aa60*/  @P3 LOP3.LUT R4, R5, R4, RZ, 0x3c, !PT ;  /* 0x0000000405043212 */ /* 0x000fc800078e3cff */
[----:B------:R-:W-:-:S05]  /*aa70*/  @P3 LOP3.LUT R5, R5, R4, RZ, 0x3c, !PT ;  /* 0x0000000405053212 */ /* 0x000fca00078e3cff */
[----:B------:R-:W4:Y:S04]  /*aa80*/  @P3 LDG.E.U16 R21, desc[UR8][R4.64] ;  /* 0x0000000804153981 */ /* 0x000f28000c1e1500 */
[----:B--2---:R0:W-:Y:S04]  /*aa90*/  STL [R1+0x1b0], R6 ;  /* 0x0001b00601007387 */ /* 0x0041e80000100800 */
[----:B0-----:R-:W3:Y:S04]  /*aaa0*/  LDL R6, [R1+0x5f8] ;  /* 0x0005f80001067983 */ /* 0x001ee80000100800 */
[----:B----4-:R0:W-:Y:S04]  /*aab0*/  STL [R1+0x1f8], R21 ;  /* 0x0001f81501007387 */ /* 0x0101e80000100800 */
[----:B0-----:R-:W2:Y:S04]  /*aac0*/  LDL.LU R21, [R1+0xf9c] ;  /* 0x000f9c0001157983 */ /* 0x001ea80000300800 */
[----:B------:R-:W4:Y:S04]  /*aad0*/  LDL R4, [R1+0x60c] ;  /* 0x00060c0001047983 */ /* 0x000f280000100800 */
[----:B------:R-:W4:Y:S01]  /*aae0*/  LDL R5, [R1+0x610] ;  /* 0x0006100001057983 */ /* 0x000f220000100800 */
[----:B------:R-:W-:-:S02]  /*aaf0*/  ISETP.GT.AND P0, PT, R3, 0x44, PT ;  /* 0x000000440300780c */ /* 0x000fc40003f04270 */
[----:B------:R-:W-:-:S11]  /*ab00*/  PRMT R13, RZ, 0x7610, R13 ;  /* 0x00007610ff0d7816 */ /* 0x000fd6000000000d */
[----:B----4-:R-:W-:-:S04]  /*ab10*/  @P0 LOP3.LUT R5, R5, R4, RZ, 0x3c, !PT ;  /* 0x0000000405050212 */ /* 0x010fc800078e3cff */
[----:B------:R-:W-:-:S04]  /*ab20*/  @P0 LOP3.LUT R4, R5, R4, RZ, 0x3c, !PT ;  /* 0x0000000405040212 */ /* 0x000fc800078e3cff */
[----:B------:R-:W-:-:S05]  /*ab30*/  @P0 LOP3.LUT R5, R5, R4, RZ, 0x3c, !PT ;  /* 0x0000000405050212 */ /* 0x000fca00078e3cff */
[----:B------:R-:W4:Y:S01]  /*ab40*/  @P0 LDG.E.U16 R13, desc[UR8][R4.64] ;  /* 0x00000008040d0981 */ /* 0x000f22000c1e1500 */
[----:B------:R-:W-:-:S03]  /*ab50*/  ISETP.GT.AND P1, PT, R3, 0x45, PT ;  /* 0x000000450300780c */ /* 0x000fc60003f24270 */
[----:B----4-:R0:W-:Y:S04]  /*ab60*/  STL [R1+0x1f4], R13 ;  /* 0x0001f40d01007387 */ /* 0x0101e80000100800 */
[----:B0-----:R-:W4:Y:S04]  /*ab70*/  LDL.LU R13, [R1+0xf98] ;  /* 0x000f9800010d7983 */ /* 0x001f280000300800 */
[----:B------:R-:W3:Y:S04]  /*ab80*/  LDL R4, [R1+0x604] ;  /* 0x0006040001047983 */ /* 0x000ee80000100800 */
[----:B------:R-:W3:Y:S01]  /*ab90*/  LDL R5, [R1+0x608] ;  /* 0x0006080001057983 */ /* 0x000ee20000100800 */
[----:B--2---:R-:W-:-:S02]  /*aba0*/  PRMT R21, RZ, 0x7610, R21 ;  /* 0x00007610ff157816 */ /* 0x004fc40000000015 */
[----:B---3--:R-:W-:-:S04]  /*abb0*/  @P1 LOP3.LUT R5, R5, R4, RZ, 0x3c, !PT ;  /* 0x0000000405051212 */ /* 0x008fc800078e3cff */
        /* <DEDUP_REMOVED lines=8> */
[----:B------:R-:W-:-:S02]  /*ac40*/  ISETP.GT.AND P3, PT, R3, 0x47, PT ;  /* 0x000000470300780c */ /* 0x000fc40003f64270 */
[----:B----4-:R-:W-:Y:S02]  /*ac50*/  PRMT R13, RZ, 0x7610, R13 ;  /* 0x00007610ff0d7816 */ /* 0x010fe4000000000d */
[----:B---3--:R-:W-:-:S04]  /*ac60*/  @P2 LOP3.LUT R5, R5, R4, RZ, 0x3c, !PT ;  /* 0x0000000405052212 */ /* 0x008fc800078e3cff */
[C---:B------:R-:W-:Y:S02]  /*ac70*/  @P2 LOP3.LUT R4, R5.reuse, R4, RZ, 0x3c, !PT ;  /* 0x0000000405042212 */ /* 0x040fe400078e3cff */
[----:B--2---:R-:W-:Y:S02]  /*ac80*/  PRMT R21, RZ, 0x7610, R21 ;  /* 0x00007610ff157816 */ /* 0x004fe40000000015 */
[----:B------:R-:W-:-:S04]  /*ac90*/  @P2 LOP3.LUT R5, R5, R4, RZ, 0x3c, !PT ;  /* 0x0000000405052212 */ /* 0x000fc800078e3cff */
[----:B------:R-:W2:Y:S04]  /*aca0*/  @P3 LDG.E.U16 R21, desc[UR8][R6.64] ;  /* 0x0000000806153981 */ /* 0x000ea8000c1e1500 */
[----:B------:R-:W3:Y:S01]  /*acb0*/  @P2 LDG.E.U16 R13, desc[UR8][R4.64] ;  /* 0x00000008040d2981 */ /* 0x000ee2000c1e1500 */
[----:B------:R-:W-:-:S03]  /*acc0*/  ISETP.GT.AND P0, PT, R3, 0x48, PT ;  /* 0x000000480300780c */ /* 0x000fc60003f04270 */
[----:B---3--:R0:W-:Y:S04]  /*acd0*/  STL [R1+0x1ec], R13 ;  /* 0x0001ec0d01007387 */ /* 0x0081e80000100800 */
[----:B0-----:R-:W3:Y:S04]  /*ace0*/  LDL.LU R13, [R1+0xf90] ;  /* 0x000f9000010d7983 */ /* 0x001ee80000300800 */
        /* <DEDUP_REMOVED lines=16> */
[----:B------:R0:W2:Y:S04]  /*adf0*/  @P1 LDG.E.U16 R21, desc[UR8][R6.64] ;  /* 0x0000000806151981 */ /* 0x0000a8000c1e1500 */
        /* <DEDUP_REMOVED lines=8> */
[----:B--2---:R-:W-:Y:S04]  /*ae80*/  STL [R1+0xeac], R21 ;  /* 0x000eac1501007387 */ /* 0x004fe80000100800 */
[----:B------:R-:W-:Y:S01]  /*ae90*/  STL [R1+0xeb0], R21 ;  /* 0x000eb01501007387 */ /* 0x000fe20000100800 */
[----:B------:R-:W-:-:S03]  /*aea0*/  ISETP.GT.AND P3, PT, R3, 0x4b, PT ;  /* 0x0000004b0300780c */ /* 0x000fc60003f64270 */
[----:B---3--:R0:W-:Y:S04]  /*aeb0*/  STL [R1+0x198], R13 ;  /* 0x0001980d01007387 */ /* 0x0081e80000100800 */
[----:B0-----:R-:W2:Y:S04]  /*aec0*/  LDL.LU R13, [R1+0xf88] ;  /* 0x000f8800010d7983 */ /* 0x001ea80000300800 */
[----:B------:R-:W3:Y:S04]  /*aed0*/  LDL R6, [R1+0x5d4] ;  /* 0x0005d40001067983 */ /* 0x000ee80000100800 */
[----:B------:R-:W3:Y:S01]  /*aee0*/  LDL R7, [R1+0x5d8] ;  /* 0x0005d80001077983 */ /* 0x000ee20000100800 */
[----:B------:R-:W-:-:S02]  /*aef0*/  PRMT R19, RZ, 0x7610, R19 ;  /* 0x00007610ff137816 */ /* 0x000fc40000000013 */
[----:B---3--:R-:W-:-:S04]  /*af00*/  @P3 LOP3.LUT R7, R7, R6, RZ, 0x3c, !PT ;  /* 0x0000000607073212 */ /* 0x008fc800078e3cff */
[----:B------:R-:W-:-:S04]  /*af10*/  @P3 LOP3.LUT R6, R7, R6, RZ, 0x3c, !PT ;  /* 0x0000000607063212 */ /* 0x000fc800078e3cff */
[----:B------:R-:W-:-:S05]  /*af20*/  @P3 LOP3.LUT R7, R7, R6, RZ, 0x3c, !PT ;  /* 0x0000000607073212 */ /* 0x000fca00078e3cff */
[----:B------:R-:W3:Y:S01]  /*af30*/  @P3 LDG.E.U16 R19, desc[UR8][R6.64] ;  /* 0x0000000806133981 */ /* 0x000ee2000c1e1500 */
[----:B------:R-:W-:-:S03]  /*af40*/  ISETP.GT.AND P0, PT, R3, 0x4c, PT ;  /* 0x0000004c0300780c */ /* 0x000fc60003f04270 */
[----:B---3--:R0:W-:Y:S04]  /*af50*/  STL [R1+0x1e0], R19 ;  /* 0x0001e01301007387 */ /* 0x0081e80000100800 */
[----:B0-----:R-:W3:Y:S04]  /*af60*/  LDL.LU R19, [R1+0xf84] ;  /* 0x000f840001137983 */ /* 0x001ee80000300800 */
        /* <DEDUP_REMOVED lines=63> */
[----:B---3--:R-:W-:Y:S04]  /*b360*/  STL [R1+0xeb4], R19 ;  /* 0x000eb41301007387 */ /* 0x008fe80000100800 */
[----:B------:R-:W-:Y:S01]  /*b370*/  STL [R1+0xeb8], R19 ;  /* 0x000eb81301007387 */ /* 0x000fe20000100800 */
        /* <DEDUP_REMOVED lines=153> */
[----:B------:R-:W2:Y:S01]  /*bd10*/  @P2 LDG.E.U16 R9, desc[UR8][R6.64] ;  /* 0x0000000806092981 */ /* 0x000ea2000c1e1500 */
[----:B------:R-:W-:-:S03]  /*bd20*/  ISETP.GT.AND P4, PT, R3, 0x63, PT ;  /* 0x000000630300780c */ /* 0x000fc60003f84270 */
[----:B--2---:R0:W-:Y:S04]  /*bd30*/  STL [R1+0x164], R9 ;  /* 0x0001640901007387 */ /* 0x0041e80000100800 */
[----:B0-----:R-:W2:Y:S04]  /*bd40*/  LDL.LU R9, [R1+0xf40] ;  /* 0x000f400001097983 */ /* 0x001ea80000300800 */
[----:B------:R-:W2:Y:S04]  /*bd50*/  LDL R6, [R1+0x514] ;  /* 0x0005140001067983 */ /* 0x000ea80000100800 */
[----:B------:R-:W2:Y:S01]  /*bd60*/  LDL R7, [R1+0x518] ;  /* 0x0005180001077983 */ /* 0x000ea20000100800 */
[----:B------:R-:W-:-:S02]  /*bd70*/  PRMT R10, RZ, 0x7610, R10 ;  /* 0x00007610ff0a7816 */ /* 0x000fc4000000000a */
        /* <DEDUP_REMOVED lines=32> */
[----:B---3--:R-:W-:Y:S01]  /*bf80*/  STL [R1+0xe98], R27 ;  /* 0x000e981b01007387 */ /* 0x008fe20000100800 */
        /* <DEDUP_REMOVED lines=13> */
[----:B------:R-:W2:Y:S04]  /*c060*/  LDL R6, [R1+0x4ec] ;  /* 0x0004ec0001067983 */ /* 0x000ea80000100800 */
[----:B------:R-:W2:Y:S01]  /*c070*/  LDL R7, [R1+0x4f0] ;  /* 0x0004f00001077983 */ /* 0x000ea20000100800 */
[----:B------:R-:W-:-:S02]  /*c080*/  PRMT R10, RZ, 0x7610, R10 ;  /* 0x00007610ff0a7816 */ /* 0x000fc4000000000a */
        /* <DEDUP_REMOVED lines=99> */
[----:B-1----:R-:W-:-:S11]  /*c6c0*/  PRMT R2, RZ, 0x7610, R2 ;  /* 0x00007610ff027816 */ /* 0x002fd60000000002 */
[----:B0-----:R-:W-:-:S04]  /*c6d0*/  @P0 LOP3.LUT R7, R7, R6, RZ, 0x3c, !PT ;  /* 0x0000000607070212 */ /* 0x001fc800078e3cff */
        /* <DEDUP_REMOVED lines=41> */
[----:B---3--:R0:W-:Y:S04]  /*c970*/  STL [R1+0x144], R25 ;  /* 0x0001441901007387 */ /* 0x0081e80000100800 */
[----:B0-----:R-:W3:Y:S04]  /*c980*/  LDL R25, [R1+0x458] ;  /* 0x0004580001197983 */ /* 0x001ee80000100800 */
[----:B--2---:R0:W-:Y:S04]  /*c990*/  STL [R1+0x140], R2 ;  /* 0x0001400201007387 */ /* 0x0041e80000100800 */
[----:B0-----:R-:W2:Y:S04]  /*c9a0*/  LDL.LU R2, [R1+0xf08] ;  /* 0x000f080001027983 */ /* 0x001ea80000300800 */
[----:B------:R-:W3:Y:S04]  /*c9b0*/  LDL R6, [R1+0x474] ;  /* 0x0004740001067983 */ /* 0x000ee80000100800 */
[----:B------:R-:W3:Y:S01]  /*c9c0*/  LDL R7, [R1+0x478] ;  /* 0x0004780001077983 */ /* 0x000ee20000100800 */
[----:B------:R-:W-:-:S02]  /*c9d0*/  ISETP.GT.AND P1, PT, R3, 0x77, PT ;  /* 0x000000770300780c */ /* 0x000fc40003f24270 */
[----:B--2---:R-:W-:-:S11]  /*c9e0*/  PRMT R2, RZ, 0x7610, R2 ;  /* 0x00007610ff027816 */ /* 0x004fd60000000002 */
        /* <DEDUP_REMOVED lines=21> */
[----:B------:R-:W3:Y:S01]  /*cb40*/  @P1 LDG.E.U16 R28, desc[UR8][R6.64] ;  /* 0x00000008061c1981 */ /* 0x000ee2000c1e1500 */
[----:B------:R-:W-:-:S03]  /*cb50*/  ISETP.GT.AND P0, PT, R3, 0x7b, PT ;  /* 0x0000007b0300780c */ /* 0x000fc60003f04270 */
[----:B---3--:R0:W-:Y:S04]  /*cb60*/  STL [R1+0xcc], R28 ;  /* 0x0000cc1c01007387 */ /* 0x0081e80000100800 */
[----:B0-----:R-:W3:Y:S04]  /*cb70*/  LDL.LU R28, [R1+0xf00] ;  /* 0x000f0000011c7983 */ /* 0x001ee80000300800 */
[----:B------:R-:W2:Y:S02]  /*cb80*/  LDL R7, [R1+0x454] ;  /* 0x0004540001077983 */ /* 0x000ea40000100800 */
[----:B------:R-:W-:-:S02]  /*cb90*/  @P0 IMAD.MOV.U32 R6, RZ, RZ, R25 ;  /* 0x000000ffff060224 */ /* 0x000fc400078e0019 */
[----:B------:R-:W4:Y:S01]  /*cba0*/  LDL R25, [R1+0x438] ;  /* 0x0004380001197983 */ /* 0x000f220000100800 */
[----:B---3--:R-:W-:-:S06]  /*cbb0*/  PRMT R28, RZ, 0x7610, R28 ;  /* 0x00007610ff1c7816 */ /* 0x008fcc000000001c */
[----:B--2---:R-:W2:Y:S01]  /*cbc0*/  @P0 LDG.E.U16 R28, desc[UR8][R6.64] ;  /* 0x00000008061c0981 */ /* 0x004ea2000c1e1500 */
        /* <DEDUP_REMOVED lines=26> */
[----:B---3--:R0:W-:Y:S02]  /*cd70*/  STL [R1+0x12c], R26 ;  /* 0x00012c1a01007387 */ /* 0x0081e40000100800 */
[----:B0-----:R-:W0:Y:S02]  /*cd80*/  S2R R26, SR_TID.X ;  /* 0x00000000001a7919 */ /* 0x001e240000002100 */
[----:B--2---:R1:W-:Y:S04]  /*cd90*/  STL [R1+0x128], R28 ;  /* 0x0001281c01007387 */ /* 0x0043e80000100800 */
[----:B-1----:R-:W2:Y:S04]  /*cda0*/  LDL.LU R28, [R1+0xef8] ;  /* 0x000ef800011c7983 */ /* 0x002ea80000300800 */
[----:B------:R-:W3:Y:S01]  /*cdb0*/  LDL R7, [R1+0x434] ;  /* 0x0004340001077983 */ /* 0x000ee20000100800 */
[----:B------:R-:W-:-:S02]  /*cdc0*/  ISETP.GT.AND P0, PT, R3, 0x7f, PT ;  /* 0x0000007f0300780c */ /* 0x000fc40003f04270 */
[----:B0-----:R-:W-:-:S04]  /*cdd0*/  LOP3.LUT R26, R26, 0x3f, RZ, 0xc0, !PT ;  /* 0x0000003f1a1a7812 */ /* 0x001fc800078ec0ff */
[----:B------:R-:W-:Y:S02]  /*cde0*/  LOP3.LUT R6, R26, 0x40, RZ, 0xfc, !PT ;  /* 0x000000401a067812 */ /* 0x000fe400078efcff */
[----:B------:R-:W3:Y:S02]  /*cdf0*/  LDL.LU R26, [R1+0x1c] ;  /* 0x00001c00011a7983 */ /* 0x000ee40000300800 */
[----:B------:R-:W-:-:S03]  /*ce00*/  ISETP.GE.AND P1, PT, R6, R3, PT ;  /* 0x000000030600720c */ /* 0x000fc60003f26270 */
[----:B----4-:R-:W-:Y:S02]  /*ce10*/  @P0 IMAD.MOV.U32 R6, RZ, RZ, R25 ;  /* 0x000000ffff060224 */ /* 0x010fe400078e0019 */
[----:B------:R-:W4:Y:S01]  /*ce20*/  LDL.LU R25, [R1+0x14] ;  /* 0x0000140001197983 */ /* 0x000f220000300800 */
[----:B--2---:R-:W-:-:S06]  /*ce30*/  PRMT R28, RZ, 0x7610, R28 ;  /* 0x00007610ff1c7816 */ /* 0x004fcc000000001c */
[----:B---3--:R-:W2:Y:S01]  /*ce40*/  @P0 LDG.E.U16 R28, desc[UR8][R6.64] ;  /* 0x00000008061c0981 */ /* 0x008ea2000c1e1500 */
[----:B------:R-:W-:Y:S06]  /*ce50*/  BAR.SYNC.DEFER_BLOCKING 0x0 ;  /* 0x0000000000007b1d */ /* 0x000fec0000010000 */
[----:B--2---:R0:W-:Y:S04]  /*ce60*/  STL [R1+0x124], R28 ;  /* 0x0001241c01007387 */ /* 0x0041e80000100800 */
[----:B0-----:R-:W2:Y:S04]  /*ce70*/  LDL.LU R28, [R1+0xef4] ;  /* 0x000ef400011c7983 */ /* 0x001ea80000300800 */
[----:B------:R-:W3:Y:S04]  /*ce80*/  LDL R6, [R1+0x424] ;  /* 0x0004240001067983 */ /* 0x000ee80000100800 */
[----:B------:R-:W3:Y:S01]  /*ce90*/  LDL R7, [R1+0x428] ;  /* 0x0004280001077983 */ /* 0x000ee20000100800 */
[----:B--2---:R-:W-:-:S02]  /*cea0*/  PRMT R28, RZ, 0x7610, R28 ;  /* 0x00007610ff1c7816 */ /* 0x004fc4000000001c */
[----:B---3--:R-:W-:-:S04]  /*ceb0*/  @!P1 LOP3.LUT R7, R7, R6, RZ, 0x3c, !PT ;  /* 0x0000000607079212 */ /* 0x008fc800078e3cff */
[----:B------:R-:W-:-:S04]  /*cec0*/  @!P1 LOP3.LUT R6, R7, R6, RZ, 0x3c, !PT ;  /* 0x0000000607069212 */ /* 0x000fc800078e3cff */
[----:B------:R-:W-:-:S05]  /*ced0*/  @!P1 LOP3.LUT R7, R7, R6, RZ, 0x3c, !PT ;  /* 0x0000000607079212 */ /* 0x000fca00078e3cff */
[----:B------:R-:W2:Y:S04]  /*cee0*/  @!P1 LDG.E.U16 R28, desc[UR8][R6.64] ;  /* 0x00000008061c9981 */ /* 0x000ea8000c1e1500 */
        /* <DEDUP_REMOVED lines=46> */
[----:B------:R-:W2:Y:S04]  /*d1d0*/  LDL R6, [R1+0x3c4] ;  /* 0x0003c40001067983 */ /* 0x000ea80000100800 */
[----:B------:R-:W2:Y:S01]  /*d1e0*/  LDL R7, [R1+0x3c8] ;  /* 0x0003c80001077983 */ /* 0x000ea20000100800 */
[----:B------:R-:W-:Y:S01]  /*d1f0*/  PRMT R0, RZ, 0x7610, R0 ;  /* 0x00007610ff007816 */ /* 0x000fe20000000000 */
[----:B0-----:R-:W0:Y:S01]  /*d200*/  S2R R28, SR_TID.X ;  /* 0x00000000001c7919 */ /* 0x001e220000002100 */
[----:B--2---:R-:W-:-:S04]  /*d210*/  @!P1 LOP3.LUT R7, R7, R6, RZ, 0x3c, !PT ;  /* 0x0000000607079212 */ /* 0x004fc800078e3cff */
[----:B------:R-:W-:-:S04]  /*d220*/  @!P1 LOP3.LUT R6, R7, R6, RZ, 0x3c, !PT ;  /* 0x0000000607069212 */ /* 0x000fc800078e3cff */
[----:B------:R-:W-:-:S05]  /*d230*/  @!P1 LOP3.LUT R7, R7, R6, RZ, 0x3c, !PT ;  /* 0x0000000607079212 */ /* 0x000fca00078e3cff */
[----:B------:R1:W2:Y:S04]  /*d240*/  @!P1 LDG.E.U16 R0, desc[UR8][R6.64] ;  /* 0x0000000806009981 */ /* 0x0002a8000c1e1500 */
[----:B------:R-:W1:Y:S04]  /*d250*/  LDL R6, [R1+0x3b4] ;  /* 0x0003b40001067983 */ /* 0x000e680000100800 */
[----:B------:R-:W1:Y:S01]  /*d260*/  LDL R7, [R1+0x3b8] ;  /* 0x0003b80001077983 */ /* 0x000e620000100800 */
[----:B0-----:R-:W-:-:S05]  /*d270*/  LOP3.LUT R28, R28, 0x3f, RZ, 0xc0, !PT ;  /* 0x0000003f1c1c7812 */ /* 0x001fca00078ec0ff */
[----:B------:R-:W-:-:S05]  /*d280*/  IMAD.SHL.U32 R28, R28, 0x2, RZ ;  /* 0x000000021c1c7824 */ /* 0x000fca00078e00ff */
[----:B------:R0:W-:Y:S02]  /*d290*/  STS.U16 [R28+UR5], R26 ;  /* 0x0000001a1c007988 */ /* 0x0001e40008000405 */
[----:B0-----:R-:W-:Y:S02]  /*d2a0*/  PRMT R28, RZ, 0x7610, R28 ;  /* 0x00007610ff1c7816 */ /* 0x001fe4000000001c */
[----:B-1----:R-:W-:-:S04]  /*d2b0*/  @!P1 LOP3.LUT R7, R7, R6, RZ, 0x3c, !PT ;  /* 0x0000000607079212 */ /* 0x002fc800078e3cff */
[----:B------:R-:W-:-:S04]  /*d2c0*/  @!P1 LOP3.LUT R6, R7, R6, RZ, 0x3c, !PT ;  /* 0x0000000607069212 */ /* 0x000fc800078e3cff */
[----:B------:R-:W-:-:S05]  /*d2d0*/  @!P1 LOP3.LUT R7, R7, R6, RZ, 0x3c, !PT ;  /* 0x0000000607079212 */ /* 0x000fca00078e3cff */
[----:B------:R-:W3:Y:S04]  /*d2e0*/  @!P1 LDG.E.U16 R28, desc[UR8][R6.64] ;  /* 0x00000008061c9981 */ /* 0x000ee8000c1e1500 */
[----:B--2---:R-:W-:Y:S04]  /*d2f0*/  STL [R1+0xe3c], R0 ;  /* 0x000e3c0001007387 */ /* 0x004fe80000100800 */
[----:B------:R-:W2:Y:S04]  /*d300*/  LDL.LU R26, [R1+0xedc] ;  /* 0x000edc00011a7983 */ /* 0x000ea80000300800 */
[----:B---3--:R0:W-:Y:S04]  /*d310*/  STL [R1+0xd0], R28 ;  /* 0x0000d01c01007387 */ /* 0x0081e80000100800 */
[----:B------:R-:W3:Y:S04]  /*d320*/  LDL R6, [R1+0x3a4] ;  /* 0x0003a40001067983 */ /* 0x000ee80000100800 */
[----:B------:R-:W3:Y:S01]  /*d330*/  LDL R7, [R1+0x3a8] ;  /* 0x0003a80001077983 */ /* 0x000ee20000100800 */
[----:B0-----:R-:W0:Y:S02]  /*d340*/  S2R R28, SR_TID.X ;  /* 0x00000000001c7919 */ /* 0x001e240000002100 */
[----:B0-----:R-:W-:-:S05]  /*d350*/  LOP3.LUT R28, R28, 0x3f, RZ, 0xc0, !PT ;  /* 0x0000003f1c1c7812 */ /* 0x001fca00078ec0ff */
[----:B------:R-:W-:-:S05]  /*d360*/  IMAD.SHL.U32 R28, R28, 0x2, RZ ;  /* 0x000000021c1c7824 */ /* 0x000fca00078e00ff */
[----:B----4-:R0:W-:Y:S02]  /*d370*/  STS.U16 [R28+UR5+0x400], R25 ;  /* 0x000400191c007988 */ /* 0x0101e40008000405 */
[----:B0-----:R-:W-:Y:S02]  /*d380*/  PRMT R28, RZ, 0x7610, R28 ;  /* 0x00007610ff1c7816 */ /* 0x001fe4000000001c */
[----:B------:R-:W4:Y:S01]  /*d390*/  LDL.LU R25, [R1+0xed8] ;  /* 0x000ed80001197983 */ /* 0x000f220000300800 */
[----:B---3--:R-:W-:-:S04]  /*d3a0*/  @!P1 LOP3.LUT R7, R7, R6, RZ, 0x3c, !PT ;  /* 0x0000000607079212 */ /* 0x008fc800078e3cff */
[----:B------:R-:W-:-:S04]  /*d3b0*/  @!P1 LOP3.LUT R6, R7, R6, RZ, 0x3c, !PT ;  /* 0x0000000607069212 */ /* 0x000fc800078e3cff */
[----:B------:R-:W-:-:S05]  /*d3c0*/  @!P1 LOP3.LUT R7, R7, R6, RZ, 0x3c, !PT ;  /* 0x0000000607079212 */ /* 0x000fca00078e3cff */
[----:B------:R-:W3:Y:S04]  /*d3d0*/  @!P1 LDG.E.U16 R28, desc[UR8][R6.64] ;  /* 0x00000008061c9981 */ /* 0x000ee8000c1e1500 */
        /* <DEDUP_REMOVED lines=19> */
[----:B--2---:R0:W-:Y:S02]  /*d510*/  STS.U16 [R28+UR5+0xc00], R26 ;  /* 0x000c001a1c007988 */ /* 0x0041e40008000405 */
[----:B0-----:R-:W-:Y:S02]  /*d520*/  PRMT R28, RZ, 0x7610, R28 ;  /* 0x00007610ff1c7816 */ /* 0x001fe4000000001c */
[----:B------:R-:W2:Y:S01]  /*d530*/  LDL.LU R26, [R1+0xed0] ;  /* 0x000ed000011a7983 */ /* 0x000ea20000300800 */
        /* <DEDUP_REMOVED lines=10> */
[----:B------:R0:W-:Y:S02]  /*d5e0*/  STS.U16 [R28+UR5+0x1000], R29 ;  /* 0x0010001d1c007988 */ /* 0x0001e40008000405 */
[----:B0-----:R-:W-:Y:S02]  /*d5f0*/  PRMT R28, RZ, 0x7610, R28 ;  /* 0x00007610ff1c7816 */ /* 0x001fe4000000001c */
        /* <DEDUP_REMOVED lines=31> */
[----:B------:R-:W-:-:S02]  /*d7f0*/  PRMT R17, RZ, 0x7610, R17 ;  /* 0x00007610ff117816 */ /* 0x000fc40000000011 */
[----:B---3--:R-:W-:-:S04]  /*d800*/  @!P1 LOP3.LUT R7, R7, R6, RZ, 0x3c, !PT ;  /* 0x0000000607079212 */ /* 0x008fc800078e3cff */
[----:B------:R-:W-:-:S04]  /*d810*/  @!P1 LOP3.LUT R6, R7, R6, RZ, 0x3c, !PT ;  /* 0x0000000607069212 */ /* 0x000fc800078e3cff */
[----:B------:R-:W-:-:S05]  /*d820*/  @!P1 LOP3.LUT R7, R7, R6, RZ, 0x3c, !PT ;  /* 0x0000000607079212 */ /* 0x000fca00078e3cff */
[----:B------:R-:W3:Y:S04]  /*d830*/  @!P1 LDG.E.U16 R17, desc[UR8][R6.64] ;  /* 0x0000000806119981 */ /* 0x000ee8000c1e1500 */
[----:B------:R-:W4:Y:S04]  /*d840*/  LDL R6, [R1+0x334] ;  /* 0x0003340001067983 */ /* 0x000f280000100800 */
[----:B------:R-:W4:Y:S01]  /*d850*/  LDL R7, [R1+0x338] ;  /* 0x0003380001077983 */ /* 0x000f220000100800 */
[----:B--2---:R-:W-:Y:S01]  /*d860*/  PRMT R26, RZ, 0x7610, R26 ;  /* 0x00007610ff1a7816 */ /* 0x004fe2000000001a */
[----:B0-----:R-:W0:Y:S02]  /*d870*/  S2R R28, SR_TID.X ;  /* 0x00000000001c7919 */ /* 0x001e240000002100 */
[----:B---3--:R1:W-:Y:S01]  /*d880*/  STL [R1+0xa0], R17 ;  /* 0x0000a01101007387 */ /* 0x0083e20000100800 */
[----:B----4-:R-:W-:-:S03]  /*d890*/  @!P1 LOP3.LUT R7, R7, R6, RZ, 0x3c, !PT ;  /* 0x0000000607079212 */ /* 0x010fc600078e3cff */
[----:B-1----:R-:W2:Y:S01]  /*d8a0*/  LDL R17, [R1+0x308] ;  /* 0x0003080001117983 */ /* 0x002ea20000100800 */
[----:B------:R-:W-:-:S04]  /*d8b0*/  @!P1 LOP3.LUT R6, R7, R6, RZ, 0x3c, !PT ;  /* 0x0000000607069212 */ /* 0x000fc800078e3cff */
[----:B------:R-:W-:-:S05]  /*d8c0*/  @!P1 LOP3.LUT R7, R7, R6, RZ, 0x3c, !PT ;  /* 0x0000000607079212 */ /* 0x000fca00078e3cff */
[----:B------:R1:W3:Y:S04]  /*d8d0*/  @!P1 LDG.E.U16 R26, desc[UR8][R6.64] ;  /* 0x00000008061a9981 */ /* 0x0002e8000c1e1500 */
[----:B------:R-:W1:Y:S04]  /*d8e0*/  LDL R6, [R1+0x324] ;  /* 0x0003240001067983 */ /* 0x000e680000100800 */
[----:B------:R-:W1:Y:S01]  /*d8f0*/  LDL R7, [R1+0x328] ;  /* 0x0003280001077983 */ /* 0x000e620000100800 */
[----:B0-----:R-:W-:-:S05]  /*d900*/  LOP3.LUT R28, R28, 0x3f, RZ, 0xc0, !PT ;  /* 0x0000003f1c1c7812 */ /* 0x001fca00078ec0ff */
[----:B------:R-:W-:-:S05]  /*d910*/  IMAD.SHL.U32 R28, R28, 0x2, RZ ;  /* 0x000000021c1c7824 */ /* 0x000fca00078e00ff */
[----:B------:R-:W-:Y:S04]  /*d920*/  STS.U16 [R28+UR5+0x1c00], R18 ;  /* 0x001c00121c007988 */ /* 0x000fe80008000405 */
[----:B------:R-:W-:Y:S04]  /*d930*/  STS.U16 [R28+UR5+0x2000], R16 ;  /* 0x002000101c007988 */ /* 0x000fe80008000405 */
[----:B------:R0:W-:Y:S02]  /*d940*/  STS.U16 [R28+UR5+0x2400], R5 ;  /* 0x002400051c007988 */ /* 0x0001e40008000405 */
[----:B0-----:R-:W-:-:S02]  /*d950*/  PRMT R28, RZ, 0x7610, R28 ;  /* 0x00007610ff1c7816 */ /* 0x001fc4000000001c */
[----:B-1----:R-:W-:-:S04]  /*d960*/  @!P1 LOP3.LUT R7, R7, R6, RZ, 0x3c, !PT ;  /* 0x0000000607079212 */ /* 0x002fc800078e3cff */
[----:B------:R-:W-:-:S04]  /*d970*/  @!P1 LOP3.LUT R6, R7, R6, RZ, 0x3c, !PT ;  /* 0x0000000607069212 */ /* 0x000fc800078e3cff */
[----:B------:R-:W-:-:S05]  /*d980*/  @!P1 LOP3.LUT R7, R7, R6, RZ, 0x3c, !PT ;  /* 0x0000000607079212 */ /* 0x000fca00078e3cff */
[----:B------:R-:W4:Y:S04]  /*d990*/  @!P1 LDG.E.U16 R28, desc[UR8][R6.64] ;  /* 0x00000008061c9981 */ /* 0x000f28000c1e1500 */
[----:B---3--:R-:W-:Y:S04]  /*d9a0*/  STL [R1+0xe34], R26 ;  /* 0x000e341a01007387 */ /* 0x008fe80000100800 */
[----:B------:R-:W3:Y:S04]  /*d9b0*/  LDL R5, [R1+0x2f8] ;  /* 0x0002f80001057983 */ /* 0x000ee80000100800 */
[----:B----4-:R0:W-:Y:S04]  /*d9c0*/  STL [R1+0x98], R28 ;  /* 0x0000981c01007387 */ /* 0x0101e80000100800 */
[----:B------:R-:W4:Y:S04]  /*d9d0*/  LDL R6, [R1+0x314] ;  /* 0x0003140001067983 */ /* 0x000f280000100800 */
[----:B------:R-:W4:Y:S01]  /*d9e0*/  LDL R7, [R1+0x318] ;  /* 0x0003180001077983 */ /* 0x000f220000100800 */
[----:B0-----:R-:W0:Y:S02]  /*d9f0*/  S2R R28, SR_TID.X ;  /* 0x00000000001c7919 */ /* 0x001e240000002100 */
[----:B0-----:R-:W-:-:S05]  /*da00*/  LOP3.LUT R28, R28, 0x3f, RZ, 0xc0, !PT ;  /* 0x0000003f1c1c7812 */ /* 0x001fca00078ec0ff */
[----:B------:R-:W-:-:S05]  /*da10*/  IMAD.SHL.U32 R28, R28, 0x2, RZ ;  /* 0x000000021c1c7824 */ /* 0x000fca00078e00ff */
[----:B------:R0:W-:Y:S02]  /*da20*/  STS.U16 [R28+UR5+0x2800], R13 ;  /* 0x0028000d1c007988 */ /* 0x0001e40008000405 */
[----:B0-----:R-:W-:Y:S02]  /*da30*/  PRMT R28, RZ, 0x7610, R28 ;  /* 0x00007610ff1c7816 */ /* 0x001fe4000000001c */
[----:B----4-:R-:W-:-:S04]  /*da40*/  @!P1 LOP3.LUT R7, R7, R6, RZ, 0x3c, !PT ;  /* 0x0000000607079212 */ /* 0x010fc800078e3cff */
[----:B------:R-:W-:-:S04]  /*da50*/  @!P1 LOP3.LUT R6, R7, R6, RZ, 0x3c, !PT ;  /* 0x0000000607069212 */ /* 0x000fc800078e3cff */
[----:B------:R-:W-:-:S05]  /*da60*/  @!P1 LOP3.LUT R7, R7, R6, RZ, 0x3c, !PT ;  /* 0x0000000607079212 */ /* 0x000fca00078e3cff */
[----:B------:R-:W4:Y:S01]  /*da70*/  @!P1 LDG.E.U16 R28, desc[UR8][R6.64] ;  /* 0x00000008061c9981 */ /* 0x000f22000c1e1500 */
[----:B------:R-:W-:-:S03]  /*da80*/  PRMT R24, RZ, 0x7610, R24 ;  /* 0x00007610ff187816 */ /* 0x000fc60000000018 */
[----:B----4-:R-:W-:Y:S04]  /*da90*/  STL [R1+0x94], R28 ;  /* 0x0000941c01007387 */ /* 0x010fe80000100800 */
[----:B------:R-:W4:Y:S01]  /*daa0*/  LDL R7, [R1+0x304] ;  /* 0x0003040001077983 */ /* 0x000f220000100800 */
[----:B--2---:R-:W-:-:S03]  /*dab0*/  @!P1 IMAD.MOV.U32 R6, RZ, RZ, R17 ;  /* 0x000000ffff069224 */ /* 0x004fc600078e0011 */
[----:B------:R-:W2:Y:S01]  /*dac0*/  LDL.LU R17, [R1+0x28] ;  /* 0x0000280001117983 */ /* 0x000ea20000300800 */
[----:B------:R-:W-:-:S03]  /*dad0*/  PRMT R19, RZ, 0x7610, R19 ;  /* 0x00007610ff137816 */ /* 0x000fc60000000013 */
[----:B----4-:R3:W4:Y:S04]  /*dae0*/  @!P1 LDG.E.U16 R24, desc[UR8][R6.64] ;  /* 0x0000000806189981 */ /* 0x010728000c1e1500 */
[----:B------:R-:W2:Y:S01]  /*daf0*/  LDL R7, [R1+0x2f4] ;  /* 0x0002f40001077983 */ /* 0x000ea20000100800 */
[----:B---3--:R-:W-:-:S03]  /*db00*/  @!P1 IMAD.MOV.U32 R6, RZ, RZ, R5 ;  /* 0x000000ffff069224 */ /* 0x008fc600078e0005 */
[----:B----4-:R0:W-:Y:S04]  /*db10*/  STL [R1+0x90], R24 ;  /* 0x0000901801007387 */ /* 0x0101e80000100800 */
[----:B0-----:R-:W3:Y:S04]  /*db20*/  LDL.LU R24, [R1+0x24] ;  /* 0x0000240001187983 */ /* 0x001ee80000300800 */
[----:B--2---:R-:W2:Y:S01]  /*db30*/  @!P1 LDG.E.U16 R19, desc[UR8][R6.64] ;  /* 0x0000000806139981 */ /* 0x004ea2000c1e1500 */
[----:B------:R-:W-:-:S03]  /*db40*/  PRMT R21, RZ, 0x7610, R21 ;  /* 0x00007610ff157816 */ /* 0x000fc60000000015 */
[----:B------:R-:W4:Y:S04]  /*db50*/  LDL R5, [R1+0x2c8] ;  /* 0x0002c80001057983 */ /* 0x000f280000100800 */
[----:B------:R-:W3:Y:S04]  /*db60*/  LDL R6, [R1+0x2e4] ;  /* 0x0002e40001067983 */ /* 0x000ee80000100800 */
[----:B------:R-:W3:Y:S04]  /*db70*/  LDL R7, [R1+0x2e8] ;  /* 0x0002e80001077983 */ /* 0x000ee80000100800 */
[----:B--2---:R0:W-:Y:S04]  /*db80*/  STL [R1+0x8c], R19 ;  /* 0x00008c1301007387 */ /* 0x0041e80000100800 */
[----:B0-----:R-:W2:Y:S01]  /*db90*/  LDL.LU R19, [R1+0x20] ;  /* 0x0000200001137983 */ /* 0x001ea20000300800 */
[----:B---3--:R-:W-:-:S04]  /*dba0*/  @!P1 LOP3.LUT R7, R7, R6, RZ, 0x3c, !PT ;  /* 0x0000000607079212 */ /* 0x008fc800078e3cff */
[----:B------:R-:W-:-:S04]  /*dbb0*/  @!P1 LOP3.LUT R6, R7, R6, RZ, 0x3c, !PT ;  /* 0x0000000607069212 */ /* 0x000fc800078e3cff */
[----:B------:R-:W-:-:S05]  /*dbc0*/  @!P1 LOP3.LUT R7, R7, R6, RZ, 0x3c, !PT ;  /* 0x0000000607079212 */ /* 0x000fca00078e3cff */
[----:B------:R0:W3:Y:S04]  /*dbd0*/  @!P1 LDG.E.U16 R21, desc[UR8][R6.64] ;  /* 0x0000000806159981 */ /* 0x0000e8000c1e1500 */
[----:B------:R-:W0:Y:S04]  /*dbe0*/  LDL R6, [R1+0x2d4] ;  /* 0x0002d40001067983 */ /* 0x000e280000100800 */
[----:B------:R-:W0:Y:S01]  /*dbf0*/  LDL R7, [R1+0x2d8] ;  /* 0x0002d80001077983 */ /* 0x000e220000100800 */
[----:B------:R-:W-:Y:S01]  /*dc00*/  PRMT R23, RZ, 0x7610, R23 ;  /* 0x00007610ff177816 */ /* 0x000fe20000000017 */
[----:B------:R-:W1:Y:S01]  /*dc10*/  S2R R28, SR_TID.X ;  /* 0x00000000001c7919 */ /* 0x000e620000002100 */
[----:B0-----:R-:W-:-:S04]  /*dc20*/  @!P1 LOP3.LUT R7, R7, R6, RZ, 0x3c, !PT ;  /* 0x0000000607079212 */ /* 0x001fc800078e3cff */
[----:B------:R-:W-:-:S04]  /*dc30*/  @!P1 LOP3.LUT R6, R7, R6, RZ, 0x3c, !PT ;  /* 0x0000000607069212 */ /* 0x000fc800078e3cff */
[----:B------:R-:W-:-:S05]  /*dc40*/  @!P1 LOP3.LUT R7, R7, R6, RZ, 0x3c, !PT ;  /* 0x0000000607079212 */ /* 0x000fca00078e3cff */
[----:B------:R-:W2:Y:S01]  /*dc50*/  @!P1 LDG.E.U16 R23, desc[UR8][R6.64] ;  /* 0x0000000806179981 */ /* 0x000ea2000c1e1500 */
[----:B-1----:R-:W-:-:S05]  /*dc60*/  LOP3.LUT R28, R28, 0x3f, RZ, 0xc0, !PT ;  /* 0x0000003f1c1c7812 */ /* 0x002fca00078ec0ff */
[----:B------:R-:W-:Y:S01]  /*dc70*/  IMAD.SHL.U32 R28, R28, 0x2, RZ ;  /* 0x000000021c1c7824 */ /* 0x000fe200078e00ff */
[----:B---3--:R0:W-:Y:S04]  /*dc80*/  STL [R1+0x88], R21 ;  /* 0x0000881501007387 */ /* 0x0081e80000100800 */
[----:B------:R1:W-:Y:S04]  /*dc90*/  STS.U16 [R28+UR5+0x3c00], R4 ;  /* 0x003c00041c007988 */ /* 0x0003e80008000405 */
[----:B0-----:R-:W3:Y:S04]  /*dca0*/  LDL.LU R21, [R1+0x18] ;  /* 0x0000180001157983 */ /* 0x001ee80000300800 */
[----:B--2---:R-:W-:Y:S04]  /*dcb0*/  STL [R1+0x84], R23 ;  /* 0x0000841701007387 */ /* 0x004fe80000100800 */
[----:B-1----:R-:W4:Y:S01]  /*dcc0*/  LDL R4, [R1+0x2c4] ;  /* 0x0002c40001047983 */ /* 0x002f220000100800 */
[----:B------:R-:W-:-:S02]  /*dcd0*/  PRMT R25, RZ, 0x7610, R25 ;  /* 0x00007610ff197816 */ /* 0x000fc40000000019 */
[----:B----4-:R-:W-:-:S04]  /*dce0*/  @!P1 LOP3.LUT R5, R5, R4, RZ, 0x3c, !PT ;  /* 0x0000000405059212 */ /* 0x010fc800078e3cff */
[----:B------:R-:W-:-:S04]  /*dcf0*/  @!P1 LOP3.LUT R4, R5, R4, RZ, 0x3c, !PT ;  /* 0x0000000405049212 */ /* 0x000fc800078e3cff */
[----:B------:R-:W-:-:S05]  /*dd00*/  @!P1 LOP3.LUT R5, R5, R4, RZ, 0x3c, !PT ;  /* 0x0000000405059212 */ /* 0x000fca00078e3cff */
[----:B------:R-:W2:Y:S04]  /*dd10*/  @!P1 LDG.E.U16 R25, desc[UR8][R4.64] ;  /* 0x0000000804199981 */ /* 0x000ea8000c1e1500 */
[----:B------:R-:W-:Y:S04]  /*dd20*/  STS.U16 [R28+UR5+0x2c00], R8 ;  /* 0x002c00081c007988 */ /* 0x000fe80008000405 */
[----:B------:R-:W-:Y:S04]  /*dd30*/  STS.U16 [R28+UR5+0x3000], R11 ;  /* 0x0030000b1c007988 */ /* 0x000fe80008000405 */
[----:B------:R-:W-:Y:S04]  /*dd40*/  STS.U16 [R28+UR5+0x3400], R10 ;  /* 0x0034000a1c007988 */ /* 0x000fe80008000405 */
[----:B------:R0:W-:Y:S04]  /*dd50*/  STS.U16 [R28+UR5+0x3800], R9 ;  /* 0x003800091c007988 */ /* 0x0001e80008000405 */
[----:B0-----:R-:W4:Y:S01]  /*dd60*/  LDL.LU R28, [R1+0x10] ;  /* 0x00001000011c7983 */ /* 0x001f220000300800 */
[----:B------:R-:W0:Y:S03]  /*dd70*/  S2R R23, SR_TID.X ;  /* 0x0000000000177919 */ /* 0x000e260000002100 */
[----:B--2---:R1:W-:Y:S04]  /*dd80*/  STL [R1+0x80], R25 ;  /* 0x0000801901007387 */ /* 0x0043e80000100800 */
[----:B-1----:R-:W2:Y:S01]  /*dd90*/  LDL.LU R25, [R1+0xecc] ;  /* 0x000ecc0001197983 */ /* 0x002ea20000300800 */
[----:B0-----:R-:W-:-:S03]  /*dda0*/  LOP3.LUT R23, R23, 0x3f, RZ, 0xc0, !PT ;  /* 0x0000003f17177812 */ /* 0x001fc600078ec0ff */
[----:B------:R-:W3:Y:S02]  /*ddb0*/  LDL R4, [R1+0x2b8] ;  /* 0x0002b80001047983 */ /* 0x000ee40000100800 */
[----:B------:R-:W-:Y:S02]  /*ddc0*/  IMAD.SHL.U32 R23, R23, 0x2, RZ ;  /* 0x0000000217177824 */ /* 0x000fe400078e00ff */
[----:B------:R-:W3:Y:S03]  /*ddd0*/  LDL R5, [R1+0x830] ;  /* 0x0008300001057983 */ /* 0x000ee60000100800 */
[----:B------:R-:W-:-:S05]  /*dde0*/  LOP3.LUT R23, R23, 0x10, RZ, 0x3c, !PT ;  /* 0x0000001017177812 */ /* 0x000fca00078e3cff */
[----:B--2---:R0:W-:Y:S04]  /*ddf0*/  STS.U16 [R23+UR5+0x80], R25 ;  /* 0x0000801917007988 */ /* 0x0041e80008000405 */
[----:B0-----:R-:W2:Y:S01]  /*de00*/  LDL.LU R25, [R1+0xec8] ;  /* 0x000ec80001197983 */ /* 0x001ea20000300800 */
[----:B---3--:R-:W-:-:S04]  /*de10*/  @!P1 LOP3.LUT R5, R5, R4, RZ, 0x3c, !PT ;  /* 0x0000000405059212 */ /* 0x008fc800078e3cff */
[----:B------:R-:W-:-:S04]  /*de20*/  @!P1 LOP3.LUT R4, R5, R4, RZ, 0x3c, !PT ;  /* 0x0000000405049212 */ /* 0x000fc800078e3cff */
[----:B------:R-:W-:Y:S02]  /*de30*/  @!P1 LOP3.LUT R5, R5, R4, RZ, 0x3c, !PT ;  /* 0x0000000405059212 */ /* 0x000fe400078e3cff */
[----:B--2---:R-:W-:-:S06]  /*de40*/  PRMT R25, RZ, 0x7610, R25 ;  /* 0x00007610ff197816 */ /* 0x004fcc0000000019 */
[----:B------:R-:W2:Y:S04]  /*de50*/  @!P1 LDG.E.U16 R25, desc[UR8][R4.64] ;  /* 0x0000000804199981 */ /* 0x000ea8000c1e1500 */
[----:B------:R0:W-:Y:S04]  /*de60*/  STS.U16 [R23+UR5+0x480], R17 ;  /* 0x0004801117007988 */ /* 0x0001e80008000405 */
[----:B------:R-:W3:Y:S04]  /*de70*/  LDL R4, [R1+0x834] ;  /* 0x0008340001047983 */ /* 0x000ee80000100800 */
[----:B------:R-:W3:Y:S04]  /*de80*/  LDL R5, [R1+0x840] ;  /* 0x0008400001057983 */ /* 0x000ee80000100800 */
[----:B--2---:R-:W-:Y:S04]  /*de90*/  STL [R1+0xe30], R25 ;  /* 0x000e301901007387 */ /* 0x004fe80000100800 */
[----:B0-----:R-:W2:Y:S01]  /*dea0*/  LDL.LU R17, [R1+0xec4] ;  /* 0x000ec40001117983 */ /* 0x001ea20000300800 */
[----:B---3--:R-:W-:-:S04]  /*deb0*/  @!P1 LOP3.LUT R5, R5, R4, RZ, 0x3c, !PT ;  /* 0x0000000405059212 */ /* 0x008fc800078e3cff */
[----:B------:R-:W-:-:S04]  /*dec0*/  @!P1 LOP3.LUT R4, R5, R4, RZ, 0x3c, !PT ;  /* 0x0000000405049212 */ /* 0x000fc800078e3cff */
[----:B------:R-:W-:Y:S02]  /*ded0*/  @!P1 LOP3.LUT R5, R5, R4, RZ, 0x3c, !PT ;  /* 0x0000000405059212 */ /* 0x000fe400078e3cff */
[----:B--2---:R-:W-:-:S06]  /*dee0*/  PRMT R17, RZ, 0x7610, R17 ;  /* 0x00007610ff117816 */ /* 0x004fcc0000000011 */
[----:B------:R-:W2:Y:S04]  /*def0*/  @!P1 LDG.E.U16 R17, desc[UR8][R4.64] ;  /* 0x0000000804119981 */ /* 0x000ea8000c1e1500 */
[----:B------:R-:W-:Y:S04]  /*df00*/  STS.U16 [R23+UR5+0x880], R24 ;  /* 0x0008801817007988 */ /* 0x000fe80008000405 */
[----:B--2---:R0:W-:Y:S04]  /*df10*/  STL [R1+0x78], R17 ;  /* 0x0000781101007387 */ /* 0x0041e80000100800 */
[----:B0-----:R-:W2:Y:S04]  /*df20*/  LDL.LU R17, [R1+0xec0] ;  /* 0x000ec00001117983 */ /* 0x001ea80000300800 */
[----:B------:R-:W3:Y:S04]  /*df30*/  LDL R4, [R1+0x844] ;  /* 0x0008440001047983 */ /* 0x000ee80000100800 */
[----:B------:R-:W3:Y:S04]  /*df40*/  LDL R5, [R1+0x850] ;  /* 0x0008500001057983 */ /* 0x000ee80000100800 */
[----:B------:R-:W2:Y:S01]  /*df50*/  LDL.LU R24, [R1+0xebc] ;  /* 0x000ebc0001187983 */ /* 0x000ea20000300800 */
[----:B---3--:R-:W-:-:S04]  /*df60*/  @!P1 LOP3.LUT R5, R5, R4, RZ, 0x3c, !PT ;  /* 0x0000000405059212 */ /* 0x008fc800078e3cff */
[C---:B------:R-:W-:Y:S02]  /*df70*/  @!P1 LOP3.LUT R4, R5.reuse, R4, RZ, 0x3c, !PT ;  /* 0x0000000405049212 */ /* 0x040fe400078e3cff */
[----:B--2---:R-:W-:Y:S02]  /*df80*/  PRMT R24, RZ, 0x7610, R24 ;  /* 0x00007610ff187816 */ /* 0x004fe40000000018 */
[----:B------:R-:W-:-:S05]  /*df90*/  @!P1 LOP3.LUT R5, R5, R4, RZ, 0x3c, !PT ;  /* 0x0000000405059212 */ /* 0x000fca00078e3cff */
[----:B------:R-:W2:Y:S04]  /*dfa0*/  @!P1 LDG.E.U16 R24, desc[UR8][R4.64] ;  /* 0x0000000804189981 */ /* 0x000ea8000c1e1500 */
[----:B------:R-:W-:Y:S04]  /*dfb0*/  STS.U16 [R23+UR5+0xc80], R19 ;  /* 0x000c801317007988 */ /* 0x000fe80008000405 */
[----:B------:R-:W3:Y:S04]  /*dfc0*/  LDL R4, [R1+0x854] ;  /* 0x0008540001047983 */ /* 0x000ee80000100800 */
[----:B------:R-:W3:Y:S04]  /*dfd0*/  LDL R5, [R1+0x860] ;  /* 0x0008600001057983 */ /* 0x000ee80000100800 */
[----:B--2---:R0:W-:Y:S04]  /*dfe0*/  STL [R1+0x74], R24 ;  /* 0x0000741801007387 */ /* 0x0041e80000100800 */
[----:B0-----:R-:W2:Y:S04]  /*dff0*/  LDL R24, [R1+0x890] ;  /* 0x0008900001187983 */ /* 0x001ea80000100800 */
[----:B------:R-:W2:Y:S01]  /*e000*/  LDL.LU R19, [R1+0xeb8] ;  /* 0x000eb80001137983 */ /* 0x000ea20000300800 */
        /* <DEDUP_REMOVED lines=16> */
[----:B--2---:R0:W-:Y:S04]  /*e110*/  STL [R1+0x6c], R21 ;  /* 0x00006c1501007387 */ /* 0x0041e80000100800 */
[----:B0-----:R-:W2:Y:S04]  /*e120*/  LDL.LU R21, [R1+0xeac] ;  /* 0x000eac0001157983 */ /* 0x001ea80000300800 */
[----:B------:R-:W3:Y:S04]  /*e130*/  LDL R4, [R1+0x874] ;  /* 0x0008740001047983 */ /* 0x000ee80000100800 */
[----:B------:R-:W3:Y:S01]  /*e140*/  LDL R5, [R1+0x880] ;  /* 0x0008800001057983 */ /* 0x000ee20000100800 */
[----:B------:R-:W-:-:S03]  /*e150*/  PRMT R0, RZ, 0x7610, R0 ;  /* 0x00007610ff007816 */ /* 0x000fc60000000000 */
[----:B----4-:R0:W-:Y:S04]  /*e160*/  STS.U16 [R23+UR5+0x1480], R28 ;  /* 0x0014801c17007988 */ /* 0x0101e80008000405 */
[----:B0-----:R-:W4:Y:S01]  /*e170*/  LDL.LU R23, [R1+0xea8] ;  /* 0x000ea80001177983 */ /* 0x001f220000300800 */
[----:B------:R-:W0:Y:S01]  /*e180*/  S2R R28, SR_TID.X ;  /* 0x00000000001c7919 */ /* 0x000e220000002100 */
[----:B---3--:R-:W-:-:S04]  /*e190*/  @!P1 LOP3.LUT R5, R5, R4, RZ, 0x3c, !PT ;  /* 0x0000000405059212 */ /* 0x008fc800078e3cff */
[----:B------:R-:W-:-:S04]  /*e1a0*/  @!P1 LOP3.LUT R4, R5, R4, RZ, 0x3c, !PT ;  /* 0x0000000405049212 */ /* 0x000fc800078e3cff */
[----:B------:R-:W-:-:S05]  /*e1b0*/  @!P1 LOP3.LUT R5, R5, R4, RZ, 0x3c, !PT ;  /* 0x0000000405059212 */ /* 0x000fca00078e3cff */
[----:B------:R-:W3:Y:S04]  /*e1c0*/  @!P1 LDG.E.U16 R0, desc[UR8][R4.64] ;  /* 0x0000000804009981 */ /* 0x000ee8000c1e1500 */
[----:B------:R-:W2:Y:S04]  /*e1d0*/  LDL.LU R4, [R1+0x8] ;  /* 0x0000080001047983 */ /* 0x000ea80000300800 */
[----:B------:R-:W2:Y:S01]  /*e1e0*/  LDL R5, [R1+0x884] ;  /* 0x0008840001057983 */ /* 0x000ea20000100800 */
[----:B0-----:R-:W-:-:S05]  /*e1f0*/  LOP3.LUT R28, R28, 0x3f, RZ, 0xc0, !PT ;  /* 0x0000003f1c1c7812 */ /* 0x001fca00078ec0ff */
[----:B------:R-:W-:Y:S01]  /*e200*/  IMAD.SHL.U32 R28, R28, 0x2, RZ ;  /* 0x000000021c1c7824 */ /* 0x000fe200078e00ff */
[----:B----4-:R-:W-:Y:S01]  /*e210*/  PRMT R23, RZ, 0x7610, R23 ;  /* 0x00007610ff177816 */ /* 0x010fe20000000017 */
[----:B---3--:R0:W-:Y:S03]  /*e220*/  STL [R1+0xe40], R0 ;  /* 0x000e400001007387 */ /* 0x0081e60000100800 */
[----:B0-----:R-:W-:-:S05]  /*e230*/  LOP3.LUT R0, R28, 0x10, RZ, 0x3c, !PT ;  /* 0x000000101c007812 */ /* 0x001fca00078e3cff */
[----:B--2---:R0:W-:Y:S02]  /*e240*/  STS.U16 [R0+UR5+0x1880], R4 ;  /* 0x0018800400007988 */ /* 0x0041e40008000405 */
[----:B0-----:R-:W-:-:S05]  /*e250*/  @!P1 IMAD.MOV.U32 R4, RZ, RZ, R24 ;  /* 0x000000ffff049224 */ /* 0x001fca00078e0018 */
[----:B------:R-:W2:Y:S01]  /*e260*/  @!P1 LDG.E.U16 R23, desc[UR8][R4.64] ;  /* 0x0000000804179981 */ /* 0x000ea2000c1e1500 */
[----:B------:R-:W0:Y:S02]  /*e270*/  S2R R24, SR_TID.X ;  /* 0x0000000000187919 */ /* 0x000e240000002100 */
[----:B0-----:R-:W-:-:S04]  /*e280*/  LOP3.LUT R24, R24, 0x3f, RZ, 0xc0, !PT ;  /* 0x0000003f18187812 */ /* 0x001fc800078ec0ff */
[----:B------:R-:W-:Y:S01]  /*e290*/  ISETP.GE.AND P0, PT, R24, R3, PT ;  /* 0x000000031800720c */ /* 0x000fe20003f06270 */
[----:B--2---:R0:W-:Y:S04]  /*e2a0*/  STL [R1+0x64], R23 ;  /* 0x0000641701007387 */ /* 0x0041e80000100800 */
[----:B0-----:R-:W2:Y:S04]  /*e2b0*/  LDL.LU R23, [R1+0xea4] ;  /* 0x000ea40001177983 */ /* 0x001ea80000300800 */
[----:B------:R-:W3:Y:S04]  /*e2c0*/  LDL R4, [R1+0x894] ;  /* 0x0008940001047983 */ /* 0x000ee80000100800 */
[----:B------:R-:W3:Y:S04]  /*e2d0*/  LDL R5, [R1+0x8a0] ;  /* 0x0008a00001057983 */ /* 0x000ee80000100800 */
[----:B------:R-:W4:Y:S01]  /*e2e0*/  LDL.LU R24, [R1+0xea0] ;  /* 0x000ea00001187983 */ /* 0x000f220000300800 */
[----:B------:R-:W-:-:S02]  /*e2f0*/  PRMT R25, RZ, 0x7610, R25 ;  /* 0x00007610ff197816 */ /* 0x000fc40000000019 */
[----:B---3--:R-:W-:-:S04]  /*e300*/  @!P1 LOP3.LUT R5, R5, R4, RZ, 0x3c, !PT ;  /* 0x0000000405059212 */ /* 0x008fc800078e3cff */
[----:B------:R-:W-:-:S04]  /*e310*/  @!P1 LOP3.LUT R4, R5, R4, RZ, 0x3c, !PT ;  /* 0x0000000405049212 */ /* 0x000fc800078e3cff */
[----:B------:R-:W-:Y:S01]  /*e320*/  @!P1 LOP3.LUT R5, R5, R4, RZ, 0x3c, !PT ;  /* 0x0000000405059212 */ /* 0x000fe200078e3cff */
[----:B----4-:R0:W-:Y:S04]  /*e330*/  STS.U16 [R0+UR5+0x1c80], R24 ;  /* 0x001c801800007988 */ /* 0x0101e80008000405 */
[----:B------:R-:W3:Y:S04]  /*e340*/  @!P1 LDG.E.U16 R25, desc[UR8][R4.64] ;  /* 0x0000000804199981 */ /* 0x000ee8000c1e1500 */
[----:B0-----:R-:W4:Y:S04]  /*e350*/  LDL.LU R24, [R1+0xe9c] ;  /* 0x000e9c0001187983 */ /* 0x001f280000300800 */
[----:B------:R-:W2:Y:S04]  /*e360*/  LDL R4, [R1+0x8a4] ;  /* 0x0008a40001047983 */ /* 0x000ea80000100800 */
[----:B------:R-:W2:Y:S04]  /*e370*/  LDL R5, [R1+0x8ac] ;  /* 0x0008ac0001057983 */ /* 0x000ea80000100800 */
[----:B---3--:R-:W-:Y:S01]  /*e380*/  STL [R1+0xe38], R25 ;  /* 0x000e381901007387 */ /* 0x008fe20000100800 */
[----:B----4-:R-:W-:-:S02]  /*e390*/  PRMT R24, RZ, 0x7610, R24 ;  /* 0x00007610ff187816 */ /* 0x010fc40000000018 */
[----:B--2---:R-:W-:-:S04]  /*e3a0*/  @!P1 LOP3.LUT R5, R5, R4, RZ, 0x3c, !PT ;  /* 0x0000000405059212 */ /* 0x004fc800078e3cff */
[----:B------:R-:W-:-:S04]  /*e3b0*/  @!P1 LOP3.LUT R4, R5, R4, RZ, 0x3c, !PT ;  /* 0x0000000405049212 */ /* 0x000fc800078e3cff */
[----:B------:R-:W-:-:S05]  /*e3c0*/  @!P1 LOP3.LUT R5, R5, R4, RZ, 0x3c, !PT ;  /* 0x0000000405059212 */ /* 0x000fca00078e3cff */
[----:B------:R-:W2:Y:S04]  /*e3d0*/  @!P1 LDG.E.U16 R24, desc[UR8][R4.64] ;  /* 0x0000000804189981 */ /* 0x000ea8000c1e1500 */
[----:B------:R-:W3:Y:S04]  /*e3e0*/  LDL R4, [R1+0x42c] ;  /* 0x00042c0001047983 */ /* 0x000ee80000100800 */
[----:B------:R-:W3:Y:S01]  /*e3f0*/  LDL R5, [R1+0x430] ;  /* 0x0004300001057983 */ /* 0x000ee20000100800 */
[----:B------:R-:W-:-:S03]  /*e400*/  PRMT R3, RZ, 0x7610, R3 ;  /* 0x00007610ff037816 */ /* 0x000fc60000000003 */
[----:B--2---:R-:W-:Y:S01]  /*e410*/  STL [R1+0xe44], R24 ;  /* 0x000e441801007387 */ /* 0x004fe20000100800 */
[----:B---3--:R-:W-:-:S04]  /*e420*/  @!P0 LOP3.LUT R5, R5, R4, RZ, 0x3c, !PT ;  /* 0x0000000405058212 */ /* 0x008fc800078e3cff */
[----:B------:R-:W-:-:S04]  /*e430*/  @!P0 LOP3.LUT R4, R5, R4, RZ, 0x3c, !PT ;  /* 0x0000000405048212 */ /* 0x000fc800078e3cff */
[----:B------:R-:W-:-:S05]  /*e440*/  @!P0 LOP3.LUT R5, R5, R4, RZ, 0x3c, !PT ;  /* 0x0000000405058212 */ /* 0x000fca00078e3cff */
[----:B------:R-:W2:Y:S04]  /*e450*/  @!P0 LDG.E.U16 R3, desc[UR8][R4.64] ;  /* 0x0000000804038981 */ /* 0x000ea8000c1e1500 */
[----:B------:R-:W3:Y:S04]  /*e460*/  LDL R4, [R1+0x41c] ;  /* 0x00041c0001047983 */ /* 0x000ee80000100800 */
[----:B------:R-:W3:Y:S01]  /*e470*/  LDL R5, [R1+0x420] ;  /* 0x0004200001057983 */ /* 0x000ee20000100800 */
[----:B------:R-:W-:-:S03]  /*e480*/  PRMT R7, RZ, 0x7610, R7 ;  /* 0x00007610ff077816 */ /* 0x000fc60000000007 */
[----:B--2---:R0:W-:Y:S01]  /*e490*/  STL [R1+0x60], R3 ;  /* 0x0000600301007387 */ /* 0x0041e20000100800 */
[----:B------:R-:W-:-:S03]  /*e4a0*/  PRMT R28, RZ, 0x7610, R28 ;  /* 0x00007610ff1c7816 */ /* 0x000fc6000000001c */
[----:B0-----:R-:W2:Y:S01]  /*e4b0*/  LDL R3, [R1+0x3f0] ;  /* 0x0003f00001037983 */ /* 0x001ea20000100800 */
[----:B---3--:R-:W-:-:S04]  /*e4c0*/  @!P0 LOP3.LUT R5, R5, R4, RZ, 0x3c, !PT ;  /* 0x0000000405058212 */ /* 0x008fc800078e3cff */
[----:B------:R-:W-:-:S04]  /*e4d0*/  @!P0 LOP3.LUT R4, R5, R4, RZ, 0x3c, !PT ;  /* 0x0000000405048212 */ /* 0x000fc800078e3cff */
[----:B------:R-:W-:-:S05]  /*e4e0*/  @!P0 LOP3.LUT R5, R5, R4, RZ, 0x3c, !PT ;  /* 0x0000000405058212 */ /* 0x000fca00078e3cff */
[----:B------:R0:W3:Y:S04]  /*e4f0*/  @!P0 LDG.E.U16 R7, desc[UR8][R4.64] ;  /* 0x0000000804078981 */ /* 0x0000e8000c1e1500 */
[----:B------:R-:W0:Y:S04]  /*e500*/  LDL R4, [R1+0x40c] ;  /* 0x00040c0001047983 */ /* 0x000e280000100800 */
[----:B------:R-:W0:Y:S02]  /*e510*/  LDL R5, [R1+0x410] ;  /* 0x0004100001057983 */ /* 0x000e240000100800 */
[----:B0-----:R-:W-:-:S04]  /*e520*/  @!P0 LOP3.LUT R5, R5, R4, RZ, 0x3c, !PT ;  /* 0x0000000405058212 */ /* 0x001fc800078e3cff */
[----:B------:R-:W-:-:S04]  /*e530*/  @!P0 LOP3.LUT R4, R5, R4, RZ, 0x3c, !PT ;  /* 0x0000000405048212 */ /* 0x000fc800078e3cff */
[----:B------:R-:W-:-:S05]  /*e540*/  @!P0 LOP3.LUT R5, R5, R4, RZ, 0x3c, !PT ;  /* 0x0000000405058212 */ /* 0x000fca00078e3cff */
[----:B------:R-:W4:Y:S04]  /*e550*/  @!P0 LDG.E.U16 R28, desc[UR8][R4.64] ;  /* 0x00000008041c8981 */ /* 0x000f28000c1e1500 */
[----:B---3--:R0:W-:Y:S04]  /*e560*/  STL [R1+0x2c], R7 ;  /* 0x00002c0701007387 */ /* 0x0081e80000100800 */
[----:B0-----:R-:W3:Y:S04]  /*e570*/  LDL R7, [R1+0x3e0] ;  /* 0x0003e00001077983 */ /* 0x001ee80000100800 */
[----:B----4-:R-:W-:Y:S04]  /*e580*/  STL [R1+0x28], R28 ;  /* 0x0000281c01007387 */ /* 0x010fe80000100800 */
[----:B------:R-:W4:Y:S04]  /*e590*/  LDL R4, [R1+0x3fc] ;  /* 0x0003fc0001047983 */ /* 0x000f280000100800 */
[----:B------:R-:W4:Y:S01]  /*e5a0*/  LDL R5, [R1+0x400] ;  /* 0x0004000001057983 */ /* 0x000f220000100800 */
[----:B------:R-:W-:-:S02]  /*e5b0*/  PRMT R6, RZ, 0x7610, R6 ;  /* 0x00007610ff067816 */ /* 0x000fc40000000006 */
[----:B----4-:R-:W-:-:S04]  /*e5c0*/  @!P0 LOP3.LUT R5, R5, R4, RZ, 0x3c, !PT ;  /* 0x0000000405058212 */ /* 0x010fc800078e3cff */
[----:B------:R-:W-:-:S04]  /*e5d0*/  @!P0 LOP3.LUT R4, R5, R4, RZ, 0x3c, !PT ;  /* 0x0000000405048212 */ /* 0x000fc800078e3cff */
[----:B------:R-:W-:-:S05]  /*e5e0*/  @!P0 LOP3.LUT R5, R5, R4, RZ, 0x3c, !PT ;  /* 0x0000000405058212 */ /* 0x000fca00078e3cff */
[----:B------:R2:W4:Y:S04]  /*e5f0*/  @!P0 LDG.E.U16 R6, desc[UR8][R4.64] ;  /* 0x0000000804068981 */ /* 0x000528000c1e1500 */
[----:B------:R-:W3:Y:S01]  /*e600*/  LDL R5, [R1+0x3ec] ;  /* 0x0003ec0001057983 */ /* 0x000ee20000100800 */
[----:B------:R-:W-:Y:S01]  /*e610*/  PRMT R24, RZ, 0x7610, R24 ;  /* 0x00007610ff187816 */ /* 0x000fe20000000018 */
[----:B--2---:R-:W-:Y:S02]  /*e620*/  @!P0 IMAD.MOV.U32 R4, RZ, RZ, R3 ;  /* 0x000000ffff048224 */ /* 0x004fe400078e0003 */
[----:B----4-:R0:W-:Y:S01]  /*e630*/  STL [R1+0x24], R6 ;  /* 0x0000240601007387 */ /* 0x0101e20000100800 */
[----:B------:R-:W-:-:S03]  /*e640*/  PRMT R25, RZ, 0x7610, R25 ;  /* 0x00007610ff197816 */ /* 0x000fc60000000019 */
[----:B------:R-:W2:Y:S04]  /*e650*/  LDL R3, [R1+0x3c0] ;  /* 0x0003c00001037983 */ /* 0x000ea80000100800 */
[----:B---3--:R1:W3:Y:S04]  /*e660*/  @!P0 LDG.E.U16 R24, desc[UR8][R4.64] ;  /* 0x0000000804188981 */ /* 0x0082e8000c1e1500 */
[----:B0-----:R-:W4:Y:S04]  /*e670*/  LDL R6, [R1+0x3d0] ;  /* 0x0003d00001067983 */ /* 0x001f280000100800 */
[----:B------:R-:W2:Y:S01]  /*e680*/  LDL R5, [R1+0x3dc] ;  /* 0x0003dc0001057983 */ /* 0x000ea20000100800 */
[----:B-1----:R-:W-:-:S03]  /*e690*/  @!P0 IMAD.MOV.U32 R4, RZ, RZ, R7 ;  /* 0x000000ffff048224 */ /* 0x002fc600078e0007 */
[----:B---3--:R0:W-:Y:S04]  /*e6a0*/  STL [R1+0xe48], R24 ;  /* 0x000e481801007387 */ /* 0x0081e80000100800 */
[----:B0-----:R-:W3:Y:S04]  /*e6b0*/  LDL.LU R24, [R1+0x254] ;  /* 0x0002540001187983 */ /* 0x001ee80000300800 */
[----:B------:R-:W3:Y:S04]  /*e6c0*/  LDL.LU R7, [R1+0x22c] ;  /* 0x00022c0001077983 */ /* 0x000ee80000300800 */
[----:B--2---:R4:W2:Y:S04]  /*e6d0*/  @!P0 LDG.E.U16 R25, desc[UR8][R4.64] ;  /* 0x0000000804198981 */ /* 0x0048a8000c1e1500 */
[----:B------:R-:W2:Y:S01]  /*e6e0*/  LDL R5, [R1+0x3cc] ;  /* 0x0003cc0001057983 */ /* 0x000ea20000100800 */
[----:B------:R-:W-:Y:S01]  /*e6f0*/  PRMT R26, RZ, 0x7610, R26 ;  /* 0x00007610ff1a7816 */ /* 0x000fe2000000001a */
[----:B----4-:R-:W-:-:S05]  /*e700*/  @!P0 IMAD.MOV.U32 R4, RZ, RZ, R6 ;  /* 0x000000ffff048224 */ /* 0x010fca00078e0006 */
[----:B--2---:R-:W2:Y:S04]  /*e710*/  @!P0 LDG.E.U16 R26, desc[UR8][R4.64] ;  /* 0x00000008041a8981 */ /* 0x004ea8000c1e1500 */
[----:B------:R0:W-:Y:S04]  /*e720*/  STL [R1+0xe4c], R25 ;  /* 0x000e4c1901007387 */ /* 0x0001e80000100800 */
[----:B0-----:R-:W4:Y:S04]  /*e730*/  LDL.LU R25, [R1+0x214] ;  /* 0x0002140001197983 */ /* 0x001f280000300800 */
[----:B------:R-:W3:Y:S04]  /*e740*/  LDL R6, [R1+0x3a0] ;  /* 0x0003a00001067983 */ /* 0x000ee80000100800 */
[----:B--2---:R0:W-:Y:S04]  /*e750*/  STL [R1+0xe50], R26 ;  /* 0x000e501a01007387 */ /* 0x0041e80000100800 */
[----:B0-----:R-:W2:Y:S04]  /*e760*/  LDL R26, [R1+0x3bc] ;  /* 0x0003bc00011a7983 */ /* 0x001ea80000100800 */
[----:B------:R-:W-:Y:S04]  /*e770*/  STS.U16 [R0+UR5+0x2080], R23 ;  /* 0x0020801700007988 */ /* 0x000fe80008000405 */
[----:B------:R-:W-:Y:S04]  /*e780*/  STS.U16 [R0+UR5+0x2480], R21 ;  /* 0x0024801500007988 */ /* 0x000fe80008000405 */
[----:B------:R-:W-:Y:S04]  /*e790*/  STS.U16 [R0+UR5+0x2880], R19 ;  /* 0x0028801300007988 */ /* 0x000fe80008000405 */
[----:B------:R-:W-:Y:S04]  /*e7a0*/  STS.U16 [R0+UR5+0x2c80], R17 ;  /* 0x002c801100007988 */ /* 0x000fe80008000405 */
[----:B------:R-:W-:Y:S01]  /*e7b0*/  STS.U16 [R0+UR5+0x3080], R15 ;  /* 0x0030800f00007988 */ /* 0x000fe20008000405 */
[----:B------:R-:W-:-:S03]  /*e7c0*/  PRMT R4, RZ, 0x7610, R4 ;  /* 0x00007610ff047816 */ /* 0x000fc60000000004 */
[----:B------:R-:W-:Y:S04]  /*e7d0*/  STS.U16 [R0+UR5+0x3480], R14 ;  /* 0x0034800e00007988 */ /* 0x000fe80008000405 */
[----:B------:R-:W-:Y:S04]  /*e7e0*/  STS.U16 [R0+UR5+0x3880], R12 ;  /* 0x0038800c00007988 */ /* 0x000fe80008000405 */
[----:B------:R0:W-:Y:S04]  /*e7f0*/  STS.U16 [R0+UR5+0x3c80], R2 ;  /* 0x003c800200007988 */ /* 0x0001e80008000405 */
[----:B------:R1:W-:Y:S01]  /*e800*/  STL [R1+0xe74], R0 ;  /* 0x000e740001007387 */ /* 0x0003e20000100800 */
[----:B0-----:R-:W-:-:S02]  /*e810*/  @!P0 IMAD.MOV.U32 R2, RZ, RZ, R3 ;  /* 0x000000ffff028224 */ /* 0x001fc400078e0003 */
[----:B--2---:R-:W-:-:S05]  /*e820*/  @!P0 IMAD.MOV.U32 R3, RZ, RZ, R26 ;  /* 0x000000ffff038224 */ /* 0x004fca00078e001a */
[----:B------:R-:W2:Y:S04]  /*e830*/  @!P0 LDG.E.U16 R4, desc[UR8][R2.64] ;  /* 0x0000000802048981 */ /* 0x000ea8000c1e1500 */
[----:B------:R-:W4:Y:S04]  /*e840*/  LDL R2, [R1+0x3ac] ;  /* 0x0003ac0001027983 */ /* 0x000f280000100800 */
[----:B------:R-:W4:Y:S01]  /*e850*/  LDL R3, [R1+0x3b0] ;  /* 0x0003b00001037983 */ /* 0x000f220000100800 */
[----:B------:R-:W0:Y:S01]  /*e860*/  S2R R28, SR_TID.X ;  /* 0x00000000001c7919 */ /* 0x000e220000002100 */
[----:B-1----:R-:W-:-:S02]  /*e870*/  PRMT R0, RZ, 0x7610, R0 ;  /* 0x00007610ff007816 */ /* 0x002fc40000000000 */
[----:B0-----:R-:W-:-:S05]  /*e880*/  LOP3.LUT R28, R28, 0x3f, RZ, 0xc0, !PT ;  /* 0x0000003f1c1c7812 */ /* 0x001fca00078ec0ff */
[----:B------:R-:W-:-:S05]  /*e890*/  IMAD.SHL.U32 R28, R28, 0x2, RZ ;  /* 0x000000021c1c7824 */ /* 0x000fca00078e00ff */
[----:B------:R-:W-:-:S05]  /*e8a0*/  LOP3.LUT R5, R28, 0x20, RZ, 0x3c, !PT ;  /* 0x000000201c057812 */ /* 0x000fca00078e3cff */
[----:B---3--:R0:W-:Y:S04]  /*e8b0*/  STS.U16 [R5+UR5+0x100], R24 ;  /* 0x0001001805007988 */ /* 0x0081e80008000405 */
[----:B0-----:R-:W3:Y:S04]  /*e8c0*/  LDL R24, [R1+0x37c] ;  /* 0x00037c0001187983 */ /* 0x001ee80000100800 */
[----:B--2---:R0:W-:Y:S04]  /*e8d0*/  STL [R1+0xc], R4 ;  /* 0x00000c0401007387 */ /* 0x0041e80000100800 */
[----:B0-----:R-:W2:Y:S01]  /*e8e0*/  LDL R4, [R1+0x380] ;  /* 0x0003800001047983 */ /* 0x001ea20000100800 */
[----:B----4-:R-:W-:-:S03]  /*e8f0*/  @!P0 LOP3.LUT R3, R3, R2, RZ, 0x3c, !PT ;  /* 0x0000000203038212 */ /* 0x010fc600078e3cff */
[----:B------:R-:W4:Y:S01]  /*e900*/  LDL.LU R26, [R1+0x1e8] ;  /* 0x0001e800011a7983 */ /* 0x000f220000300800 */
[----:B------:R-:W-:-:S04]  /*e910*/  @!P0 LOP3.LUT R2, R3, R2, RZ, 0x3c, !PT ;  /* 0x0000000203028212 */ /* 0x000fc800078e3cff */
[----:B------:R-:W-:-:S05]  /*e920*/  @!P0 LOP3.LUT R3, R3, R2, RZ, 0x3c, !PT ;  /* 0x0000000203038212 */ /* 0x000fca00078e3cff */
[----:B------:R-:W2:Y:S04]  /*e930*/  @!P0 LDG.E.U16 R0, desc[UR8][R2.64] ;  /* 0x0000000802008981 */ /* 0x000ea8000c1e1500 */
[----:B------:R-:W3:Y:S04]  /*e940*/  LDL.LU R2, [R1+0x240] ;  /* 0x0002400001027983 */ /* 0x000ee80000300800 */
[----:B------:R-:W4:Y:S04]  /*e950*/  LDL R3, [R1+0x39c] ;  /* 0x00039c0001037983 */ /* 0x000f280000100800 */
[----:B--2---:R0:W-:Y:S04]  /*e960*/  STL [R1+0xe78], R0 ;  /* 0x000e780001007387 */ /* 0x0041e80000100800 */
[----:B---3--:R1:W-:Y:S01]  /*e970*/  STS.U16 [R5+UR5+0x500], R2 ;  /* 0x0005000205007988 */ /* 0x0083e20008000405 */
[----:B0-----:R-:W-:Y:S01]  /*e980*/  PRMT R0, RZ, 0x7610, R0 ;  /* 0x00007610ff007816 */ /* 0x001fe20000000000 */
[----:B-1----:R-:W-:Y:S01]  /*e990*/  @!P0 IMAD.MOV.U32 R2, RZ, RZ, R6 ;  /* 0x000000ffff028224 */ /* 0x002fe200078e0006 */
[----:B------:R-:W-:Y:S01]  /*e9a0*/  PRMT R28, RZ, 0x7610, R28 ;  /* 0x00007610ff1c7816 */ /* 0x000fe2000000001c */
[----:B------:R-:W2:Y:S04]  /*e9b0*/  LDL R6, [R1+0x36c] ;  /* 0x00036c0001067983 */ /* 0x000ea80000100800 */
[----:B----4-:R0:W3:Y:S04]  /*e9c0*/  @!P0 LDG.E.U16 R0, desc[UR8][R2.64] ;  /* 0x0000000802008981 */ /* 0x0100e8000c1e1500 */
[----:B------:R-:W0:Y:S04]  /*e9d0*/  LDL R2, [R1+0x38c] ;  /* 0x00038c0001027983 */ /* 0x000e280000100800 */
[----:B------:R-:W0:Y:S02]  /*e9e0*/  LDL R3, [R1+0x390] ;  /* 0x0003900001037983 */ /* 0x000e240000100800 */
[----:B0-----:R-:W-:-:S04]  /*e9f0*/  @!P0 LOP3.LUT R3, R3, R2, RZ, 0x3c, !PT ;  /* 0x0000000203038212 */ /* 0x001fc800078e3cff */
[----:B------:R-:W-:-:S04]  /*ea00*/  @!P0 LOP3.LUT R2, R3, R2, RZ, 0x3c, !PT ;  /* 0x0000000203028212 */ /* 0x000fc800078e3cff */
[----:B------:R-:W-:-:S05]  /*ea10*/  @!P0 LOP3.LUT R3, R3, R2, RZ, 0x3c, !PT ;  /* 0x0000000203038212 */ /* 0x000fca00078e3cff */
[----:B------:R0:W4:Y:S01]  /*ea20*/  @!P0 LDG.E.U16 R28, desc[UR8][R2.64] ;  /* 0x00000008021c8981 */ /* 0x000122000c1e1500 */
[----:B------:R-:W-:-:S03]  /*ea30*/  PRMT R29, RZ, 0x7610, R29 ;  /* 0x00007610ff1d7816 */ /* 0x000fc6000000001d */
[----:B---3--:R1:W-:Y:S04]  /*ea40*/  STL [R1+0x4], R0 ;  /* 0x0000040001007387 */ /* 0x0083e80000100800 */
[----:B------:R3:W-:Y:S01]  /*ea50*/  STS.U16 [R5+UR5+0x900], R7 ;  /* 0x0009000705007988 */ /* 0x0007e20008000405 */
[----:B0-----:R-:W-:Y:S02]  /*ea60*/  @!P0 IMAD.MOV.U32 R2, RZ, RZ, R4 ;  /* 0x000000ffff028224 */ /* 0x001fe400078e0004 */
[----:B------:R-:W-:Y:S01]  /*ea70*/  @!P0 IMAD.MOV.U32 R3, RZ, RZ, R24 ;  /* 0x000000ffff038224 */ /* 0x000fe200078e0018 */
[----:B-1----:R-:W2:Y:S04]  /*ea80*/  LDL R0, [R1+0x370] ;  /* 0x0003700001007983 */ /* 0x002ea80000100800 */
[----:B---3--:R-:W3:Y:S04]  /*ea90*/  LDL.LU R7, [R1+0x1c4] ;  /* 0x0001c40001077983 */ /* 0x008ee80000300800 */
[----:B------:R0:W-:Y:S04]  /*eaa0*/  STS.U16 [R5+UR5+0xd00], R25 ;  /* 0x000d001905007988 */ /* 0x0001e80008000405 */
[----:B------:R2:W3:Y:S04]  /*eab0*/  @!P0 LDG.E.U16 R29, desc[UR8][R2.64] ;  /* 0x00000008021d8981 */ /* 0x0004e8000c1e1500 */
[----:B----4-:R-:W-:Y:S04]  /*eac0*/  STL [R1], R28 ;  /* 0x0000001c01007387 */ /* 0x010fe80000100800 */
[----:B------:R-:W4:Y:S04]  /*ead0*/  LDL R24, [R1+0x360] ;  /* 0x0003600001187983 */ /* 0x000f280000100800 */
[----:B------:R-:W4:Y:S04]  /*eae0*/  LDL R4, [R1+0x350] ;  /* 0x0003500001047983 */ /* 0x000f280000100800 */
[----:B0-----:R-:W4:Y:S04]  /*eaf0*/  LDL.LU R25, [R1+0x1b0] ;  /* 0x0001b00001197983 */ /* 0x001f280000300800 */
[----:B------:R-:W4:Y:S01]  /*eb00*/  LDL.LU R3, [R1+0x1fc] ;  /* 0x0001fc0001037983 */ /* 0x000f220000300800 */
[----:B------:R-:W-:Y:S01]  /*eb10*/  PRMT R23, RZ, 0x7610, R23 ;  /* 0x00007610ff177816 */ /* 0x000fe20000000017 */
[----:B--2---:R-:W-:-:S02]  /*eb20*/  @!P0 IMAD.MOV.U32 R2, RZ, RZ, R0 ;  /* 0x000000ffff028224 */ /* 0x004fc400078e0000 */
[----:B---3--:R0:W-:Y:S04]  /*eb30*/  STL [R1+0xe54], R29 ;  /* 0x000e541d01007387 */ /* 0x0081e80000100800 */
[----:B0-----:R-:W2:Y:S04]  /*eb40*/  LDL R29, [R1+0x34c] ;  /* 0x00034c00011d7983 */ /* 0x001ea80000100800 */
[----:B----4-:R0:W-:Y:S02]  /*eb50*/  STS.U16 [R5+UR5+0x1100], R3 ;  /* 0x0011000305007988 */ /* 0x0101e40008000405 */
[----:B0-----:R-:W-:-:S02]  /*eb60*/  @!P0 IMAD.MOV.U32 R3, RZ, RZ, R6 ;  /* 0x000000ffff038224 */ /* 0x001fc400078e0006 */
[----:B------:R-:W3:Y:S04]  /*eb70*/  LDL.LU R6, [R1+0x198] ;  /* 0x0001980001067983 */ /* 0x000ee80000300800 */
[----:B------:R0:W4:Y:S04]  /*eb80*/  @!P0 LDG.E.U16 R23, desc[UR8][R2.64] ;  /* 0x0000000802178981 */ /* 0x000128000c1e1500 */
[----:B------:R-:W2:Y:S01]  /*eb90*/  LDL R3, [R1+0x35c] ;  /* 0x00035c0001037983 */ /* 0x000ea20000100800 */
[----:B------:R-:W-:Y:S01]  /*eba0*/  PRMT R22, RZ, 0x7610, R22 ;  /* 0x00007610ff167816 */ /* 0x000fe20000000016 */
[----:B0-----:R-:W-:-:S02]  /*ebb0*/  @!P0 IMAD.MOV.U32 R2, RZ, RZ, R24 ;  /* 0x000000ffff028224 */ /* 0x001fc400078e0018 */
[----:B------:R-:W-:Y:S01]  /*ebc0*/  STS.U16 [R5+UR5+0x1500], R26 ;  /* 0x0015001a05007988 */ /* 0x000fe20008000405 */
[----:B------:R-:W-:-:S03]  /*ebd0*/  PRMT R21, RZ, 0x7610, R21 ;  /* 0x00007610ff157816 */ /* 0x000fc60000000015 */
[----:B----4-:R0:W-:Y:S04]  /*ebe0*/  STL [R1+0xe58], R23 ;  /* 0x000e581701007387 */ /* 0x0101e80000100800 */
[----:B0-----:R-:W4:Y:S04]  /*ebf0*/  LDL.LU R23, [R1+0x1d8] ;  /* 0x0001d80001177983 */ /* 0x001f280000300800 */
[----:B------:R-:W3:Y:S04]  /*ec00*/  LDL R26, [R1+0x33c] ;  /* 0x00033c00011a7983 */ /* 0x000ee80000100800 */
[----:B------:R-:W3:Y:S04]  /*ec10*/  LDL R0, [R1+0x340] ;  /* 0x0003400001007983 */ /* 0x000ee80000100800 */
[----:B--2---:R0:W2:Y:S01]  /*ec20*/  @!P0 LDG.E.U16 R22, desc[UR8][R2.64] ;  /* 0x0000000802168981 */ /* 0x0040a2000c1e1500 */
[----:B------:R-:W-:-:S03]  /*ec30*/  PRMT R20, RZ, 0x7610, R20 ;  /* 0x00007610ff147816 */ /* 0x000fc60000000014 */
[----:B------:R-:W2:Y:S01]  /*ec40*/  LDL.LU R24, [R1+0x188] ;  /* 0x0001880001187983 */ /* 0x000ea20000300800 */
[----:B0-----:R-:W-:Y:S02]  /*ec50*/  @!P0 IMAD.MOV.U32 R2, RZ, RZ, R4 ;  /* 0x000000ffff028224 */ /* 0x001fe400078e0004 */
[----:B------:R-:W-:-:S05]  /*ec60*/  @!P0 IMAD.MOV.U32 R3, RZ, RZ, R29 ;  /* 0x000000ffff038224 */ /* 0x000fca00078e001d */
[----:B------:R3:W2:Y:S04]  /*ec70*/  @!P0 LDG.E.U16 R21, desc[UR8][R2.64] ;  /* 0x0000000802158981 */ /* 0x0006a8000c1e1500 */
[----:B----4-:R0:W-:Y:S01]  /*ec80*/  STS.U16 [R5+UR5+0x1900], R23 ;  /* 0x0019001705007988 */ /* 0x0101e20008000405 */
[----:B---3--:R-:W-:Y:S02]  /*ec90*/  @!P0 IMAD.MOV.U32 R3, RZ, RZ, R26 ;  /* 0x000000ffff038224 */ /* 0x008fe400078e001a */
[----:B------:R-:W-:Y:S01]  /*eca0*/  @!P0 IMAD.MOV.U32 R2, RZ, RZ, R0 ;  /* 0x000000ffff028224 */ /* 0x000fe200078e0000 */
[----:B--2---:R1:W-:Y:S04]  /*ecb0*/  STL [R1+0xe5c], R22 ;  /* 0x000e5c1601007387 */ /* 0x0043e80000100800 */
[----:B0-----:R-:W2:Y:S04]  /*ecc0*/  LDL R23, [R1+0x32c] ;  /* 0x00032c0001177983 */ /* 0x001ea80000100800 */
[----:B------:R-:W3:Y:S04]  /*ecd0*/  LDL R4, [R1+0x330] ;  /* 0x0003300001047983 */ /* 0x000ee80000100800 */
[----:B------:R2:W4:Y:S04]  /*ece0*/  @!P0 LDG.E.U16 R20, desc[UR8][R2.64] ;  /* 0x0000000802148981 */ /* 0x000528000c1e1500 */
[----:B------:R-:W4:Y:S04]  /*ecf0*/  LDL.LU R29, [R1+0x17c] ;  /* 0x00017c00011d7983 */ /* 0x000f280000300800 */
[----:B------:R-:W-:Y:S04]  /*ed00*/  STL [R1+0xe60], R21 ;  /* 0x000e601501007387 */ /* 0x000fe80000100800 */
[----:B------:R0:W-:Y:S04]  /*ed10*/  STS.U16 [R5+UR5+0x1d00], R7 ;  /* 0x001d000705007988 */ /* 0x0001e80008000405 */
[----:B-1----:R-:W4:Y:S04]  /*ed20*/  LDL R22, [R1+0x31c] ;  /* 0x00031c0001167983 */ /* 0x002f280000100800 */
[----:B0-----:R-:W4:Y:S01]  /*ed30*/  LDL R7, [R1+0x320] ;  /* 0x0003200001077983 */ /* 0x001f220000100800 */
[----:B------:R-:W-:-:S03]  /*ed40*/  PRMT R19, RZ, 0x7610, R19 ;  /* 0x00007610ff137816 */ /* 0x000fc60000000013 */
[----:B------:R-:W4:Y:S01]  /*ed50*/  LDL.LU R26, [R1+0x164] ;  /* 0x00016400011a7983 */ /* 0x000f220000300800 */
[----:B--2---:R-:W-:Y:S02]  /*ed60*/  @!P0 IMAD.MOV.U32 R3, RZ, RZ, R23 ;  /* 0x000000ffff038224 */ /* 0x004fe400078e0017 */
[----:B---3--:R-:W-:Y:S01]  /*ed70*/  @!P0 IMAD.MOV.U32 R2, RZ, RZ, R4 ;  /* 0x000000ffff028224 */ /* 0x008fe200078e0004 */
[----:B----4-:R-:W-:Y:S04]  /*ed80*/  STL [R1+0xe64], R20 ;  /* 0x000e641401007387 */ /* 0x010fe80000100800 */
[----:B------:R-:W2:Y:S04]  /*ed90*/  LDL R21, [R1+0x30c] ;  /* 0x00030c0001157983 */ /* 0x000ea80000100800 */
[----:B------:R-:W3:Y:S04]  /*eda0*/  LDL R0, [R1+0x310] ;  /* 0x0003100001007983 */ /* 0x000ee80000100800 */
[----:B------:R0:W4:Y:S01]  /*edb0*/  @!P0 LDG.E.U16 R19, desc[UR8][R2.64] ;  /* 0x0000000802138981 */ /* 0x000122000c1e1500 */
[----:B------:R-:W-:Y:S01]  /*edc0*/  PRMT R18, RZ, 0x7610, R18 ;  /* 0x00007610ff127816 */ /* 0x000fe20000000012 */
[----:B0-----:R-:W-:-:S02]  /*edd0*/  @!P0 IMAD.MOV.U32 R2, RZ, RZ, R7 ;  /* 0x000000ffff028224 */ /* 0x001fc400078e0007 */
[----:B------:R-:W-:-:S05]  /*ede0*/  @!P0 IMAD.MOV.U32 R3, RZ, RZ, R22 ;  /* 0x000000ffff038224 */ /* 0x000fca00078e0016 */
[----:B------:R2:W4:Y:S01]  /*edf0*/  @!P0 LDG.E.U16 R18, desc[UR8][R2.64] ;  /* 0x0000000802128981 */ /* 0x000522000c1e1500 */
[----:B------:R-:W-:-:S03]  /*ee00*/  PRMT R17, RZ, 0x7610, R17 ;  /* 0x00007610ff117816 */ /* 0x000fc60000000011 */
[----:B------:R0:W-:Y:S04]  /*ee10*/  STS.U16 [R5+UR5+0x2100], R25 ;  /* 0x0021001905007988 */ /* 0x0001e80008000405 */
[----:B------:R1:W-:Y:S04]  /*ee20*/  STS.U16 [R5+UR5+0x2500], R6 ;  /* 0x0025000605007988 */ /* 0x0003e80008000405 */
[----:B0-----:R-:W4:Y:S01]  /*ee30*/  LDL.LU R25, [R1+0x130] ;  /* 0x0001300001197983 */ /* 0x001f220000300800 */
[----:B--2---:R-:W-:Y:S02]  /*ee40*/  @!P0 IMAD.MOV.U32 R3, RZ, RZ, R21 ;  /* 0x000000ffff038224 */ /* 0x004fe400078e0015 */
[----:B---3--:R-:W-:Y:S01]  /*ee50*/  @!P0 IMAD.MOV.U32 R2, RZ, RZ, R0 ;  /* 0x000000ffff028224 */ /* 0x008fe200078e0000 */
[----:B----4-:R0:W-:Y:S04]  /*ee60*/  STL [R1+0xe7c], R19 ;  /* 0x000e7c1301007387 */ /* 0x0101e80000100800 */
[----:B-1----:R-:W2:Y:S04]  /*ee70*/  LDL R6, [R1+0x2fc] ;  /* 0x0002fc0001067983 */ /* 0x002ea80000100800 */
[----:B------:R-:W3:Y:S04]  /*ee80*/  LDL R4, [R1+0x300] ;  /* 0x0003000001047983 */ /* 0x000ee80000100800 */
[----:B------:R2:W4:Y:S04]  /*ee90*/  @!P0 LDG.E.U16 R17, desc[UR8][R2.64] ;  /* 0x0000000802118981 */ /* 0x000528000c1e1500 */
[----:B------:R-:W4:Y:S04]  /*eea0*/  LDL.LU R7, [R1+0xe8] ;  /* 0x0000e80001077983 */ /* 0x000f280000300800 */
[----:B------:R1:W-:Y:S04]  /*eeb0*/  STL [R1+0xe6c], R18 ;  /* 0x000e6c1201007387 */ /* 0x0003e80000100800 */
[----:B------:R-:W4:Y:S04]  /*eec0*/  LDL R20, [R1+0x2ec] ;  /* 0x0002ec0001147983 */ /* 0x000f280000100800 */
[----:B0-----:R-:W4:Y:S04]  /*eed0*/  LDL R19, [R1+0x2f0] ;  /* 0x0002f00001137983 */ /* 0x001f280000100800 */
[----:B-1----:R-:W4:Y:S04]  /*eee0*/  LDL R18, [R1+0x2dc] ;  /* 0x0002dc0001127983 */ /* 0x002f280000100800 */
[----:B------:R-:W4:Y:S04]  /*eef0*/  LDL R0, [R1+0x2e0] ;  /* 0x0002e00001007983 */ /* 0x000f280000100800 */
[----:B------:R0:W-:Y:S04]  /*ef00*/  STS.U16 [R5+UR5+0x2900], R24 ;  /* 0x0029001805007988 */ /* 0x0001e80008000405 */
[----:B0-----:R-:W4:Y:S01]  /*ef10*/  LDL.LU R24, [R1+0xcc] ;  /* 0x0000cc0001187983 */ /* 0x001f220000300800 */
[----:B--2---:R-:W-:-:S02]  /*ef20*/  @!P0 IMAD.MOV.U32 R3, RZ, RZ, R6 ;  /* 0x000000ffff038224 */ /* 0x004fc400078e0006 */
[----:B---3--:R-:W-:Y:S01]  /*ef30*/  @!P0 IMAD.MOV.U32 R2, RZ, RZ, R4 ;  /* 0x000000ffff028224 */ /* 0x008fe200078e0004 */
[----:B----4-:R-:W-:Y:S04]  /*ef40*/  STL [R1+0xe68], R17 ;  /* 0x000e681101007387 */ /* 0x010fe80000100800 */
[----:B------:R-:W2:Y:S04]  /*ef50*/  LDL R6, [R1+0x2cc] ;  /* 0x0002cc0001067983 */ /* 0x000ea80000100800 */
[----:B------:R-:W3:Y:S01]  /*ef60*/  LDL R4, [R1+0x2d0] ;  /* 0x0002d00001047983 */ /* 0x000ee20000100800 */
[----:B------:R-:W-:-:S02]  /*ef70*/  PRMT R16, RZ, 0x7610, R16 ;  /* 0x00007610ff107816 */ /* 0x000fc40000000010 */
[----:B------:R-:W-:-:S04]  /*ef80*/  PRMT R15, RZ, 0x7610, R15 ;  /* 0x00007610ff0f7816 */ /* 0x000fc8000000000f */
[----:B------:R0:W4:Y:S01]  /*ef90*/  @!P0 LDG.E.U16 R16, desc[UR8][R2.64] ;  /* 0x0000000802108981 */ /* 0x000122000c1e1500 */
[----:B------:R-:W-:Y:S01]  /*efa0*/  PRMT R14, RZ, 0x7610, R14 ;  /* 0x00007610ff0e7816 */ /* 0x000fe2000000000e */
[----:B0-----:R-:W-:Y:S02]  /*efb0*/  @!P0 IMAD.MOV.U32 R2, RZ, RZ, R19 ;  /* 0x000000ffff028224 */ /* 0x001fe400078e0013 */
[----:B------:R-:W-:-:S05]  /*efc0*/  @!P0 IMAD.MOV.U32 R3, RZ, RZ, R20 ;  /* 0x000000ffff038224 */ /* 0x000fca00078e0014 */
[----:B------:R0:W4:Y:S02]  /*efd0*/  @!P0 LDG.E.U16 R15, desc[UR8][R2.64] ;  /* 0x00000008020f8981 */ /* 0x000124000c1e1500 */
[----:B0-----:R-:W-:Y:S02]  /*efe0*/  @!P0 IMAD.MOV.U32 R2, RZ, RZ, R0 ;  /* 0x000000ffff028224 */ /* 0x001fe400078e0000 */
[----:B------:R-:W-:-:S05]  /*eff0*/  @!P0 IMAD.MOV.U32 R3, RZ, RZ, R18 ;  /* 0x000000ffff038224 */ /* 0x000fca00078e0012 */
[----:B------:R2:W4:Y:S01]  /*f000*/  @!P0 LDG.E.U16 R14, desc[UR8][R2.64] ;  /* 0x00000008020e8981 */ /* 0x000522000c1e1500 */
[----:B------:R-:W-:Y:S01]  /*f010*/  PRMT R12, RZ, 0x7610, R12 ;  /* 0x00007610ff0c7816 */ /* 0x000fe2000000000c */
[----:B--2---:R-:W-:Y:S02]  /*f020*/  @!P0 IMAD.MOV.U32 R3, RZ, RZ, R6 ;  /* 0x000000ffff038224 */ /* 0x004fe400078e0006 */
[----:B---3--:R-:W-:-:S05]  /*f030*/  @!P0 IMAD.MOV.U32 R2, RZ, RZ, R4 ;  /* 0x000000ffff028224 */ /* 0x008fca00078e0004 */
[----:B------:R-:W2:Y:S04]  /*f040*/  @!P0 LDG.E.U16 R12, desc[UR8][R2.64] ;  /* 0x00000008020c8981 */ /* 0x000ea8000c1e1500 */
[----:B------:R-:W-:Y:S04]  /*f050*/  STS.U16 [R5+UR5+0x2d00], R29 ;  /* 0x002d001d05007988 */ /* 0x000fe80008000405 */
[----:B----4-:R-:W-:Y:S04]  /*f060*/  STL [R1+0xe70], R16 ;  /* 0x000e701001007387 */ /* 0x010fe80000100800 */
[----:B------:R0:W-:Y:S04]  /*f070*/  STS.U16 [R5+UR5+0x3100], R26 ;  /* 0x0031001a05007988 */ /* 0x0001e80008000405 */
[----:B------:R1:W-:Y:S04]  /*f080*/  STS.U16 [R5+UR5+0x3500], R25 ;  /* 0x0035001905007988 */ /* 0x0003e80008000405 */
[----:B0-----:R-:W3:Y:S04]  /*f090*/  LDL.LU R26, [R1+0x290] ;  /* 0x00029000011a7983 */ /* 0x001ee80000300800 */
[----:B------:R0:W-:Y:S04]  /*f0a0*/  STL [R1+0xe80], R15 ;  /* 0x000e800f01007387 */ /* 0x0001e80000100800 */
[----:B-1----:R-:W4:Y:S04]  /*f0b0*/  LDL.LU R25, [R1+0x280] ;  /* 0x0002800001197983 */ /* 0x002f280000300800 */
[----:B------:R-:W3:Y:S04]  /*f0c0*/  LDL R0, [R1+0x2c0] ;  /* 0x0002c00001007983 */ /* 0x000ee80000100800 */
[----:B0-----:R-:W4:Y:S04]  /*f0d0*/  LDL R15, [R1+0x2bc] ;  /* 0x0002bc00010f7983 */ /* 0x001f280000100800 */
[----:B------:R-:W4:Y:S04]  /*f0e0*/  LDL.LU R22, [R1+0x274] ;  /* 0x0002740001167983 */ /* 0x000f280000300800 */
[----:B------:R-:W-:Y:S04]  /*f0f0*/  STL [R1+0xe84], R14 ;  /* 0x000e840e01007387 */ /* 0x000fe80000100800 */
[----:B------:R0:W-:Y:S04]  /*f100*/  STS.U16 [R5+UR5+0x3900], R7 ;  /* 0x0039000705007988 */ /* 0x0001e80008000405 */
[----:B------:R-:W4:Y:S04]  /*f110*/  LDL R6, [R1+0x838] ;  /* 0x0008380001067983 */ /* 0x000f280000100800 */
[----:B0-----:R-:W4:Y:S04]  /*f120*/  LDL R7, [R1+0x82c] ;  /* 0x00082c0001077983 */ /* 0x001f280000100800 */
[----:B------:R-:W4:Y:S04]  /*f130*/  LDL.LU R23, [R1+0x260] ;  /* 0x0002600001177983 */ /* 0x000f280000300800 */
[----:B------:R0:W-:Y:S04]  /*f140*/  STS.U16 [R5+UR5+0x3d00], R24 ;  /* 0x003d001805007988 */ /* 0x0001e80008000405 */
[----:B--2---:R-:W-:Y:S04]  /*f150*/  STL [R1+0xe88], R12 ;  /* 0x000e880c01007387 */ /* 0x004fe80000100800 */
[----:B0-----:R-:W2:Y:S04]  /*f160*/  LDL R5, [R1+0x83c] ;  /* 0x00083c0001057983 */ /* 0x001ea80000100800 */
[----:B------:R-:W2:Y:S01]  /*f170*/  LDL R4, [R1+0x848] ;  /* 0x0008480001047983 */ /* 0x000ea20000100800 */
[----:B------:R-:W-:-:S02]  /*f180*/  PRMT R10, RZ, 0x7610, R10 ;  /* 0x00007610ff0a7816 */ /* 0x000fc4000000000a */
[----:B------:R-:W-:Y:S01]  /*f190*/  PRMT R8, RZ, 0x7610, R8 ;  /* 0x00007610ff087816 */ /* 0x000fe20000000008 */
[----:B------:R-:W0:Y:S01]  /*f1a0*/  S2R R28, SR_TID.X ;  /* 0x00000000001c7919 */ /* 0x000e220000002100 */
[----:B------:R-:W2:Y:S04]  /*f1b0*/  LDL.LU R29, [R1+0x248] ;  /* 0x00024800011d7983 */ /* 0x000ea80000300800 */
[----:B------:R-:W2:Y:S01]  /*f1c0*/  LDL R14, [R1+0x84c] ;  /* 0x00084c00010e7983 */ /* 0x000ea20000100800 */
[----:B---3--:R-:W-:-:S03]  /*f1d0*/  @!P0 IMAD.MOV.U32 R2, RZ, RZ, R0 ;  /* 0x000000ffff028224 */ /* 0x008fc600078e0000 */
[----:B------:R-:W3:Y:S01]  /*f1e0*/  LDL R0, [R1+0x858] ;  /* 0x0008580001007983 */ /* 0x000ee20000100800 */
[----:B----4-:R-:W-:-:S05]  /*f1f0*/  @!P0 IMAD.MOV.U32 R3, RZ, RZ, R15 ;  /* 0x000000ffff038224 */ /* 0x010fca00078e000f */
[----:B------:R1:W4:Y:S02]  /*f200*/  @!P0 LDG.E.U16 R10, desc[UR8][R2.64] ;  /* 0x00000008020a8981 */ /* 0x000324000c1e1500 */
[----:B-1----:R-:W-:Y:S02]  /*f210*/  @!P0 IMAD.MOV.U32 R2, RZ, RZ, R6 ;  /* 0x000000ffff028224 */ /* 0x002fe400078e0006 */
[----:B------:R-:W-:-:S05]  /*f220*/  @!P0 IMAD.MOV.U32 R3, RZ, RZ, R7 ;  /* 0x000000ffff038224 */ /* 0x000fca00078e0007 */
[----:B------:R1:W3:Y:S02]  /*f230*/  @!P0 LDG.E.U16 R8, desc[UR8][R2.64] ;  /* 0x0000000802088981 */ /* 0x0002e4000c1e1500 */
[----:B-1----:R-:W-:-:S06]  /*f240*/  PRMT R2, RZ, 0x7610, R2 ;  /* 0x00007610ff027816 */ /* 0x002fcc0000000002 */
[----:B--2---:R-:W2:Y:S01]  /*f250*/  @!P0 LDG.E.U16 R2, desc[UR8][R4.64] ;  /* 0x0000000804028981 */ /* 0x004ea2000c1e1500 */
[----:B0-----:R-:W-:-:S05]  /*f260*/  LOP3.LUT R28, R28, 0x3f, RZ, 0xc0, !PT ;  /* 0x0000003f1c1c7812 */ /* 0x001fca00078ec0ff */
[----:B------:R-:W-:-:S05]  /*f270*/  IMAD.SHL.U32 R28, R28, 0x2, RZ ;  /* 0x000000021c1c7824 */ /* 0x000fca00078e00ff */
[----:B------:R-:W-:-:S05]  /*f280*/  LOP3.LUT R24, R28, 0x30, RZ, 0x3c, !PT ;  /* 0x000000301c187812 */ /* 0x000fca00078e3cff */
[----:B------:R0:W-:Y:S04]  /*f290*/  STS.U16 [R24+UR5+0x180], R26 ;  /* 0x0001801a18007988 */ /* 0x0001e80008000405 */
[----:B------:R1:W-:Y:S04]  /*f2a0*/  STS.U16 [R24+UR5+0x580], R25 ;  /* 0x0005801918007988 */ /* 0x0003e80008000405 */
[----:B----4-:R-:W-:Y:S04]  /*f2b0*/  STL [R1+0xe8c], R10 ;  /* 0x000e8c0a01007387 */ /* 0x010fe80000100800 */
[----:B0-----:R-:W4:Y:S04]  /*f2c0*/  LDL.LU R26, [R1+0x230] ;  /* 0x00023000011a7983 */ /* 0x001f280000300800 */
[----:B------:R-:W4:Y:S04]  /*f2d0*/  LDL R7, [R1+0x85c] ;  /* 0x00085c0001077983 */ /* 0x000f280000100800 */
[----:B------:R-:W4:Y:S04]  /*f2e0*/  LDL R6, [R1+0x868] ;  /* 0x0008680001067983 */ /* 0x000f280000100800 */
[----:B---3--:R0:W-:Y:S04]  /*f2f0*/  STL [R1+0xe90], R8 ;  /* 0x000e900801007387 */ /* 0x0081e80000100800 */
[----:B-1----:R-:W3:Y:S04]  /*f300*/  LDL.LU R25, [R1+0x220] ;  /* 0x0002200001197983 */ /* 0x002ee80000300800 */
[----:B0-----:R-:W3:Y:S04]  /*f310*/  LDL R8, [R1+0x878] ;  /* 0x0008780001087983 */ /* 0x001ee80000100800 */
[----:B--2---:R0:W-:Y:S04]  /*f320*/  STL [R1+0xe94], R2 ;  /* 0x000e940201007387 */ /* 0x0041e80000100800 */
[----:B------:R-:W2:Y:S01]  /*f330*/  LDL R12, [R1+0x86c] ;  /* 0x00086c00010c7983 */ /* 0x000ea20000100800 */
[----:B------:R-:W-:Y:S01]  /*f340*/  PRMT R3, RZ, 0x7610, R3 ;  /* 0x00007610ff037816 */ /* 0x000fe20000000003 */
[----:B------:R-:W-:-:S02]  /*f350*/  @!P0 IMAD.MOV.U32 R4, RZ, RZ, R0 ;  /* 0x000000ffff048224 */ /* 0x000fc400078e0000 */
[----:B------:R-:W-:Y:S01]  /*f360*/  @!P0 IMAD.MOV.U32 R5, RZ, RZ, R14 ;  /* 0x000000ffff058224 */ /* 0x000fe200078e000e */
[----:B------:R-:W3:Y:S04]  /*f370*/  LDL R0, [R1+0x888] ;  /* 0x0008880001007983 */ /* 0x000ee80000100800 */
[----:B0-----:R-:W3:Y:S04]  /*f380*/  LDL R2, [R1+0x87c] ;  /* 0x00087c0001027983 */ /* 0x001ee80000100800 */
[----:B------:R0:W3:Y:S04]  /*f390*/  @!P0 LDG.E.U16 R3, desc[UR8][R4.64] ;  /* 0x0000000804038981 */ /* 0x0000e8000c1e1500 */
[----:B------:R-:W3:Y:S04]  /*f3a0*/  LDL.LU R16, [R1+0x20c] ;  /* 0x00020c0001107983 */ /* 0x000ee80000300800 */
[----:B------:R1:W-:Y:S01]  /*f3b0*/  STS.U16 [R24+UR5+0x980], R22 ;  /* 0x0009801618007988 */ /* 0x0003e20008000405 */
[----:B0-----:R-:W-:-:S03]  /*f3c0*/  PRMT R4, RZ, 0x7610, R4 ;  /* 0x00007610ff047816 */ /* 0x001fc60000000004 */
[----:B------:R-:W3:Y:S04]  /*f3d0*/  LDL R14, [R1+0x88c] ;  /* 0x00088c00010e7983 */ /* 0x000ee80000100800 */
[----:B------:R-:W3:Y:S04]  /*f3e0*/  LDL R10, [R1+0x898] ;  /* 0x00089800010a7983 */ /* 0x000ee80000100800 */
[----:B------:R0:W-:Y:S04]  /*f3f0*/  STS.U16 [R24+UR5+0xd80], R23 ;  /* 0x000d801718007988 */ /* 0x0001e80008000405 */
[----:B-1----:R-:W3:Y:S04]  /*f400*/  LDL.LU R22, [R1+0x1f8] ;  /* 0x0001f80001167983 */ /* 0x002ee80000300800 */
[----:B------:R1:W-:Y:S04]  /*f410*/  STS.U16 [R24+UR5+0x1180], R29 ;  /* 0x0011801d18007988 */ /* 0x0003e80008000405 */
[----:B0-----:R-:W3:Y:S04]  /*f420*/  LDL.LU R23, [R1+0x1e0] ;  /* 0x0001e00001177983 */ /* 0x001ee80000300800 */
[----:B----4-:R2:W4:Y:S04]  /*f430*/  @!P0 LDG.E.U16 R4, desc[UR8][R6.64] ;  /* 0x0000000806048981 */ /* 0x010528000c1e1500 */
[----:B-1----:R-:W4:Y:S04]  /*f440*/  LDL.LU R29, [R1+0x1c8] ;  /* 0x0001c800011d7983 */ /* 0x002f280000300800 */
[----:B------:R0:W-:Y:S04]  /*f450*/  STS.U16 [R24+UR5+0x1580], R26 ;  /* 0x0015801a18007988 */ /* 0x0001e80008000405 */
[----:B------:R-:W4:Y:S04]  /*f460*/  LDL.LU R19, [R1+0x1ac] ;  /* 0x0001ac0001137983 */ /* 0x000f280000300800 */
[----:B0-----:R-:W4:Y:S04]  /*f470*/  LDL.LU R26, [R1+0x194] ;  /* 0x00019400011a7983 */ /* 0x001f280000300800 */
[----:B------:R-:W4:Y:S01]  /*f480*/  LDL R15, [R1+0x89c] ;  /* 0x00089c00010f7983 */ /* 0x000f220000100800 */
[----:B--2---:R-:W-:-:S03]  /*f490*/  @!P0 IMAD.MOV.U32 R7, RZ, RZ, R12 ;  /* 0x000000ffff078224 */ /* 0x004fc600078e000c */
[----:B------:R-:W2:Y:S01]  /*f4a0*/  LDL R12, [R1+0x8a8] ;  /* 0x0008a800010c7983 */ /* 0x000ea20000100800 */
[----:B------:R-:W-:Y:S01]  /*f4b0*/  PRMT R5, RZ, 0x7610, R5 ;  /* 0x00007610ff057816 */ /* 0x000fe20000000005 */
[----:B---3--:R-:W-:Y:S01]  /*f4c0*/  @!P0 IMAD.MOV.U32 R6, RZ, RZ, R8 ;  /* 0x000000ffff068224 */ /* 0x008fe200078e0008 */
[----:B------:R-:W-:-:S04]  /*f4d0*/  PRMT R9, RZ, 0x7610, R9 ;  /* 0x00007610ff097816 */ /* 0x000fc80000000009 */
[----:B------:R0:W3:Y:S01]  /*f4e0*/  @!P0 LDG.E.U16 R5, desc[UR8][R6.64] ;  /* 0x0000000806058981 */ /* 0x0000e2000c1e1500 */
[----:B------:R-:W-:Y:S01]  /*f4f0*/  PRMT R11, RZ, 0x7610, R11 ;  /* 0x00007610ff0b7816 */ /* 0x000fe2000000000b */
[----:B0-----:R-:W-:Y:S02]  /*f500*/  @!P0 IMAD.MOV.U32 R6, RZ, RZ, R0 ;  /* 0x000000ffff068224 */ /* 0x001fe400078e0000 */
[----:B------:R-:W-:Y:S02]  /*f510*/  @!P0 IMAD.MOV.U32 R7, RZ, RZ, R2 ;  /* 0x000000ffff078224 */ /* 0x000fe400078e0002 */
[----:B------:R-:W3:Y:S04]  /*f520*/  LDL.LU R2, [R1+0x14c] ;  /* 0x00014c0001027983 */ /* 0x000ee80000300800 */
[----:B------:R0:W3:Y:S01]  /*f530*/  @!P0 LDG.E.U16 R9, desc[UR8][R6.64] ;  /* 0x0000000806098981 */ /* 0x0000e2000c1e1500 */
[----:B------:R-:W-:-:S03]  /*f540*/  PRMT R13, RZ, 0x7610, R13 ;  /* 0x00007610ff0d7816 */ /* 0x000fc6000000000d */
[----:B------:R-:W3:Y:S04]  /*f550*/  LDL.LU R8, [R1+0x138] ;  /* 0x0001380001087983 */ /* 0x000ee80000300800 */
[----:B------:R-:W3:Y:S01]  /*f560*/  LDL.LU R17, [R1+0x2ac] ;  /* 0x0002ac0001117983 */ /* 0x000ee20000300800 */
[----:B0-----:R-:W-:Y:S02]  /*f570*/  @!P0 IMAD.MOV.U32 R6, RZ, RZ, R10 ;  /* 0x000000ffff068224 */ /* 0x001fe400078e000a */
[----:B------:R-:W-:Y:S01]  /*f580*/  @!P0 IMAD.MOV.U32 R7, RZ, RZ, R14 ;  /* 0x000000ffff078224 */ /* 0x000fe200078e000e */
[----:B------:R-:W3:Y:S04]  /*f590*/  LDL.LU R0, [R1+0x29c] ;  /* 0x00029c0001007983 */ /* 0x000ee80000300800 */
[----:B------:R4:W3:Y:S04]  /*f5a0*/  @!P0 LDG.E.U16 R11, desc[UR8][R6.64] ;  /* 0x00000008060b8981 */ /* 0x0008e8000c1e1500 */
[----:B------:R-:W3:Y:S04]  /*f5b0*/  LDL.LU R10, [R1+0x288] ;  /* 0x00028800010a7983 */ /* 0x000ee80000300800 */
[----:B------:R-:W3:Y:S04]  /*f5c0*/  LDL.LU R14, [R1+0x270] ;  /* 0x00027000010e7983 */ /* 0x000ee80000300800 */
[----:B------:R-:W3:Y:S04]  /*f5d0*/  LDL.LU R18, [R1+0x25c] ;  /* 0x00025c0001127983 */ /* 0x000ee80000300800 */
[----:B------:R-:W3:Y:S04]  /*f5e0*/  LDL.LU R20, [R1+0x244] ;  /* 0x0002440001147983 */ /* 0x000ee80000300800 */
[----:B------:R0:W-:Y:S04]  /*f5f0*/  STS.U16 [R24+UR5+0x1980], R25 ;  /* 0x0019801918007988 */ /* 0x0001e80008000405 */
[----:B------:R-:W3:Y:S01]  /*f600*/  LDL.LU R21, [R1+0x228] ;  /* 0x0002280001157983 */ /* 0x000ee20000300800 */
[----:B----4-:R-:W-:-:S03]  /*f610*/  @!P0 IMAD.MOV.U32 R7, RZ, RZ, R15 ;  /* 0x000000ffff078224 */ /* 0x010fc600078e000f */
[----:B0-----:R-:W4:Y:S01]  /*f620*/  LDL.LU R25, [R1+0x210] ;  /* 0x0002100001197983 */ /* 0x001f220000300800 */
[----:B--2---:R-:W-:-:S05]  /*f630*/  @!P0 IMAD.MOV.U32 R6, RZ, RZ, R12 ;  /* 0x000000ffff068224 */ /* 0x004fca00078e000c */
[----:B------:R0:W2:Y:S04]  /*f640*/  @!P0 LDG.E.U16 R13, desc[UR8][R6.64] ;  /* 0x00000008060d8981 */ /* 0x0000a8000c1e1500 */
[----:B------:R-:W2:Y:S04]  /*f650*/  LDL.LU R7, [R1+0x178] ;  /* 0x0001780001077983 */ /* 0x000ea80000300800 */
[----:B------:R-:W-:Y:S04]  /*f660*/  STS.U16 [R24+UR5+0x1d80], R16 ;  /* 0x001d801018007988 */ /* 0x000fe80008000405 */
[----:B------:R1:W-:Y:S04]  /*f670*/  STS.U16 [R24+UR5+0x2180], R22 ;  /* 0x0021801618007988 */ /* 0x0003e80008000405 */
[----:B------:R0:W-:Y:S04]  /*f680*/  STS.U16 [R24+UR5+0x2580], R23 ;  /* 0x0025801718007988 */ /* 0x0001e80008000405 */
[----:B------:R0:W-:Y:S04]  /*f690*/  STS.U16 [R24+UR5+0x2980], R29 ;  /* 0x0029801d18007988 */ /* 0x0001e80008000405 */
[----:B-1----:R-:W4:Y:S04]  /*f6a0*/  LDL.LU R22, [R1+0x1f4] ;  /* 0x0001f40001167983 */ /* 0x002f280000300800 */
[----:B------:R-:W4:Y:S04]  /*f6b0*/  LDL.LU R15, [R1+0x1dc] ;  /* 0x0001dc00010f7983 */ /* 0x000f280000300800 */
[----:B0-----:R-:W4:Y:S04]  /*f6c0*/  LDL.LU R23, [R1+0x1c0] ;  /* 0x0001c00001177983 */ /* 0x001f280000300800 */
[----:B------:R-:W4:Y:S04]  /*f6d0*/  LDL.LU R29, [R1+0x1a8] ;  /* 0x0001a800011d7983 */ /* 0x000f280000300800 */
[----:B------:R0:W-:Y:S04]  /*f6e0*/  STS.U16 [R24+UR5+0x2d80], R19 ;  /* 0x002d801318007988 */ /* 0x0001e80008000405 */
[----:B------:R-:W4:Y:S04]  /*f6f0*/  LDL.LU R16, [R1+0x190] ;  /* 0x0001900001107983 */ /* 0x000f280000300800 */
[----:B------:R1:W-:Y:S04]  /*f700*/  STS.U16 [R24+UR5+0x3180], R26 ;  /* 0x0031801a18007988 */ /* 0x0003e80008000405 */
[----:B0-----:R-:W4:Y:S01]  /*f710*/  LDL.LU R19, [R1+0x174] ;  /* 0x0001740001137983 */ /* 0x001f220000300800 */
[----:B------:R-:W-:-:S03]  /*f720*/  LOP3.LUT R12, R28, 0x40, RZ, 0x3c, !PT ;  /* 0x000000401c0c7812 */ /* 0x000fc600078e3cff */
[----:B-1----:R-:W4:Y:S04]  /*f730*/  LDL.LU R26, [R1+0x148] ;  /* 0x00014800011a7983 */ /* 0x002f280000300800 */
[----:B--2---:R-:W-:Y:S04]  /*f740*/  STS.U16 [R24+UR5+0x3580], R7 ;  /* 0x0035800718007988 */ /* 0x004fe80008000405 */
[----:B---3--:R-:W-:Y:S04]  /*f750*/  STS.U16 [R24+UR5+0x3980], R2 ;  /* 0x0039800218007988 */ /* 0x008fe80008000405 */
[----:B------:R-:W-:Y:S04]  /*f760*/  STS.U16 [R24+UR5+0x3d80], R8 ;  /* 0x003d800818007988 */ /* 0x000fe80008000405 */
[----:B------:R0:W-:Y:S04]  /*f770*/  STS.U16 [R12+UR5+0x200], R17 ;  /* 0x000200110c007988 */ /* 0x0001e80008000405 */
[----:B------:R1:W-:Y:S04]  /*f780*/  STS.U16 [R12+UR5+0x600], R0 ;  /* 0x000600000c007988 */ /* 0x0003e80008000405 */
[----:B0-----:R-:W2:Y:S04]  /*f790*/  LDL.LU R17, [R1+0x2a8] ;  /* 0x0002a80001117983 */ /* 0x001ea80000300800 */
[----:B-1----:R-:W3:Y:S04]  /*f7a0*/  LDL.LU R0, [R1+0x298] ;  /* 0x0002980001007983 */ /* 0x002ee80000300800 */
[----:B------:R-:W-:Y:S04]  /*f7b0*/  STS.U16 [R12+UR5+0xa00], R10 ;  /* 0x000a000a0c007988 */ /* 0x000fe80008000405 */
[----:B------:R-:W-:Y:S04]  /*f7c0*/  STS.U16 [R12+UR5+0xe00], R14 ;  /* 0x000e000e0c007988 */ /* 0x000fe80008000405 */
[----:B------:R0:W-:Y:S04]  /*f7d0*/  STS.U16 [R12+UR5+0x1200], R18 ;  /* 0x001200120c007988 */ /* 0x0001e80008000405 */
[----:B------:R1:W-:Y:S04]  /*f7e0*/  STS.U16 [R12+UR5+0x1600], R20 ;  /* 0x001600140c007988 */ /* 0x0003e80008000405 */
[----:B0-----:R-:W3:Y:S04]  /*f7f0*/  LDL.LU R18, [R1+0x284] ;  /* 0x0002840001127983 */ /* 0x001ee80000300800 */
[----:B------:R-:W3:Y:S04]  /*f800*/  LDL.LU R6, [R1+0x26c] ;  /* 0x00026c0001067983 */ /* 0x000ee80000300800 */
[----:B------:R-:W3:Y:S04]  /*f810*/  LDL.LU R7, [R1+0x258] ;  /* 0x0002580001077983 */ /* 0x000ee80000300800 */
[----:B------:R-:W3:Y:S04]  /*f820*/  LDL.LU R8, [R1+0x23c] ;  /* 0x00023c0001087983 */ /* 0x000ee80000300800 */
[----:B------:R0:W-:Y:S04]  /*f830*/  STS.U16 [R12+UR5+0x1a00], R21 ;  /* 0x001a00150c007988 */ /* 0x0001e80008000405 */
[----:B-1----:R-:W3:Y:S04]  /*f840*/  LDL.LU R20, [R1+0x224] ;  /* 0x0002240001147983 */ /* 0x002ee80000300800 */
[----:B----4-:R1:W-:Y:S04]  /*f850*/  STS.U16 [R12+UR5+0x1e00], R25 ;  /* 0x001e00190c007988 */ /* 0x0103e80008000405 */
[----:B0-----:R-:W4:Y:S04]  /*f860*/  LDL.LU R21, [R1+0x208] ;  /* 0x0002080001157983 */ /* 0x001f280000300800 */
[----:B-1----:R-:W4:Y:S04]  /*f870*/  LDL.LU R25, [R1+0x1f0] ;  /* 0x0001f00001197983 */ /* 0x002f280000300800 */
[----:B------:R0:W-:Y:S04]  /*f880*/  STS.U16 [R12+UR5+0x2200], R22 ;  /* 0x002200160c007988 */ /* 0x0001e80008000405 */
[----:B------:R-:W-:Y:S04]  /*f890*/  STS.U16 [R12+UR5+0x2600], R15 ;  /* 0x0026000f0c007988 */ /* 0x000fe80008000405 */
[----:B------:R1:W-:Y:S04]  /*f8a0*/  STS.U16 [R12+UR5+0x2a00], R23 ;  /* 0x002a00170c007988 */ /* 0x0003e80008000405 */
[----:B0-----:R-:W4:Y:S04]  /*f8b0*/  LDL.LU R22, [R1+0x1d4] ;  /* 0x0001d40001167983 */ /* 0x001f280000300800 */
[----:B------:R0:W-:Y:S04]  /*f8c0*/  STS.U16 [R12+UR5+0x2e00], R29 ;  /* 0x002e001d0c007988 */ /* 0x0001e80008000405 */
[----:B-1----:R-:W4:Y:S04]  /*f8d0*/  LDL.LU R23, [R1+0x1bc] ;  /* 0x0001bc0001177983 */ /* 0x002f280000300800 */
[----:B0-----:R-:W4:Y:S04]  /*f8e0*/  LDL.LU R29, [R1+0x1a4] ;  /* 0x0001a400011d7983 */ /* 0x001f280000300800 */
[----:B------:R-:W-:Y:S04]  /*f8f0*/  STS.U16 [R12+UR5+0x3200], R16 ;  /* 0x003200100c007988 */ /* 0x000fe80008000405 */
[----:B------:R-:W4:Y:S04]  /*f900*/  LDL.LU R10, [R1+0x170] ;  /* 0x00017000010a7983 */ /* 0x000f280000300800 */
[----:B------:R0:W-:Y:S04]  /*f910*/  STS.U16 [R12+UR5+0x3600], R19 ;  /* 0x003600130c007988 */ /* 0x0001e80008000405 */
[----:B------:R-:W4:Y:S04]  /*f920*/  LDL.LU R15, [R1+0x144] ;  /* 0x00014400010f7983 */ /* 0x000f280000300800 */
[----:B------:R1:W-:Y:S04]  /*f930*/  STS.U16 [R12+UR5+0x3a00], R26 ;  /* 0x003a001a0c007988 */ /* 0x0003e80008000405 */
[----:B0-----:R-:W4:Y:S01]  /*f940*/  LDL.LU R19, [R1+0x12c] ;  /* 0x00012c0001137983 */ /* 0x001f220000300800 */
[----:B------:R-:W-:-:S03]  /*f950*/  LOP3.LUT R2, R28, 0x50, RZ, 0x3c, !PT ;  /* 0x000000501c027812 */ /* 0x000fc600078e3cff */
[----:B------:R0:W-:Y:S04]  /*f960*/  STS.U16 [R12+UR5+0x3e00], R27 ;  /* 0x003e001b0c007988 */ /* 0x0001e80008000405 */
[----:B-1----:R-:W4:Y:S04]  /*f970*/  LDL.LU R26, [R1+0x2a4] ;  /* 0x0002a400011a7983 */ /* 0x002f280000300800 */
[----:B0-----:R-:W4:Y:S04]  /*f980*/  LDL.LU R27, [R1+0xe98] ;  /* 0x000e9800011b7983 */ /* 0x001f280000300800 */
[----:B------:R-:W4:Y:S04]  /*f990*/  LDL.LU R12, [R1+0x294] ;  /* 0x00029400010c7983 */ /* 0x000f280000300800 */
[----:B------:R-:W4:Y:S04]  /*f9a0*/  LDL.LU R14, [R1+0x27c] ;  /* 0x00027c00010e7983 */ /* 0x000f280000300800 */
[----:B--2---:R-:W-:Y:S04]  /*f9b0*/  STS.U16 [R2+UR5+0x280], R17 ;  /* 0x0002801102007988 */ /* 0x004fe80008000405 */
[----:B---3--:R0:W-:Y:S04]  /*f9c0*/  STS.U16 [R2+UR5+0x680], R0 ;  /* 0x0006800002007988 */ /* 0x0081e80008000405 */
[----:B0-----:R-:W2:Y:S04]  /*f9d0*/  LDL.LU R0, [R1+0x268] ;  /* 0x0002680001007983 */ /* 0x001ea80000300800 */
[----:B------:R-:W3:Y:S04]  /*f9e0*/  LDL.LU R16, [R1+0x250] ;  /* 0x0002500001107983 */ /* 0x000ee80000300800 */
[----:B------:R-:W3:Y:S04]  /*f9f0*/  LDL.LU R17, [R1+0x238] ;  /* 0x0002380001117983 */ /* 0x000ee80000300800 */
[----:B------:R0:W-:Y:S04]  /*fa00*/  STS.U16 [R2+UR5+0xa80], R18 ;  /* 0x000a801202007988 */ /* 0x0001e80008000405 */
[----:B------:R-:W-:Y:S04]  /*fa10*/  STS.U16 [R2+UR5+0xe80], R6 ;  /* 0x000e800602007988 */ /* 0x000fe80008000405 */
[----:B------:R-:W-:Y:S04]  /*fa20*/  STS.U16 [R2+UR5+0x1280], R7 ;  /* 0x0012800702007988 */ /* 0x000fe80008000405 */
[----:B------:R-:W-:Y:S04]  /*fa30*/  STS.U16 [R2+UR5+0x1680], R8 ;  /* 0x0016800802007988 */ /* 0x000fe80008000405 */
[----:B0-----:R-:W3:Y:S04]  /*fa40*/  LDL.LU R18, [R1+0x21c] ;  /* 0x00021c0001127983 */ /* 0x001ee80000300800 */
[----:B------:R-:W-:Y:S04]  /*fa50*/  STS.U16 [R2+UR5+0x1a80], R20 ;  /* 0x001a801402007988 */ /* 0x000fe80008000405 */
[----:B----4-:R-:W-:Y:S04]  /*fa60*/  STS.U16 [R2+UR5+0x1e80], R21 ;  /* 0x001e801502007988 */ /* 0x010fe80008000405 */
[----:B------:R0:W-:Y:S04]  /*fa70*/  STS.U16 [R2+UR5+0x2280], R25 ;  /* 0x0022801902007988 */ /* 0x0001e80008000405 */
[----:B0-----:R-:W4:Y:S04]  /*fa80*/  LDL.LU R25, [R1+0x204] ;  /* 0x0002040001197983 */ /* 0x001f280000300800 */
[----:B------:R-:W4:Y:S04]  /*fa90*/  LDL.LU R20, [R1+0x1ec] ;  /* 0x0001ec0001147983 */ /* 0x000f280000300800 */
[----:B------:R0:W-:Y:S04]  /*faa0*/  STS.U16 [R2+UR5+0x2680], R22 ;  /* 0x0026801602007988 */ /* 0x0001e80008000405 */
[----:B------:R-:W4:Y:S04]  /*fab0*/  LDL.LU R21, [R1+0x1d0] ;  /* 0x0001d00001157983 */ /* 0x000f280000300800 */
[----:B------:R1:W-:Y:S04]  /*fac0*/  STS.U16 [R2+UR5+0x2a80], R23 ;  /* 0x002a801702007988 */ /* 0x0003e80008000405 */
[----:B0-----:R-:W4:Y:S04]  /*fad0*/  LDL.LU R22, [R1+0x1b8] ;  /* 0x0001b80001167983 */ /* 0x001f280000300800 */
[----:B------:R0:W-:Y:S04]  /*fae0*/  STS.U16 [R2+UR5+0x2e80], R29 ;  /* 0x002e801d02007988 */ /* 0x0001e80008000405 */
[----:B-1----:R-:W4:Y:S04]  /*faf0*/  LDL.LU R23, [R1+0x1a0] ;  /* 0x0001a00001177983 */ /* 0x002f280000300800 */
[----:B0-----:R-:W4:Y:S04]  /*fb00*/  LDL.LU R29, [R1+0x184] ;  /* 0x00018400011d7983 */ /* 0x001f280000300800 */
[----:B------:R0:W-:Y:S04]  /*fb10*/  STS.U16 [R2+UR5+0x3280], R27 ;  /* 0x0032801b02007988 */ /* 0x0001e80008000405 */
[----:B------:R-:W-:Y:S01]  /*fb20*/  STS.U16 [R2+UR5+0x3680], R10 ;  /* 0x0036800a02007988 */ /* 0x000fe20008000405 */
[----:B0-----:R-:W-:-:S03]  /*fb30*/  LOP3.LUT R27, R28, 0x60, RZ, 0x3c, !PT ;  /* 0x000000601c1b7812 */ /* 0x001fc600078e3cff */
[----:B------:R0:W-:Y:S04]  /*fb40*/  STS.U16 [R2+UR5+0x3a80], R15 ;  /* 0x003a800f02007988 */ /* 0x0001e80008000405 */
[----:B------:R1:W-:Y:S04]  /*fb50*/  STS.U16 [R2+UR5+0x3e80], R19 ;  /* 0x003e801302007988 */ /* 0x0003e80008000405 */
[----:B------:R1:W-:Y:S04]  /*fb60*/  STS.U16 [R27+UR5+0x300], R26 ;  /* 0x0003001a1b007988 */ /* 0x0003e80008000405 */
[----:B0-----:R-:W4:Y:S04]  /*fb70*/  LDL.LU R15, [R1+0x16c] ;  /* 0x00016c00010f7983 */ /* 0x001f280000300800 */
[----:B-1----:R-:W4:Y:S04]  /*fb80*/  LDL.LU R19, [R1+0x140] ;  /* 0x0001400001137983 */ /* 0x002f280000300800 */
[----:B------:R-:W4:Y:S04]  /*fb90*/  LDL.LU R26, [R1+0x128] ;  /* 0x00012800011a7983 */ /* 0x000f280000300800 */
[----:B------:R-:W-:Y:S04]  /*fba0*/  STS.U16 [R27+UR5+0x700], R12 ;  /* 0x0007000c1b007988 */ /* 0x000fe80008000405 */
[----:B------:R-:W-:Y:S04]  /*fbb0*/  STS.U16 [R27+UR5+0xb00], R14 ;  /* 0x000b000e1b007988 */ /* 0x000fe80008000405 */
[----:B--2---:R0:W-:Y:S04]  /*fbc0*/  STS.U16 [R27+UR5+0xf00], R0 ;  /* 0x000f00001b007988 */ /* 0x0041e80008000405 */
[----:B0-----:R-:W2:Y:S04]  /*fbd0*/  LDL.LU R0, [R1+0x2a0] ;  /* 0x0002a00001007983 */ /* 0x001ea80000300800 */
[----:B------:R-:W2:Y:S04]  /*fbe0*/  LDL.LU R2, [R1+0x28c] ;  /* 0x00028c0001027983 */ /* 0x000ea80000300800 */
[----:B------:R-:W2:Y:S04]  /*fbf0*/  LDL.LU R8, [R1+0x278] ;  /* 0x0002780001087983 */ /* 0x000ea80000300800 */
[----:B---3--:R0:W-:Y:S04]  /*fc00*/  STS.U16 [R27+UR5+0x1300], R16 ;  /* 0x001300101b007988 */ /* 0x0081e80008000405 */
[----:B------:R-:W3:Y:S04]  /*fc10*/  LDL.LU R10, [R1+0x264] ;  /* 0x00026400010a7983 */ /* 0x000ee80000300800 */
[----:B------:R-:W-:Y:S04]  /*fc20*/  STS.U16 [R27+UR5+0x1700], R17 ;  /* 0x001700111b007988 */ /* 0x000fe80008000405 */
[----:B------:R-:W3:Y:S04]  /*fc30*/  LDL.LU R7, [R1+0x24c] ;  /* 0x00024c0001077983 */ /* 0x000ee80000300800 */
[----:B------:R1:W-:Y:S04]  /*fc40*/  STS.U16 [R27+UR5+0x1b00], R18 ;  /* 0x001b00121b007988 */ /* 0x0003e80008000405 */
[----:B0-----:R-:W3:Y:S04]  /*fc50*/  LDL.LU R16, [R1+0x234] ;  /* 0x0002340001107983 */ /* 0x001ee80000300800 */
[----:B-1----:R-:W3:Y:S04]  /*fc60*/  LDL.LU R18, [R1+0x218] ;  /* 0x0002180001127983 */ /* 0x002ee80000300800 */
[----:B----4-:R0:W-:Y:S04]  /*fc70*/  STS.U16 [R27+UR5+0x1f00], R25 ;  /* 0x001f00191b007988 */ /* 0x0101e80008000405 */
[----:B------:R1:W-:Y:S04]  /*fc80*/  STS.U16 [R27+UR5+0x2300], R20 ;  /* 0x002300141b007988 */ /* 0x0003e80008000405 */
[----:B0-----:R-:W4:Y:S04]  /*fc90*/  LDL.LU R25, [R1+0x200] ;  /* 0x0002000001197983 */ /* 0x001f280000300800 */
[----:B------:R-:W4:Y:S04]  /*fca0*/  LDL.LU R12, [R1+0x1e4] ;  /* 0x0001e400010c7983 */ /* 0x000f280000300800 */
[----:B------:R-:W4:Y:S04]  /*fcb0*/  LDL.LU R17, [R1+0x1cc] ;  /* 0x0001cc0001117983 */ /* 0x000f280000300800 */
[----:B------:R0:W-:Y:S04]  /*fcc0*/  STS.U16 [R27+UR5+0x2700], R21 ;  /* 0x002700151b007988 */ /* 0x0001e80008000405 */
[----:B-1----:R-:W4:Y:S01]  /*fcd0*/  LDL.LU R20, [R1+0x1b4] ;  /* 0x0001b40001147983 */ /* 0x002f220000300800 */
[----:B------:R-:W-:-:S03]  /*fce0*/  LOP3.LUT R6, R28, 0x70, RZ, 0x3c, !PT ;  /* 0x000000701c067812 */ /* 0x000fc600078e3cff */
[----:B------:R1:W-:Y:S04]  /*fcf0*/  STS.U16 [R27+UR5+0x2b00], R22 ;  /* 0x002b00161b007988 */ /* 0x0003e80008000405 */
[----:B0-----:R-:W4:Y:S04]  /*fd00*/  LDL.LU R21, [R1+0x19c] ;  /* 0x00019c0001157983 */ /* 0x001f280000300800 */
[----:B------:R0:W-:Y:S04]  /*fd10*/  STS.U16 [R27+UR5+0x2f00], R23 ;  /* 0x002f00171b007988 */ /* 0x0001e80008000405 */
[----:B-1----:R-:W4:Y:S04]  /*fd20*/  LDL.LU R22, [R1+0x180] ;  /* 0x0001800001167983 */ /* 0x002f280000300800 */
[----:B------:R1:W-:Y:S04]  /*fd30*/  STS.U16 [R27+UR5+0x3300], R29 ;  /* 0x0033001d1b007988 */ /* 0x0003e80008000405 */
[----:B0-----:R-:W4:Y:S04]  /*fd40*/  LDL.LU R23, [R1+0x168] ;  /* 0x0001680001177983 */ /* 0x001f280000300800 */
[----:B-1----:R-:W4:Y:S04]  /*fd50*/  LDL.LU R29, [R1+0x13c] ;  /* 0x00013c00011d7983 */ /* 0x002f280000300800 */
[----:B------:R-:W4:Y:S04]  /*fd60*/  LDL.LU R28, [R1+0x124] ;  /* 0x00012400011c7983 */ /* 0x000f280000300800 */
[----:B------:R-:W4:Y:S04]  /*fd70*/  LDL.LU R14, [R1+0x120] ;  /* 0x00012000010e7983 */ /* 0x000f280000300800 */
[----:B------:R-:W-:Y:S04]  /*fd80*/  STS.U16 [R27+UR5+0x3700], R15 ;  /* 0x0037000f1b007988 */ /* 0x000fe80008000405 */
[----:B------:R-:W-:Y:S04]  /*fd90*/  STS.U16 [R27+UR5+0x3b00], R19 ;  /* 0x003b00131b007988 */ /* 0x000fe80008000405 */
[----:B------:R0:W-:Y:S04]  /*fda0*/  STS.U16 [R27+UR5+0x3f00], R26 ;  /* 0x003f001a1b007988 */ /* 0x0001e80008000405 */
[----:B0-----:R-:W4:Y:S04]  /*fdb0*/  LDL.LU R26, [R1+0xc8] ;  /* 0x0000c800011a7983 */ /* 0x001f280000300800 */
[----:B------:R-:W4:Y:S04]  /*fdc0*/  LDL.LU R15, [R1+0x98] ;  /* 0x00009800010f7983 */ /* 0x000f280000300800 */
[----:B------:R-:W4:Y:S04]  /*fdd0*/  LDL.LU R19, [R1+0x78] ;  /* 0x0000780001137983 */ /* 0x000f280000300800 */
[----:B--2---:R0:W-:Y:S04]  /*fde0*/  STS.U16 [R6+UR5+0x380], R0 ;  /* 0x0003800006007988 */ /* 0x0041e80008000405 */
[----:B0-----:R-:W2:Y:S04]  /*fdf0*/  LDL.LU R0, [R1+0x60] ;  /* 0x0000600001007983 */ /* 0x001ea80000300800 */
[----:B------:R0:W-:Y:S04]  /*fe00*/  STS.U16 [R6+UR5+0x780], R2 ;  /* 0x0007800206007988 */ /* 0x0001e80008000405 */
[----:B------:R1:W-:Y:S04]  /*fe10*/  STS.U16 [R6+UR5+0xb80], R8 ;  /* 0x000b800806007988 */ /* 0x0003e80008000405 */
[----:B---3--:R3:W-:Y:S04]  /*fe20*/  STS.U16 [R6+UR5+0xf80], R10 ;  /* 0x000f800a06007988 */ /* 0x0087e80008000405 */
[----:B------:R1:W-:Y:S04]  /*fe30*/  STS.U16 [R6+UR5+0x1380], R7 ;  /* 0x0013800706007988 */ /* 0x0003e80008000405 */
[----:B0-----:R-:W2:Y:S04]  /*fe40*/  LDL.LU R2, [R1+0xe94] ;  /* 0x000e940001027983 */ /* 0x001ea80000300800 */
[----:B------:R0:W-:Y:S04]  /*fe50*/  STS.U16 [R6+UR5+0x1780], R16 ;  /* 0x0017801006007988 */ /* 0x0001e80008000405 */
[----:B------:R0:W-:Y:S04]  /*fe60*/  STS.U16 [R6+UR5+0x1b80], R18 ;  /* 0x001b801206007988 */ /* 0x0001e80008000405 */
[----:B-1----:R-:W2:Y:S04]  /*fe70*/  LDL.LU R8, [R1+0xe90] ;  /* 0x000e900001087983 */ /* 0x002ea80000300800 */
[----:B---3--:R-:W3:Y:S04]  /*fe80*/  LDL.LU R10, [R1+0xe8c] ;  /* 0x000e8c00010a7983 */ /* 0x008ee80000300800 */
[----:B------:R-:W3:Y:S04]  /*fe90*/  LDL.LU R7, [R1+0x2c] ;  /* 0x00002c0001077983 */ /* 0x000ee80000300800 */
[----:B0-----:R-:W3:Y:S04]  /*fea0*/  LDL.LU R16, [R1+0xec] ;  /* 0x0000ec0001107983 */ /* 0x001ee80000300800 */
[----:B----4-:R0:W-:Y:S04]  /*feb0*/  STS.U16 [R6+UR5+0x1f80], R25 ;  /* 0x001f801906007988 */ /* 0x0101e80008000405 */
[----:B------:R1:W-:Y:S04]  /*fec0*/  STS.U16 [R6+UR5+0x2380], R12 ;  /* 0x0023800c06007988 */ /* 0x0003e80008000405 */
[----:B------:R4:W-:Y:S04]  /*fed0*/  STS.U16 [R6+UR5+0x2780], R17 ;  /* 0x0027801106007988 */ /* 0x0009e80008000405 */
[----:B------:R-:W3:Y:S04]  /*fee0*/  LDL.LU R18, [R1+0x4] ;  /* 0x0000040001127983 */ /* 0x000ee80000300800 */
[----:B------:R1:W-:Y:S04]  /*fef0*/  STS.U16 [R6+UR5+0x2b80], R20 ;  /* 0x002b801406007988 */ /* 0x0003e80008000405 */
[----:B0-----:R-:W3:Y:S04]  /*ff00*/  LDL.LU R25, [R1+0xc4] ;  /* 0x0000c40001197983 */ /* 0x001ee80000300800 */
[----:B------:R0:W-:Y:S04]  /*ff10*/  STS.U16 [R6+UR5+0x2f80], R21 ;  /* 0x002f801506007988 */ /* 0x0001e80008000405 */
[----:B-1----:R-:W3:Y:S04]  /*ff20*/  LDL.LU R12, [R1+0xe88] ;  /* 0x000e8800010c7983 */ /* 0x002ee80000300800 */
[----:B------:R-:W-:Y:S04]  /*ff30*/  STS.U16 [R6+UR5+0x3380], R22 ;  /* 0x0033801606007988 */ /* 0x000fe80008000405 */
[----:B----4-:R-:W4:Y:S04]  /*ff40*/  LDL.LU R17, [R1+0x94] ;  /* 0x0000940001117983 */ /* 0x010f280000300800 */
[----:B------:R-:W-:Y:S04]  /*ff50*/  STS.U16 [R6+UR5+0x3780], R23 ;  /* 0x0037801706007988 */ /* 0x000fe80008000405 */
[----:B------:R-:W-:Y:S04]  /*ff60*/  STS.U16 [R6+UR5+0x3b80], R29 ;  /* 0x003b801d06007988 */ /* 0x000fe80008000405 */
[----:B------:R1:W-:Y:S04]  /*ff70*/  STS.U16 [R6+UR5+0x3f80], R28 ;  /* 0x003f801c06007988 */ /* 0x0003e80008000405 */
[----:B------:R-:W3:Y:S04]  /*ff80*/  LDL.LU R20, [R1+0x74] ;  /* 0x0000740001147983 */ /* 0x000ee80000300800 */
[----:B0-----:R-:W3:Y:S01]  /*ff90*/  LDL.LU R21, [R1+0x28] ;  /* 0x0000280001157983 */ /* 0x001ee20000300800 */
[----:B-1----:R-:W0:Y:S03]  /*ffa0*/  S2R R28, SR_TID.X ;  /* 0x00000000001c7919 */ /* 0x002e260000002100 */
[----:B------:R-:W3:Y:S04]  /*ffb0*/  LDL.LU R22, [R1+0xe4] ;  /* 0x0000e40001167983 */ /* 0x000ee80000300800 */
[----:B------:R-:W3:Y:S04]  /*ffc0*/  LDL.LU R23, [R1] ;  /* 0x0000000001177983 */ /* 0x000ee80000300800 */
[----:B------:R-:W3:Y:S01]  /*ffd0*/  LDL.LU R29, [R1+0xc0] ;  /* 0x0000c000011d7983 */ /* 0x000ee20000300800 */
[----:B0-----:R-:W-:-:S05]  /*ffe0*/  LOP3.LUT R28, R28, 0x3f, RZ, 0xc0, !PT ;  /* 0x0000003f1c1c7812 */ /* 0x001fca00078ec0ff */
[----:B------:R-:W-:-:S05]  /*fff0*/  IMAD.SHL.U32 R28, R28, 0x2, RZ ;  /* 0x000000021c1c7824 */ /* 0x000fca00078e00ff */
[----:B------:R0:W-:Y:S04]  /*10000*/  STS.U16 [R28+UR5+0x4080], R14 ;  /* 0x0040800e1c007988 */ /* 0x0001e80008000405 */
[----:B------:R1:W-:Y:S04]  /*10010*/  STS.U16 [R28+UR5+0x4880], R26 ;  /* 0x0048801a1c007988 */ /* 0x0003e80008000405 */
[----:B------:R1:W-:Y:S04]  /*10020*/  STS.U16 [R28+UR5+0x5080], R15 ;  /* 0x0050800f1c007988 */ /* 0x0003e80008000405 */
[----:B0-----:R-:W3:Y:S04]  /*10030*/  LDL.LU R14, [R1+0xe84] ;  /* 0x000e8400010e7983 */ /* 0x001ee80000300800 */
[----:B-1----:R-:W3:Y:S04]  /*10040*/  LDL.LU R26, [R1+0x70] ;  /* 0x00007000011a7983 */ /* 0x002ee80000300800 */
[----:B------:R-:W3:Y:S04]  /*10050*/  LDL.LU R15, [R1+0xe80] ;  /* 0x000e8000010f7983 */ /* 0x000ee80000300800 */
[----:B------:R0:W-:Y:S04]  /*10060*/  STS.U16 [R28+UR5+0x5880], R19 ;  /* 0x005880131c007988 */ /* 0x0001e80008000405 */
[----:B0-----:R-:W3:Y:S04]  /*10070*/  LDL.LU R19, [R1+0xe7c] ;  /* 0x000e7c0001137983 */ /* 0x001ee80000300800 */
[----:B--2---:R0:W-:Y:S04]  /*10080*/  STS.U16 [R28+UR5+0x4000], R0 ;  /* 0x004000001c007988 */ /* 0x0041e80008000405 */
[----:B0-----:R-:W2:Y:S04]  /*10090*/  LDL.LU R0, [R1+0xe78] ;  /* 0x000e780001007983 */ /* 0x001ea80000300800 */
[----:B--2---:R0:W-:Y:S04]  /*100a0*/  STS.U16 [R28+UR5+0x4800], R0 ;  /* 0x004800001c007988 */ /* 0x0041e80008000405 */
[----:B0-----:R-:W2:Y:S04]  /*100b0*/  LDL.LU R0, [R1+0xe74] ;  /* 0x000e740001007983 */ /* 0x001ea80000300800 */
[----:B---3--:R0:W-:Y:S04]  /*100c0*/  STS.U16 [R28+UR5+0x5000], R19 ;  /* 0x005000131c007988 */ /* 0x0081e80008000405 */
[----:B------:R1:W-:Y:S04]  /*100d0*/  STS.U16 [R28+UR5+0x5800], R8 ;  /* 0x005800081c007988 */ /* 0x0003e80008000405 */
[----:B0-----:R-:W3:Y:S04]  /*100e0*/  LDL.LU R19, [R1+0xac] ;  /* 0x0000ac0001137983 */ /* 0x001ee80000300800 */
[----:B-1----:R-:W3:Y:S04]  /*100f0*/  LDL.LU R8, [R1+0x24] ;  /* 0x0000240001087983 */ /* 0x002ee80000300800 */
[----:B------:R-:W3:Y:S04]  /*10100*/  LDL.LU R28, [R1+0xe0] ;  /* 0x0000e000011c7983 */ /* 0x000ee80000300800 */
[----:B--2---:R0:W-:Y:S04]  /*10110*/  STS.U16 [R0+UR5+0x4100], R7 ;  /* 0x0041000700007988 */ /* 0x0041e80008000405 */
[----:B------:R1:W-:Y:S04]  /*10120*/  STS.U16 [R0+UR5+0x4180], R16 ;  /* 0x0041801000007988 */ /* 0x0003e80008000405 */
[----:B------:R2:W-:Y:S04]  /*10130*/  STS.U16 [R0+UR5+0x4900], R18 ;  /* 0x0049001200007988 */ /* 0x0005e80008000405 */
[----:B0-----:R-:W3:Y:S04]  /*10140*/  LDL.LU R7, [R1+0x8c] ;  /* 0x00008c0001077983 */ /* 0x001ee80000300800 */
[----:B-1----:R-:W3:Y:S04]  /*10150*/  LDL.LU R16, [R1+0xe70] ;  /* 0x000e700001107983 */ /* 0x002ee80000300800 */
[----:B--2---:R-:W2:Y:S04]  /*10160*/  LDL.LU R18, [R1+0xe6c] ;  /* 0x000e6c0001127983 */ /* 0x004ea80000300800 */
[----:B------:R0:W-:Y:S04]  /*10170*/  STS.U16 [R0+UR5+0x4980], R25 ;  /* 0x0049801900007988 */ /* 0x0001e80008000405 */
[----:B0-----:R-:W3:Y:S04]  /*10180*/  LDL.LU R25, [R1+0x6c] ;  /* 0x00006c0001197983 */ /* 0x001ee80000300800 */
[----:B--2---:R0:W-:Y:S02]  /*10190*/  STS.U16 [R0+UR5+0x5100], R18 ;  /* 0x0051001200007988 */ /* 0x0041e40008000405 */
[----:B0-----:R-:W0:Y:S02]  /*101a0*/  S2R R18, SR_TID.X ;  /* 0x0000000000127919 */ /* 0x001e240000002100 */
[----:B----4-:R1:W-:Y:S04]  /*101b0*/  STS.U16 [R0+UR5+0x5180], R17 ;  /* 0x0051801100007988 */ /* 0x0103e80008000405 */
[----:B------:R2:W-:Y:S04]  /*101c0*/  STS.U16 [R0+UR5+0x5980], R20 ;  /* 0x0059801400007988 */ /* 0x0005e80008000405 */
[----:B------:R4:W-:Y:S04]  /*101d0*/  STS.U16 [R0+UR5+0x5900], R2 ;  /* 0x0059000200007988 */ /* 0x0009e80008000405 */
[----:B-1----:R-:W3:Y:S04]  /*101e0*/  LDL.LU R17, [R1+0xe68] ;  /* 0x000e680001117983 */ /* 0x002ee80000300800 */
[----:B--2---:R-:W2:Y:S04]  /*101f0*/  LDL.LU R20, [R1+0xe64] ;  /* 0x000e640001147983 */ /* 0x004ea80000300800 */
[----:B----4-:R-:W4:Y:S04]  /*10200*/  LDL.LU R2, [R1+0x90] ;  /* 0x0000900001027983 */ /* 0x010f280000300800 */
[----:B------:R-:W2:Y:S01]  /*10210*/  LDL.LU R0, [R1+0xdc] ;  /* 0x0000dc0001007983 */ /* 0x000ea20000300800 */
[----:B0-----:R-:W-:-:S05]  /*10220*/  LOP3.LUT R18, R18, 0x3f, RZ, 0xc0, !PT ;  /* 0x0000003f12127812 */ /* 0x001fca00078ec0ff */
[----:B------:R-:W-:-:S05]  /*10230*/  IMAD.SHL.U32 R18, R18, 0x2, RZ ;  /* 0x0000000212127824 */ /* 0x000fca00078e00ff */
[----:B------:R-:W-:-:S05]  /*10240*/  LOP3.LUT R18, R18, 0x20, RZ, 0x3c, !PT ;  /* 0x0000002012127812 */ /* 0x000fca00078e3cff */
[----:B------:R0:W-:Y:S04]  /*10250*/  STS.U16 [R18+UR5+0x4200], R21 ;  /* 0x0042001512007988 */ /* 0x0001e80008000405 */
[----:B------:R1:W-:Y:S04]  /*10260*/  STS.U16 [R18+UR5+0x4280], R22 ;  /* 0x0042801612007988 */ /* 0x0003e80008000405 */
[----:B------:R1:W-:Y:S04]  /*10270*/  STS.U16 [R18+UR5+0x4a00], R23 ;  /* 0x004a001712007988 */ /* 0x0003e80008000405 */
[----:B------:R1:W-:Y:S04]  /*10280*/  STS.U16 [R18+UR5+0x4a80], R29 ;  /* 0x004a801d12007988 */ /* 0x0003e80008000405 */
[----:B0-----:R-:W2:Y:S04]  /*10290*/  LDL.LU R21, [R1+0xe60] ;  /* 0x000e600001157983 */ /* 0x001ea80000300800 */
[----:B-1----:R-:W2:Y:S04]  /*102a0*/  LDL.LU R22, [R1+0xe5c] ;  /* 0x000e5c0001167983 */ /* 0x002ea80000300800 */
[----:B------:R-:W2:Y:S04]  /*102b0*/  LDL.LU R23, [R1+0xe58] ;  /* 0x000e580001177983 */ /* 0x000ea80000300800 */
[----:B------:R-:W2:Y:S04]  /*102c0*/  LDL.LU R29, [R1+0xe54] ;  /* 0x000e5400011d7983 */ /* 0x000ea80000300800 */
[----:B---3--:R0:W-:Y:S04]  /*102d0*/  STS.U16 [R18+UR5+0x5200], R17 ;  /* 0x0052001112007988 */ /* 0x0081e80008000405 */
[----:B----4-:R1:W-:Y:S04]  /*102e0*/  STS.U16 [R18+UR5+0x5280], R2 ;  /* 0x0052800212007988 */ /* 0x0103e80008000405 */
[----:B0-----:R-:W3:Y:S04]  /*102f0*/  LDL.LU R17, [R1+0x84] ;  /* 0x0000840001117983 */ /* 0x001ee80000300800 */
[----:B------:R0:W-:Y:S04]  /*10300*/  STS.U16 [R18+UR5+0x5a80], R26 ;  /* 0x005a801a12007988 */ /* 0x0001e80008000405 */
[----:B------:R4:W-:Y:S04]  /*10310*/  STS.U16 [R18+UR5+0x5a00], R3 ;  /* 0x005a000312007988 */ /* 0x0009e80008000405 */
[----:B------:R0:W-:Y:S04]  /*10320*/  STS.U16 [R24+UR5+0x4300], R8 ;  /* 0x0043000818007988 */ /* 0x0001e80008000405 */
[----:B------:R4:W-:Y:S04]  /*10330*/  STS.U16 [R24+UR5+0x4380], R28 ;  /* 0x0043801c18007988 */ /* 0x0009e80008000405 */
[----:B-1----:R-:W3:Y:S04]  /*10340*/  LDL.LU R2, [R1+0x64] ;  /* 0x0000640001027983 */ /* 0x002ee80000300800 */
[----:B0-----:R-:W3:Y:S04]  /*10350*/  LDL.LU R26, [R1+0xe50] ;  /* 0x000e5000011a7983 */ /* 0x001ee80000300800 */
[----:B----4-:R-:W4:Y:S04]  /*10360*/  LDL.LU R3, [R1+0xa4] ;  /* 0x0000a40001037983 */ /* 0x010f280000300800 */
[----:B------:R-:W3:Y:S04]  /*10370*/  LDL.LU R8, [R1+0xa0] ;  /* 0x0000a00001087983 */ /* 0x000ee80000300800 */
[----:B------:R-:W3:Y:S04]  /*10380*/  LDL.LU R28, [R1+0x80] ;  /* 0x00008000011c7983 */ /* 0x000ee80000300800 */
[----:B--2---:R0:W-:Y:S04]  /*10390*/  STS.U16 [R24+UR5+0x4b00], R29 ;  /* 0x004b001d18007988 */ /* 0x0041e80008000405 */
[----:B------:R1:W-:Y:S04]  /*103a0*/  STS.U16 [R24+UR5+0x4b80], R19 ;  /* 0x004b801318007988 */ /* 0x0003e80008000405 */
[----:B------:R-:W-:Y:S04]  /*103b0*/  STS.U16 [R24+UR5+0x5300], R16 ;  /* 0x0053001018007988 */ /* 0x000fe80008000405 */
[----:B------:R2:W-:Y:S04]  /*103c0*/  STS.U16 [R24+UR5+0x5380], R7 ;  /* 0x0053800718007988 */ /* 0x0005e80008000405 */
[----:B------:R1:W-:Y:S04]  /*103d0*/  STS.U16 [R24+UR5+0x5b80], R25 ;  /* 0x005b801918007988 */ /* 0x0003e80008000405 */
[----:B------:R2:W-:Y:S04]  /*103e0*/  STS.U16 [R24+UR5+0x5b00], R4 ;  /* 0x005b000418007988 */ /* 0x0005e80008000405 */
[----:B0-----:R-:W3:Y:S04]  /*103f0*/  LDL.LU R29, [R1+0xd8] ;  /* 0x0000d800011d7983 */ /* 0x001ee80000300800 */
[----:B-1----:R-:W3:Y:S04]  /*10400*/  LDL.LU R19, [R1+0xc] ;  /* 0x00000c0001137983 */ /* 0x002ee80000300800 */
[----:B--2---:R-:W2:Y:S04]  /*10410*/  LDL.LU R7, [R1+0xd0] ;  /* 0x0000d00001077983 */ /* 0x004ea80000300800 */
[----:B------:R-:W2:Y:S04]  /*10420*/  LDL.LU R25, [R1+0xe4c] ;  /* 0x000e4c0001197983 */ /* 0x000ea80000300800 */
[----:B------:R-:W2:Y:S01]  /*10430*/  LDL.LU R24, [R1+0xe48] ;  /* 0x000e480001187983 */ /* 0x000ea20000300800 */
[----:B------:R-:W0:Y:S03]  /*10440*/  S2R R18, SR_TID.X ;  /* 0x0000000000127919 */ /* 0x000e260000002100 */
[----:B------:R-:W3:Y:S01]  /*10450*/  LDL.LU R4, [R1+0x88] ;  /* 0x0000880001047983 */ /* 0x000ee20000300800 */
[----:B0-----:R-:W-:-:S05]  /*10460*/  LOP3.LUT R18, R18, 0x3f, RZ, 0xc0, !PT ;  /* 0x0000003f12127812 */ /* 0x001fca00078ec0ff */
[----:B------:R-:W-:-:S05]  /*10470*/  IMAD.SHL.U32 R16, R18, 0x2, RZ ;  /* 0x0000000212107824 */ /* 0x000fca00078e00ff */
[----:B------:R-:W-:-:S05]  /*10480*/  LOP3.LUT R16, R16, 0x40, RZ, 0x3c, !PT ;  /* 0x0000004010107812 */ /* 0x000fca00078e3cff */
[----:B--2---:R0:W-:Y:S04]  /*10490*/  STS.U16 [R16+UR5+0x4400], R24 ;  /* 0x0044001810007988 */ /* 0x0041e80008000405 */
[----:B------:R1:W-:Y:S04]  /*104a0*/  STS.U16 [R16+UR5+0x4480], R0 ;  /* 0x0044800010007988 */ /* 0x0003e80008000405 */
[----:B------:R2:W-:Y:S04]  /*104b0*/  STS.U16 [R16+UR5+0x4c00], R23 ;  /* 0x004c001710007988 */ /* 0x0005e80008000405 */
[----:B0-----:R-:W3:Y:S04]  /*104c0*/  LDL.LU R24, [R1+0xe44] ;  /* 0x000e440001187983 */ /* 0x001ee80000300800 */
[----:B-1----:R-:W3:Y:S04]  /*104d0*/  LDL.LU R0, [R1+0xe40] ;  /* 0x000e400001007983 */ /* 0x002ee80000300800 */
[----:B--2---:R-:W2:Y:S01]  /*104e0*/  LDL.LU R23, [R1+0xa8] ;  /* 0x0000a80001177983 */ /* 0x004ea20000300800 */
[----:B------:R-:W-:-:S05]  /*104f0*/  IMAD.SHL.U32 R18, R18, 0x2, RZ ;  /* 0x0000000212127824 */ /* 0x000fca00078e00ff */
[----:B------:R-:W-:Y:S01]  /*10500*/  LOP3.LUT R18, R18, 0x50, RZ, 0x3c, !PT ;  /* 0x0000005012127812 */ /* 0x000fe200078e3cff */
[----:B--2---:R-:W-:Y:S04]  /*10510*/  STS.U16 [R16+UR5+0x4c80], R23 ;  /* 0x004c801710007988 */ /* 0x004fe80008000405 */
[----:B------:R-:W-:Y:S04]  /*10520*/  STS.U16 [R16+UR5+0x5400], R15 ;  /* 0x0054000f10007988 */ /* 0x000fe80008000405 */
[----:B---3--:R-:W-:Y:S04]  /*10530*/  STS.U16 [R16+UR5+0x5480], R4 ;  /* 0x0054800410007988 */ /* 0x008fe80008000405 */
[----:B------:R0:W-:Y:S04]  /*10540*/  STS.U16 [R16+UR5+0x5c80], R0 ;  /* 0x005c800010007988 */ /* 0x0001e80008000405 */
[----:B------:R-:W-:Y:S04]  /*10550*/  STS.U16 [R16+UR5+0x5c00], R5 ;  /* 0x005c000510007988 */ /* 0x000fe80008000405 */
[----:B------:R1:W-:Y:S04]  /*10560*/  STS.U16 [R18+UR5+0x4500], R25 ;  /* 0x0045001912007988 */ /* 0x0003e80008000405 */
[----:B0-----:R-:W2:Y:S04]  /*10570*/  LDL.LU R0, [R1+0xe3c] ;  /* 0x000e3c0001007983 */ /* 0x001ea80000300800 */
[----:B-1----:R-:W3:Y:S04]  /*10580*/  LDL.LU R25, [R1+0xe38] ;  /* 0x000e380001197983 */ /* 0x002ee80000300800 */
[----:B------:R-:W-:Y:S04]  /*10590*/  STS.U16 [R18+UR5+0x4580], R29 ;  /* 0x0045801d12007988 */ /* 0x000fe80008000405 */
[----:B------:R-:W-:Y:S04]  /*105a0*/  STS.U16 [R18+UR5+0x4d00], R22 ;  /* 0x004d001612007988 */ /* 0x000fe80008000405 */
[----:B----4-:R-:W-:Y:S04]  /*105b0*/  STS.U16 [R18+UR5+0x4d80], R3 ;  /* 0x004d800312007988 */ /* 0x010fe80008000405 */
[----:B------:R-:W-:Y:S04]  /*105c0*/  STS.U16 [R18+UR5+0x5500], R14 ;  /* 0x0055000e12007988 */ /* 0x000fe80008000405 */
[----:B------:R-:W-:Y:S04]  /*105d0*/  STS.U16 [R18+UR5+0x5580], R17 ;  /* 0x0055801112007988 */ /* 0x000fe80008000405 */
[----:B------:R-:W-:Y:S04]  /*105e0*/  STS.U16 [R18+UR5+0x5d80], R2 ;  /* 0x005d800212007988 */ /* 0x000fe80008000405 */
[----:B------:R-:W-:Y:S04]  /*105f0*/  STS.U16 [R18+UR5+0x5d00], R9 ;  /* 0x005d000912007988 */ /* 0x000fe80008000405 */
[----:B------:R0:W-:Y:S04]  /*10600*/  STS.U16 [R27+UR5+0x4600], R26 ;  /* 0x0046001a1b007988 */ /* 0x0001e80008000405 */
[----:B0-----:R-:W4:Y:S04]  /*10610*/  LDL.LU R26, [R1+0xe34] ;  /* 0x000e3400011a7983 */ /* 0x001f280000300800 */
[----:B--2---:R0:W-:Y:S04]  /*10620*/  STS.U16 [R27+UR5+0x4680], R0 ;  /* 0x004680001b007988 */ /* 0x0041e80008000405 */
[----:B------:R-:W-:Y:S04]  /*10630*/  STS.U16 [R27+UR5+0x4e00], R21 ;  /* 0x004e00151b007988 */ /* 0x000fe80008000405 */
[----:B------:R-:W-:Y:S04]  /*10640*/  STS.U16 [R27+UR5+0x4e80], R8 ;  /* 0x004e80081b007988 */ /* 0x000fe80008000405 */
[----:B------:R-:W-:Y:S04]  /*10650*/  STS.U16 [R27+UR5+0x5600], R12 ;  /* 0x0056000c1b007988 */ /* 0x000fe80008000405 */
[----:B------:R-:W-:Y:S04]  /*10660*/  STS.U16 [R27+UR5+0x5680], R28 ;  /* 0x0056801c1b007988 */ /* 0x000fe80008000405 */
[----:B---3--:R1:W-:Y:S04]  /*10670*/  STS.U16 [R27+UR5+0x5e80], R25 ;  /* 0x005e80191b007988 */ /* 0x0083e80008000405 */
[----:B0-----:R-:W2:Y:S04]  /*10680*/  LDL R0, [R1+0x154] ;  /* 0x0001540001007983 */ /* 0x001ea80000100800 */
[----:B-1----:R-:W3:Y:S04]  /*10690*/  LDL.LU R25, [R1+0xe30] ;  /* 0x000e300001197983 */ /* 0x002ee80000300800 */
[----:B------:R-:W2:Y:S04]  /*106a0*/  LDL R29, [R1+0x8d0] ;  /* 0x0008d000011d7983 */ /* 0x000ea80000100800 */
[----:B------:R0:W-:Y:S04]  /*106b0*/  STS.U16 [R27+UR5+0x5e00], R11 ;  /* 0x005e000b1b007988 */ /* 0x0001e80008000405 */
[----:B------:R-:W-:Y:S04]  /*106c0*/  STS.U16 [R6+UR5+0x4700], R19 ;  /* 0x0047001306007988 */ /* 0x000fe80008000405 */
[----:B------:R-:W-:Y:S04]  /*106d0*/  STS.U16 [R6+UR5+0x4780], R7 ;  /* 0x0047800706007988 */ /* 0x000fe80008000405 */
[----:B------:R-:W-:Y:S04]  /*106e0*/  STS.U16 [R6+UR5+0x4f00], R20 ;  /* 0x004f001406007988 */ /* 0x000fe80008000405 */
[----:B----4-:R1:W-:Y:S01]  /*106f0*/  STS.U16 [R6+UR5+0x4f80], R26 ;  /* 0x004f801a06007988 */ /* 0x0103e20008000405 */
[----:B0-----:R-:W0:Y:S01]  /*10700*/  S2R R27, SR_TID.X ;  /* 0x00000000001b7919 */ /* 0x001e220000002100 */
[----:B-1----:R-:W1:Y:S02]  /*10710*/  S2R R26, SR_TID.X ;  /* 0x00000000001a7919 */ /* 0x002e640000002100 */
[----:B------:R-:W-:Y:S01]  /*10720*/  STS.U16 [R6+UR5+0x5700], R10 ;  /* 0x0057000a06007988 */ /* 0x000fe20008000405 */
[----:B0-----:R-:W-:Y:S01]  /*10730*/  LOP3.LUT R27, R27, 0x7, RZ, 0xc0, !PT ;  /* 0x000000071b1b7812 */ /* 0x001fe200078ec0ff */
[----:B-1----:R-:W-:-:S04]  /*10740*/  IMAD.SHL.U32 R8, R26, 0x2, RZ ;  /* 0x000000021a087824 */ /* 0x002fc800078e00ff */
[----:B------:R-:W-:-:S05]  /*10750*/  IMAD R27, R27, 0x110, RZ ;  /* 0x000001101b1b7824 */ /* 0x000fca00078e02ff */
[----:B------:R-:W-:Y:S01]  /*10760*/  LOP3.LUT R8, R27, 0x30, R8, 0x78, !PT ;  /* 0x000000301b087812 */ /* 0x000fe200078e7808 */
[----:B---3--:R-:W-:Y:S04]  /*10770*/  STS.U16 [R6+UR5+0x5780], R25 ;  /* 0x0057801906007988 */ /* 0x008fe80008000405 */
[----:B------:R-:W-:Y:S04]  /*10780*/  STS.U16 [R6+UR5+0x5f80], R24 ;  /* 0x005f801806007988 */ /* 0x000fe80008000405 */
[----:B------:R-:W-:Y:S01]  /*10790*/  STS.U16 [R6+UR5+0x5f00], R13 ;  /* 0x005f000d06007988 */ /* 0x000fe20008000405 */
[----:B------:R-:W-:Y:S06]  /*107a0*/  BAR.SYNC.DEFER_BLOCKING 0x0 ;  /* 0x0000000000007b1d */ /* 0x000fec0000010000 */
[----:B------:R-:W0:Y:S04]  /*107b0*/  LDSM.16.M88.4 R4, [R8+UR5+0x4000] ;  /* 0x004000050804783b */ /* 0x000e280008000200 */
[----:B------:R-:W1:Y:S04]  /*107c0*/  LDSM.16.M88.4 R16, [R8+UR5+0x4800] ;  /* 0x004800050810783b */ /* 0x000e680008000200 */
[----:B------:R-:W3:Y:S04]  /*107d0*/  LDSM.16.M88.4 R12, [R8+UR5+0x5000] ;  /* 0x00500005080c783b */ /* 0x000ee80008000200 */
[----:B--2---:R-:W-:Y:S04]  /*107e0*/  LDSM.16.MT88.4 R20, [R0+UR5] ;  /* 0x000000050014783b */ /* 0x004fe80008004200 */
[----:B0-----:R-:W-:Y:S04]  /*107f0*/  STL [R1+0xdb4], R6 ;  /* 0x000db40601007387 */ /* 0x001fe80000100800 */
[----:B------:R-:W-:Y:S04]  /*10800*/  STL [R1+0xdb0], R7 ;  /* 0x000db00701007387 */ /* 0x000fe80000100800 */
[----:B-1----:R-:W-:Y:S04]  /*10810*/  STL.64 [R1], R16 ;  /* 0x0000001001007387 */ /* 0x002fe80000100a00 */
[----:B------:R-:W-:Y:S01]  /*10820*/  STL.64 [R1+0x8], R18 ;  /* 0x0000081201007387 */ /* 0x000fe20000100a00 */
[----:B---3--:R-:W-:-:S03]  /*10830*/  IMAD.MOV.U32 R3, RZ, RZ, R12 ;  /* 0x000000ffff037224 */ /* 0x008fc600078e000c */
[----:B------:R-:W-:Y:S01]  /*10840*/  STL.64 [R1+0x28], R14 ;  /* 0x0000280e01007387 */ /* 0x000fe20000100a00 */
[----:B------:R-:W-:-:S03]  /*10850*/  IMAD.MOV.U32 R2, RZ, RZ, R13 ;  /* 0x000000ffff027224 */ /* 0x000fc600078e000d */
[----:B------:R-:W-:Y:S04]  /*10860*/  LDSM.16.M88.4 R12, [R8+UR5+0x5800] ;  /* 0x00580005080c783b */ /* 0x000fe80008000200 */
[----:B------:R-:W0:Y:S04]  /*10870*/  LDSM.16.MT88.4 R8, [R29+UR5] ;  /* 0x000000051d08783b */ /* 0x000e280008004200 */
[----:B------:R-:W-:Y:S04]  /*10880*/  LDSM.16.MT88.4 R16, [R29+UR5+0x800] ;  /* 0x000800051d10783b */ /* 0x000fe80008004200 */
[----:B0-----:R-:W-:Y:S04]  /*10890*/  STL.64 [R1+0xde8], R10 ;  /* 0x000de80a01007387 */ /* 0x001fe80000100a00 */
[----:B------:R-:W-:Y:S04]  /*108a0*/  STL.64 [R1+0x10], R12 ;  /* 0x0000100c01007387 */ /* 0x000fe80000100a00 */
[----:B------:R-:W-:Y:S04]  /*108b0*/  STL.64 [R1+0x18], R14 ;  /* 0x0000180e01007387 */ /* 0x000fe80000100a00 */
[----:B------:R-:W0:Y:S04]  /*108c0*/  LDSM.16.MT88.4 R12, [R0+UR5+0x800] ;  /* 0x00080005000c783b */ /* 0x000e280008004200 */
[----:B------:R1:W-:Y:S04]  /*108d0*/  STL.64 [R1+0xde0], R8 ;  /* 0x000de00801007387 */ /* 0x0003e80000100a00 */
[----:B0-----:R-:W-:Y:S04]  /*108e0*/  STL.64 [R1+0xdc0], R14 ;  /* 0x000dc00e01007387 */ /* 0x001fe80000100a00 */
[----:B------:R-:W-:Y:S04]  /*108f0*/  STL.64 [R1+0xdb8], R12 ;  /* 0x000db80c01007387 */ /* 0x000fe80000100a00 */
[----:B-1----:R-:W2:Y:S04]  /*10900*/  LDL.LU.64 R8, [R1+0x50] ;  /* 0x0000500001087983 */ /* 0x002ea80000300a00 */
[----:B------:R-:W3:Y:S04]  /*10910*/  LDL.LU.64 R10, [R1+0x58] ;  /* 0x00005800010a7983 */ /* 0x000ee80000300a00 */
[----:B---3--:R-:W-:Y:S04]  /*10920*/  STL.64 [R1+0xdf8], R10 ;  /* 0x000df80a01007387 */ /* 0x008fe80000100a00 */
[----:B--2---:R0:W-:Y:S04]  /*10930*/  STL.64 [R1+0xdf0], R8 ;  /* 0x000df00801007387 */ /* 0x0041e80000100a00 */
[----:B0-----:R-:W2:Y:S04]  /*10940*/  LDL.LU.64 R8, [R1+0xf0] ;  /* 0x0000f00001087983 */ /* 0x001ea80000300a00 */
        /* <DEDUP_REMOVED lines=8> */
[----:B------:R-:W2:Y:S04]  /*109d0*/  LDL.LU.64 R10, [R1+0x118] ;  /* 0x00011800010a7983 */ /* 0x000ea80000300a00 */
[----:B------:R-:W3:Y:S04]  /*109e0*/  LDL.LU.64 R24, [R1+0x40] ;  /* 0x0000400001187983 */ /* 0x000ee80000300a00 */
[----:B------:R-:W4:Y:S04]  /*109f0*/  LDL.LU.64 R26, [R1+0x48] ;  /* 0x00004800011a7983 */ /* 0x000f280000300a00 */
[----:B----4-:R-:W-:Y:S04]  /*10a00*/  STL.64 [R1+0xe18], R26 ;  /* 0x000e181a01007387 */ /* 0x010fe80000100a00 */
[----:B---3--:R0:W-:Y:S04]  /*10a10*/  STL.64 [R1+0xe10], R24 ;  /* 0x000e101801007387 */ /* 0x0081e80000100a00 */
[----:B0-----:R-:W3:Y:S04]  /*10a20*/  LDL.LU.64 R24, [R1] ;  /* 0x0000000001187983 */ /* 0x001ee80000300a00 */
[----:B------:R-:W-:Y:S04]  /*10a30*/  STL.64 [R1+0xd88], R18 ;  /* 0x000d881201007387 */ /* 0x000fe80000100a00 */
[----:B------:R0:W-:Y:S04]  /*10a40*/  STL.64 [R1+0xd80], R16 ;  /* 0x000d801001007387 */ /* 0x0001e80000100a00 */
[----:B0-----:R-:W4:Y:S04]  /*10a50*/  LDL.LU.64 R16, [R1+0x10] ;  /* 0x0000100001107983 */ /* 0x001f280000300a00 */
[----:B------:R-:W3:Y:S01]  /*10a60*/  LDL.LU.64 R18, [R1+0x18] ;  /* 0x0000180001127983 */ /* 0x000ee20000300a00 */
[----:B--2---:R-:W-:-:S15]  /*10a70*/  HMMA.16816.F32 R8, R20, R4, R8 ;  /* 0x000000041408723c */ /* 0x004fde0000001808 */
[----:B------:R-:W-:-:S04]  /*10a80*/  NOP ;  /* 0x0000000000007918 */ /* 0x000fc80000000000 */
[----:B------:R-:W-:Y:S02]  /*10a90*/  IMAD.MOV.U32 R15, RZ, RZ, R10 ;  /* 0x000000ffff0f7224 */ /* 0x000fe400078e000a */
[----:B------:R-:W-:Y:S01]  /*10aa0*/  IMAD.MOV.U32 R14, RZ, RZ, R11 ;  /* 0x000000ffff0e7224 */ /* 0x000fe200078e000b */
[----:B---3--:R-:W-:Y:S04]  /*10ab0*/  STL [R1+0xd9c], R18 ;  /* 0x000d9c1201007387 */ /* 0x008fe80000100800 */
[----:B------:R-:W-:Y:S04]  /*10ac0*/  STL [R1+0xd98], R19 ;  /* 0x000d981301007387 */ /* 0x000fe80000100800 */
[----:B------:R0:W-:Y:S04]  /*10ad0*/  STL.64 [R1+0x90], R8 ;  /* 0x0000900801007387 */ /* 0x0001e80000100a00 */
[----:B------:R-:W2:Y:S04]  /*10ae0*/  LDL.LU.64 R10, [R1+0xe28] ;  /* 0x000e2800010a7983 */ /* 0x000ea80000300a00 */
[----:B0-----:R-:W2:Y:S01]  /*10af0*/  LDL.LU.64 R8, [R1+0xe20] ;  /* 0x000e200001087983 */ /* 0x001ea20000300a00 */
[----:B------:R-:W-:-:S02]  /*10b00*/  IMAD.MOV.U32 R12, RZ, RZ, R3 ;  /* 0x000000ffff0c7224 */ /* 0x000fc400078e0003 */
[----:B------:R-:W-:Y:S02]  /*10b10*/  IMAD.MOV.U32 R13, RZ, RZ, R2 ;  /* 0x000000ffff0d7224 */ /* 0x000fe400078e0002 */
[----:B------:R-:W-:Y:S02]  /*10b20*/  IMAD.MOV.U32 R3, RZ, RZ, R24 ;  /* 0x000000ffff037224 */ /* 0x000fe400078e0018 */
[----:B------:R-:W-:Y:S01]  /*10b30*/  IMAD.MOV.U32 R2, RZ, RZ, R25 ;  /* 0x000000ffff027224 */ /* 0x000fe200078e0019 */
[----:B------:R-:W3:Y:S01]  /*10b40*/  LDL.LU.64 R26, [R1+0xe18] ;  /* 0x000e1800011a7983 */ /* 0x000ee20000300a00 */
[----:B--2---:R-:W-:Y:S03]  /*10b50*/  HMMA.16816.F32 R8, R20, R24, R8 ;  /* 0x000000181408723c */ /* 0x004fe60000001808 */
[----:B------:R-:W3:-:S15]  /*10b60*/  LDL.LU.64 R24, [R1+0xe10] ;  /* 0x000e100001187983 */ /* 0x000ede0000300a00 */
[----:B------:R-:W-:Y:S01]  /*10b70*/  NOP ;  /* 0x0000000000007918 */ /* 0x000fe20000000000 */
[----:B------:R0:W-:Y:S01]  /*10b80*/  STL.64 [R1+0x88], R10 ;  /* 0x0000880a01007387 */ /* 0x0001e20000100a00 */
[----:B------:R-:W-:Y:S02]  /*10b90*/  IMAD.MOV.U32 R6, RZ, RZ, R8 ;  /* 0x000000ffff067224 */ /* 0x000fe400078e0008 */
[----:B------:R-:W-:Y:S01]  /*10ba0*/  IMAD.MOV.U32 R7, RZ, RZ, R9 ;  /* 0x000000ffff077224 */ /* 0x000fe200078e0009 */
[----:B0-----:R-:W2:Y:S04]  /*10bb0*/  LDL.LU.64 R10, [R1+0xe08] ;  /* 0x000e0800010a7983 */ /* 0x001ea80000300a00 */
[----:B------:R-:W2:Y:S02]  /*10bc0*/  LDL.LU.64 R8, [R1+0xe00] ;  /* 0x000e000001087983 */ /* 0x000ea40000300a00 */
[----:B--2---:R-:W-:-:S15]  /*10bd0*/  HMMA.16816.F32 R8, R20, R12, R8 ;  /* 0x0000000c1408723c */ /* 0x004fde0000001808 */
[----:B------:R-:W-:-:S04]  /*10be0*/  NOP ;  /* 0x0000000000007918 */ /* 0x000fc80000000000 */
[----:B------:R-:W-:Y:S04]  /*10bf0*/  STL.64 [R1+0x70], R8 ;  /* 0x0000700801007387 */ /* 0x000fe80000100a00 */
[----:B------:R0:W-:Y:S04]  /*10c00*/  STL.64 [R1+0x78], R10 ;  /* 0x0000780a01007387 */ /* 0x0001e80000100a00 */
[----:B0-----:R-:W4:Y:S04]  /*10c10*/  LDL.LU.64 R10, [R1+0xdf8] ;  /* 0x000df800010a7983 */ /* 0x001f280000300a00 */
[----:B------:R-:W4:Y:S02]  /*10c20*/  LDL.LU.64 R8, [R1+0xdf0] ;  /* 0x000df00001087983 */ /* 0x000f240000300a00 */
[----:B----4-:R-:W-:Y:S02]  /*10c30*/  HMMA.16816.F32 R20, R20, R16, R8 ;  /* 0x000000101414723c */ /* 0x010fe40000001808 */
[----:B------:R-:W3:Y:S04]  /*10c40*/  LDL.LU.64 R10, [R1+0xde8] ;  /* 0x000de800010a7983 */ /* 0x000ee80000300a00 */
[----:B------:R-:W3:-:S13]  /*10c50*/  LDL.LU.64 R8, [R1+0xde0] ;  /* 0x000de00001087983 */ /* 0x000eda0000300a00 */
[----:B------:R-:W-:Y:S04]  /*10c60*/  STL.64 [R1+0x60], R20 ;  /* 0x0000601401007387 */ /* 0x000fe80000100a00 */
[----:B------:R-:W-:Y:S01]  /*10c70*/  STL.64 [R1+0x68], R22 ;  /* 0x0000681601007387 */ /* 0x000fe20000100a00 */
[----:B---3--:R-:W-:-:S15]  /*10c80*/  HMMA.16816.F32 R24, R8, R4, R24 ;  /* 0x000000040818723c */ /* 0x008fde0000001818 */
[----:B------:R-:W-:-:S04]  /*10c90*/  NOP ;  /* 0x0000000000007918 */ /* 0x000fc80000000000 */
[----:B------:R-:W-:Y:S04]  /*10ca0*/  STL.64 [R1+0x40], R24 ;  /* 0x0000401801007387 */ /* 0x000fe80000100a00 */
[----:B------:R0:W-:Y:S04]  /*10cb0*/  STL.64 [R1+0x48], R26 ;  /* 0x0000481a01007387 */ /* 0x0001e80000100a00 */
[----:B0-----:R-:W2:Y:S04]  /*10cc0*/  LDL.LU.64 R26, [R1+0xdd8] ;  /* 0x000dd800011a7983 */ /* 0x001ea80000300a00 */
[----:B------:R-:W2:Y:S01]  /*10cd0*/  LDL.LU.64 R24, [R1+0xdd0] ;  /* 0x000dd00001187983 */ /* 0x000ea20000300a00 */
[----:B------:R-:W0:Y:S01]  /*10ce0*/  S2R R28, SR_TID.X ;  /* 0x00000000001c7919 */ /* 0x000e220000002100 */
[----:B------:R-:W-:-:S02]  /*10cf0*/  IMAD.MOV.U32 R21, RZ, RZ, R2 ;  /* 0x000000ffff157224 */ /* 0x000fc400078e0002 */
[----:B------:R-:W1:Y:S01]  /*10d00*/  S2R R2, SR_TID.X ;  /* 0x0000000000027919 */ /* 0x000e620000002100 */
[----:B------:R-:W-:Y:S01]  /*10d10*/  IMAD.MOV.U32 R20, RZ, RZ, R3 ;  /* 0x000000ffff147224 */ /* 0x000fe200078e0003 */
[----:B------:R2:W-:Y:S01]  /*10d20*/  STL.64 [R1+0xdc8], R6 ;  /* 0x000dc80601007387 */ /* 0x0005e20000100a00 */
[----:B0-----:R-:W-:-:S05]  /*10d30*/  LOP3.LUT R28, R28, 0x7, RZ, 0xc0, !PT ;  /* 0x000000071c1c7812 */ /* 0x001fca00078ec0ff */
[----:B------:R-:W-:Y:S01]  /*10d40*/  IMAD R28, R28, 0x110, RZ ;  /* 0x000001101c1c7824 */ /* 0x000fe200078e02ff */
[----:B--2---:R-:W-:Y:S01]  /*10d50*/  HMMA.16816.F32 R4, R8, R20, R24 ;  /* 0x000000140804723c */ /* 0x004fe20000001818 */
[----:B-1----:R-:W-:Y:S01]  /*10d60*/  IMAD.SHL.U32 R27, R2, 0x2, RZ ;  /* 0x00000002021b7824 */ /* 0x002fe200078e00ff */
[----:B------:R-:W0:Y:S04]  /*10d70*/  LDSM.16.MT88.4 R20, [R0+UR5+0x1000] ;  /* 0x001000050014783b */ /* 0x000e280008004200 */
[----:B------:R-:W-:-:S04]  /*10d80*/  LOP3.LUT R27, R28, 0x30, R27, 0x78, !PT ;  /* 0x000000301c1b7812 */ /* 0x000fc800078e781b */
[----:B------:R-:W-:-:S09]  /*10d90*/  LOP3.LUT R27, R27, 0x40, RZ, 0x3c, !PT ;  /* 0x000000401b1b7812 */ /* 0x000fd200078e3cff */
[----:B------:R-:W-:Y:S01]  /*10da0*/  IMAD.MOV.U32 R18, RZ, RZ, R6 ;  /* 0x000000ffff127224 */ /* 0x000fe200078e0006 */
[----:B------:R-:W-:Y:S01]  /*10db0*/  STL.64 [R1+0x50], R4 ;  /* 0x0000500401007387 */ /* 0x000fe20000100a00 */
[----:B------:R-:W-:-:S03]  /*10dc0*/  IMAD.MOV.U32 R19, RZ, RZ, R7 ;  /* 0x000000ffff137224 */ /* 0x000fc600078e0007 */
[----:B------:R-:W1:Y:S04]  /*10dd0*/  LDSM.16.M88.4 R4, [R27+UR5+0x4000] ;  /* 0x004000051b04783b */ /* 0x000e680008000200 */
[----:B0-----:R-:W-:Y:S04]  /*10de0*/  STL.64 [R1+0xd40], R22 ;  /* 0x000d401601007387 */ /* 0x001fe80000100a00 */
[----:B------:R-:W-:Y:S04]  /*10df0*/  STL.64 [R1+0xd38], R20 ;  /* 0x000d381401007387 */ /* 0x000fe80000100a00 */
[----:B------:R-:W0:Y:S04]  /*10e00*/  LDSM.16.M88.4 R20, [R27+UR5+0x4800] ;  /* 0x004800051b14783b */ /* 0x000e280008000200 */
[----:B-1----:R-:W-:Y:S04]  /*10e10*/  STL.64 [R1+0xd0], R4 ;  /* 0x0000d00401007387 */ /* 0x002fe80000100a00 */
[----:B------:R-:W-:Y:S04]  /*10e20*/  STL.64 [R1+0xd8], R6 ;  /* 0x0000d80601007387 */ /* 0x000fe80000100a00 */
[----:B------:R-:W1:Y:S04]  /*10e30*/  LDSM.16.M88.4 R4, [R27+UR5+0x5000] ;  /* 0x005000051b04783b */ /* 0x000e680008000200 */
[----:B------:R-:W2:Y:S04]  /*10e40*/  LDSM.16.M88.4 R24, [R27+UR5+0x5800] ;  /* 0x005800051b18783b */ /* 0x000ea80008000200 */
[----:B0-----:R0:W-:Y:S04]  /*10e50*/  STL.64 [R1+0xe0], R20 ;  /* 0x0000e01401007387 */ /* 0x0011e80000100a00 */
[----:B------:R3:W-:Y:S01]  /*10e60*/  STL.64 [R1+0xe8], R22 ;  /* 0x0000e81601007387 */ /* 0x0007e20000100a00 */
[----:B-1----:R-:W-:-:S02]  /*10e70*/  IMAD.MOV.U32 R28, RZ, RZ, R4 ;  /* 0x000000ffff1c7224 */ /* 0x002fc400078e0004 */
[----:B------:R-:W-:Y:S02]  /*10e80*/  IMAD.MOV.U32 R3, RZ, RZ, R5 ;  /* 0x000000ffff037224 */ /* 0x000fe400078e0005 */
[----:B------:R-:W-:Y:S02]  /*10e90*/  IMAD.MOV.U32 R2, RZ, RZ, R6 ;  /* 0x000000ffff027224 */ /* 0x000fe400078e0006 */
[----:B------:R-:W-:Y:S01]  /*10ea0*/  IMAD.MOV.U32 R0, RZ, RZ, R7 ;  /* 0x000000ffff007224 */ /* 0x000fe200078e0007 */
[----:B------:R-:W4:Y:S04]  /*10eb0*/  LDL.LU.64 R4, [R1+0xb0] ;  /* 0x0000b00001047983 */ /* 0x000f280000300a00 */
[----:B------:R-:W4:Y:S04]  /*10ec0*/  LDL.LU.64 R6, [R1+0xb8] ;  /* 0x0000b80001067983 */ /* 0x000f280000300a00 */
[----:B0-----:R-:W4:Y:S04]  /*10ed0*/  LDL.LU.64 R20, [R1+0x30] ;  /* 0x0000300001147983 */ /* 0x001f280000300a00 */
[----:B---3--:R-:W3:Y:S04]  /*10ee0*/  LDL.LU.64 R22, [R1+0x38] ;  /* 0x0000380001167983 */ /* 0x008ee80000300a00 */
[----:B------:R-:W-:Y:S04]  /*10ef0*/  STL [R1+0xd74], R3 ;  /* 0x000d740301007387 */ /* 0x000fe80000100800 */
[----:B------:R-:W-:Y:S04]  /*10f00*/  STL [R1+0xd70], R28 ;  /* 0x000d701c01007387 */ /* 0x000fe80000100800 */
[----:B------:R-:W-:Y:S04]  /*10f10*/  STL [R1+0xcd4], R0 ;  /* 0x000cd40001007387 */ /* 0x000fe80000100800 */
[----:B------:R-:W-:Y:S04]  /*10f20*/  STL [R1+0xcd0], R2 ;  /* 0x000cd00201007387 */ /* 0x000fe80000100800 */
[----:B--2---:R-:W-:Y:S04]  /*10f30*/  STL.64 [R1+0x130], R24 ;  /* 0x0001301801007387 */ /* 0x004fe80000100a00 */
[----:B------:R-:W-:Y:S04]  /*10f40*/  STL.64 [R1+0x138], R26 ;  /* 0x0001381a01007387 */ /* 0x000fe80000100a00 */
[----:B------:R-:W0:Y:S04]  /*10f50*/  LDSM.16.MT88.4 R24, [R29+UR5+0x1000] ;  /* 0x001000051d18783b */ /* 0x000e280008004200 */
[----:B------:R-:W-:Y:S04]  /*10f60*/  STL [R1+0xd78], R29 ;  /* 0x000d781d01007387 */ /* 0x000fe80000100800 */
[----:B0-----:R0:W-:Y:S04]  /*10f70*/  STL.64 [R1+0xce8], R26 ;  /* 0x000ce81a01007387 */ /* 0x0011e80000100a00 */
[----:B------:R1:W-:Y:S04]  /*10f80*/  STL.64 [R1+0xce0], R24 ;  /* 0x000ce01801007387 */ /* 0x0003e80000100a00 */
[----:B0-----:R-:W2:Y:S04]  /*10f90*/  LDL R26, [R1+0x8] ;  /* 0x00000800011a7983 */ /* 0x001ea80000100800 */
[----:B------:R-:W2:Y:S04]  /*10fa0*/  LDL R27, [R1+0xc] ;  /* 0x00000c00011b7983 */ /* 0x000ea80000100800 */
[----:B--2---:R0:W-:Y:S04]  /*10fb0*/  STL.64 [R1+0xda8], R26 ;  /* 0x000da81a01007387 */ /* 0x0041e80000100a00 */
[----:B-1----:R-:W2:Y:S04]  /*10fc0*/  LDL.LU R24, [R1+0x90] ;  /* 0x0000900001187983 */ /* 0x002ea80000300800 */
[----:B------:R-:W2:Y:S01]  /*10fd0*/  LDL.LU R25, [R1+0x94] ;  /* 0x0000940001197983 */ /* 0x000ea20000300800 */
[----:B0-----:R-:W-:-:S02]  /*10fe0*/  IMAD.MOV.U32 R26, RZ, RZ, R15 ;  /* 0x000000ffff1a7224 */ /* 0x001fc400078e000f */
[----:B------:R-:W-:Y:S02]  /*10ff0*/  IMAD.MOV.U32 R27, RZ, RZ, R14 ;  /* 0x000000ffff1b7224 */ /* 0x000fe400078e000e */
[C---:B----4-:R-:W-:Y:S01]  /*11000*/  HMMA.16816.F32 R12, R8.reuse, R12, R4 ;  /* 0x0000000c080c723c */ /* 0x050fe20000001804 */
[----:B------:R-:W4:Y:S07]  /*11010*/  LDL.LU.64 R6, [R1+0xdc8] ;  /* 0x000dc80001067983 */ /* 0x000f2e0000300a00 */
[----:B---3--:R-:W-:Y:S11]  /*11020*/  HMMA.16816.F32 R20, R8, R16, R20 ;  /* 0x000000100814723c */ /* 0x008ff60000001814 */
[----:B------:R-:W-:Y:S04]  /*11030*/  STL.64 [R1+0xc0], R12 ;  /* 0x0000c00c01007387 */ /* 0x000fe80000100a00 */
[----:B------:R0:W-:Y:S04]  /*11040*/  STL.64 [R1+0xc8], R14 ;  /* 0x0000c80e01007387 */ /* 0x0001e80000100a00 */
[----:B0-----:R-:W2:Y:S04]  /*11050*/  LDL.LU.64 R14, [R1+0xdc0] ;  /* 0x000dc000010e7983 */ /* 0x001ea80000300a00 */
[----:B------:R-:W2:Y:S04]  /*11060*/  LDL.LU.64 R12, [R1+0xdb8] ;  /* 0x000db800010c7983 */ /* 0x000ea80000300a00 */
[----:B------:R0:W-:Y:S01]  /*11070*/  STL.64 [R1+0xda0], R18 ;  /* 0x000da01201007387 */ /* 0x0001e20000100a00 */
[----:B----4-:R-:W-:-:S02]  /*11080*/  IMAD.MOV.U32 R16, RZ, RZ, R6 ;  /* 0x000000ffff107224 */ /* 0x010fc400078e0006 */
[----:B------:R-:W-:Y:S01]  /*11090*/  IMAD.MOV.U32 R17, RZ, RZ, R7 ;  /* 0x000000ffff117224 */ /* 0x000fe200078e0007 */
[----:B------:R-:W2:Y:S04]  /*110a0*/  LDL.LU R6, [R1+0xdb4] ;  /* 0x000db40001067983 */ /* 0x000ea80000300800 */
[----:B------:R-:W2:Y:S04]  /*110b0*/  LDL.LU R7, [R1+0xdb0] ;  /* 0x000db00001077983 */ /* 0x000ea80000300800 */
[----:B0-----:R-:W3:Y:S04]  /*110c0*/  LDL.LU R18, [R1+0x88] ;  /* 0x0000880001127983 */ /* 0x001ee80000300800 */
[----:B------:R-:W3:Y:S04]  /*110d0*/  LDL.LU R19, [R1+0x8c] ;  /* 0x00008c0001137983 */ /* 0x000ee80000300800 */
[----:B------:R0:W-:Y:S04]  /*110e0*/  STL.64 [R1+0xd50], R22 ;  /* 0x000d501601007387 */ /* 0x0001e80000100a00 */
[----:B------:R-:W-:Y:S04]  /*110f0*/  STL.64 [R1+0xd48], R20 ;  /* 0x000d481401007387 */ /* 0x000fe80000100a00 */
[----:B0-----:R-:W4:Y:S04]  /*11100*/  LDL.LU R22, [R1+0x28] ;  /* 0x0000280001167983 */ /* 0x001f280000300800 */
[----:B------:R-:W4:Y:S01]  /*11110*/  LDL.LU R23, [R1+0x2c] ;  /* 0x00002c0001177983 */ /* 0x000f220000300800 */
[----:B--2---:R-:W-:-:S15]  /*11120*/  HMMA.16816.F32 R24, R12, R6, R24 ;  /* 0x000000060c18723c */ /* 0x004fde0000001818 */
[----:B------:R-:W-:-:S04]  /*11130*/  NOP ;  /* 0x0000000000007918 */ /* 0x000fc80000000000 */
[----:B------:R-:W-:Y:S02]  /*11140*/  IMAD.MOV.U32 R9, RZ, RZ, R26 ;  /* 0x000000ffff097224 */ /* 0x000fe400078e001a */
[----:B------:R-:W-:Y:S02]  /*11150*/  IMAD.MOV.U32 R8, RZ, RZ, R27 ;  /* 0x000000ffff087224 */ /* 0x000fe400078e001b */
[----:B------:R-:W3:Y:S01]  /*11160*/  LDL.LU.64 R26, [R1+0xda8] ;  /* 0x000da800011a7983 */ /* 0x000ee20000300a00 */
[----:B------:R-:W-:Y:S02]  /*11170*/  IMAD.MOV.U32 R29, RZ, RZ, R24 ;  /* 0x000000ffff1d7224 */ /* 0x000fe400078e0018 */
[----:B------:R-:W-:Y:S01]  /*11180*/  IMAD.MOV.U32 R10, RZ, RZ, R25 ;  /* 0x000000ffff0a7224 */ /* 0x000fe200078e0019 */
[----:B------:R0:W-:Y:S04]  /*11190*/  STL.64 [R1+0xd90], R6 ;  /* 0x000d900601007387 */ /* 0x0001e80000100a00 */
[----:B------:R-:W2:Y:S04]  /*111a0*/  LDL.LU R4, [R1+0x60] ;  /* 0x0000600001047983 */ /* 0x000ea80000300800 */
[----:B------:R-:W2:Y:S04]  /*111b0*/  LDL.LU R5, [R1+0x64] ;  /* 0x0000640001057983 */ /* 0x000ea80000300800 */
[----:B0-----:R-:W2:Y:S04]  /*111c0*/  LDL.LU R6, [R1+0x68] ;  /* 0x0000680001067983 */ /* 0x001ea80000300800 */
[----:B------:R-:W2:Y:S01]  /*111d0*/  LDL.LU R7, [R1+0x6c] ;  /* 0x00006c0001077983 */ /* 0x000ea20000300800 */
[----:B---3--:R-:W-:Y:S03]  /*111e0*/  HMMA.16816.F32 R24, R12, R26, R16 ;  /* 0x0000001a0c18723c */ /* 0x008fe60000001810 */
[----:B------:R-:W3:-:S15]  /*111f0*/  LDL.LU.64 R18, [R1+0xda0] ;  /* 0x000da00001127983 */ /* 0x000ede0000300a00 */
[----:B------:R-:W-:Y:S01]  /*11200*/  NOP ;  /* 0x0000000000007918 */ /* 0x000fe20000000000 */
[----:B------:R0:W-:Y:S04]  /*11210*/  STL.64 [R1+0x90], R24 ;  /* 0x0000901801007387 */ /* 0x0001e80000100a00 */
[----:B------:R-:W-:Y:S04]  /*11220*/  STL.64 [R1+0x98], R26 ;  /* 0x0000981a01007387 */ /* 0x000fe80000100a00 */
[----:B0-----:R-:W2:Y:S04]  /*11230*/  LDL.LU.64 R24, [R1+0x130] ;  /* 0x0001300001187983 */ /* 0x001ea80000300a00 */
[----:B--2---:R0:W-:Y:S04]  /*11240*/  STL.64 [R1+0xd00], R24 ;  /* 0x000d001801007387 */ /* 0x0041e80000100a00 */
[----:B0-----:R-:W2:Y:S04]  /*11250*/  LDL.LU R24, [R1+0x70] ;  /* 0x0000700001187983 */ /* 0x001ea80000300800 */
[----:B------:R-:W2:Y:S04]  /*11260*/  LDL.LU R25, [R1+0x74] ;  /* 0x0000740001197983 */ /* 0x000ea80000300800 */
[----:B------:R-:W2:Y:S04]  /*11270*/  LDL.LU R26, [R1+0x78] ;  /* 0x00007800011a7983 */ /* 0x000ea80000300800 */
[----:B------:R-:W2:Y:S04]  /*11280*/  LDL.LU R27, [R1+0x7c] ;  /* 0x00007c00011b7983 */ /* 0x000ea80000300800 */
[----:B------:R-:W3:Y:S04]  /*11290*/  LDL R11, [R1+0x154] ;  /* 0x00015400010b7983 */ /* 0x000ee80000100800 */
[----:B----4-:R3:W-:Y:S04]  /*112a0*/  STL.64 [R1+0xd68], R22 ;  /* 0x000d681601007387 */ /* 0x0107e80000100a00 */
[----:B------:R-:W4:Y:S04]  /*112b0*/  LDL.LU R20, [R1+0x50] ;  /* 0x0000500001147983 */ /* 0x000f280000300800 */
[----:B------:R-:W4:Y:S01]  /*112c0*/  LDL.LU R21, [R1+0x54] ;  /* 0x0000540001157983 */ /* 0x000f220000300800 */
[----:B--2---:R-:W-:Y:S01]  /*112d0*/  HMMA.16816.F32 R24, R12, R22, R24 ;  /* 0x000000160c18723c */ /* 0x004fe20000001818 */
[----:B---3--:R-:W-:-:S02]  /*112e0*/  IMAD.MOV.U32 R22, RZ, RZ, R18 ;  /* 0x000000ffff167224 */ /* 0x008fc400078e0012 */
[----:B------:R-:W-:Y:S01]  /*112f0*/  IMAD.MOV.U32 R23, RZ, RZ, R19 ;  /* 0x000000ffff177224 */ /* 0x000fe200078e0013 */
[----:B------:R-:W2:Y:S04]  /*11300*/  LDL.LU R18, [R1+0xd9c] ;  /* 0x000d9c0001127983 */ /* 0x000ea80000300800 */
[----:B------:R-:W3:Y:S11]  /*11310*/  LDL.LU R19, [R1+0xd98] ;  /* 0x000d980001137983 */ /* 0x000ef60000300800 */
[----:B------:R-:W-:Y:S04]  /*11320*/  STL.64 [R1+0xd10], R26 ;  /* 0x000d101a01007387 */ /* 0x000fe80000100a00 */
[----:B------:R0:W-:Y:S04]  /*11330*/  STL.64 [R1+0xd08], R24 ;  /* 0x000d081801007387 */ /* 0x0001e80000100a00 */
[----:B0-----:R-:W4:Y:S04]  /*11340*/  LDL.LU R24, [R1+0x40] ;  /* 0x0000400001187983 */ /* 0x001f280000300800 */
[----:B------:R-:W4:Y:S04]  /*11350*/  LDL.LU R25, [R1+0x44] ;  /* 0x0000440001197983 */ /* 0x000f280000300800 */
[----:B------:R-:W4:Y:S04]  /*11360*/  LDL.LU R26, [R1+0x48] ;  /* 0x00004800011a7983 */ /* 0x000f280000300800 */
[----:B------:R-:W4:Y:S01]  /*11370*/  LDL.LU R27, [R1+0x4c] ;  /* 0x00004c00011b7983 */ /* 0x000f220000300800 */
[----:B--2---:R-:W-:Y:S01]  /*11380*/  IMAD.MOV.U32 R3, RZ, RZ, R18 ;  /* 0x000000ffff037224 */ /* 0x004fe200078e0012 */
[----:B---3--:R-:W-:Y:S02]  /*11390*/  HMMA.16816.F32 R12, R12, R18, R4 ;  /* 0x000000120c0c723c */ /* 0x008fe40000001804 */
[----:B------:R-:W4:Y:S01]  /*113a0*/  LDL.LU.64 R6, [R1+0xd90] ;  /* 0x000d900001067983 */ /* 0x000f220000300a00 */
[----:B------:R-:W-:-:S03]  /*113b0*/  IMAD.MOV.U32 R28, RZ, RZ, R19 ;  /* 0x000000ffff1c7224 */ /* 0x000fc600078e0013 */
[----:B------:R-:W4:Y:S04]  /*113c0*/  LDL.LU.64 R18, [R1+0xd88] ;  /* 0x000d880001127983 */ /* 0x000f280000300a00 */
[----:B------:R-:W4:Y:S09]  /*113d0*/  LDL.LU.64 R16, [R1+0xd80] ;  /* 0x000d800001107983 */ /* 0x000f320000300a00 */
[----:B------:R-:W-:-:S02]  /*113e0*/  IMAD.MOV.U32 R2, RZ, RZ, R14 ;  /* 0x000000ffff027224 */ /* 0x000fc400078e000e */
[----:B------:R-:W-:Y:S01]  /*113f0*/  IMAD.MOV.U32 R0, RZ, RZ, R15 ;  /* 0x000000ffff007224 */ /* 0x000fe200078e000f */
[----:B------:R-:W2:Y:S04]  /*11400*/  LDL.LU R14, [R1+0x8] ;  /* 0x00000800010e7983 */ /* 0x000ea80000300800 */
[----:B------:R-:W2:Y:S01]  /*11410*/  LDL.LU R15, [R1+0xc] ;  /* 0x00000c00010f7983 */ /* 0x000ea20000300800 */
[----:B----4-:R-:W-:-:S15]  /*11420*/  HMMA.16816.F32 R24, R16, R6, R24 ;  /* 0x000000061018723c */ /* 0x010fde0000001818 */
[----:B------:R-:W-:-:S04]  /*11430*/  NOP ;  /* 0x0000000000007918 */ /* 0x000fc80000000000 */
[----:B------:R0:W-:Y:S04]  /*11440*/  STL.64 [R1+0x30], R24 ;  /* 0x0000301801007387 */ /* 0x0001e80000100a00 */
[----:B------:R1:W-:Y:S04]  /*11450*/  STL.64 [R1+0x38], R26 ;  /* 0x0000381a01007387 */ /* 0x0003e80000100a00 */
[----:B0-----:R-:W3:Y:S04]  /*11460*/  LDL.LU R24, [R1+0x90] ;  /* 0x0000900001187983 */ /* 0x001ee80000300800 */
[----:B------:R-:W3:Y:S04]  /*11470*/  LDL.LU R25, [R1+0x94] ;  /* 0x0000940001197983 */ /* 0x000ee80000300800 */
[----:B-1----:R-:W4:Y:S04]  /*11480*/  LDL.LU R26, [R1+0x98] ;  /* 0x00009800011a7983 */ /* 0x002f280000300800 */
[----:B------:R-:W4:Y:S01]  /*11490*/  LDL.LU R27, [R1+0x9c] ;  /* 0x00009c00011b7983 */ /* 0x000f220000300800 */
[----:B------:R-:W-:-:S02]  /*114a0*/  IMAD.MOV.U32 R5, RZ, RZ, R12 ;  /* 0x000000ffff057224 */ /* 0x000fc400078e000c */
[----:B------:R-:W-:Y:S02]  /*114b0*/  IMAD.MOV.U32 R4, RZ, RZ, R13 ;  /* 0x000000ffff047224 */ /* 0x000fe400078e000d */
[----:B--2---:R-:W-:Y:S01]  /*114c0*/  HMMA.16816.F32 R12, R16, R14, R20 ;  /* 0x0000000e100c723c */ /* 0x004fe20000001814 */
[----:B----4-:R0:W-:Y:S04]  /*114d0*/  STL.64 [R1+0xd20], R26 ;  /* 0x000d201a01007387 */ /* 0x0101e80000100a00 */
[----:B---3--:R1:W-:Y:S01]  /*114e0*/  STL.64 [R1+0xd18], R24 ;  /* 0x000d181801007387 */ /* 0x0083e20000100a00 */
[----:B0-----:R-:W-:Y:S02]  /*114f0*/  IMAD.MOV.U32 R26, RZ, RZ, R9 ;  /* 0x000000ffff1a7224 */ /* 0x001fe400078e0009 */
[----:B-1----:R-:W-:-:S02]  /*11500*/  IMAD.MOV.U32 R25, RZ, RZ, R10 ;  /* 0x000000ffff197224 */ /* 0x002fc400078e000a */
[----:B------:R-:W-:Y:S02]  /*11510*/  IMAD.MOV.U32 R27, RZ, RZ, R8 ;  /* 0x000000ffff1b7224 */ /* 0x000fe400078e0008 */
[----:B------:R-:W0:Y:S01]  /*11520*/  LDSM.16.MT88.4 R8, [R11+UR5+0x1800] ;  /* 0x001800050b08783b */ /* 0x000e220008004200 */
[----:B------:R-:W-:-:S03]  /*11530*/  IMAD.MOV.U32 R24, RZ, RZ, R29 ;  /* 0x000000ffff187224 */ /* 0x000fc600078e001d */
[----:B------:R-:W2:Y:S04]  /*11540*/  LDL.LU R29, [R1+0xd78] ;  /* 0x000d7800011d7983 */ /* 0x000ea80000300800 */
[----:B------:R-:W-:Y:S04]  /*11550*/  STL.64 [R1+0xd60], R26 ;  /* 0x000d601a01007387 */ /* 0x000fe80000100a00 */
[----:B------:R1:W-:Y:S04]  /*11560*/  STL.64 [R1+0xd58], R24 ;  /* 0x000d581801007387 */ /* 0x0003e80000100a00 */
[----:B-1----:R-:W3:Y:S04]  /*11570*/  LDL.LU R24, [R1+0xc0] ;  /* 0x0000c00001187983 */ /* 0x002ee80000300800 */
[----:B------:R-:W3:Y:S04]  /*11580*/  LDL.LU R25, [R1+0xc4] ;  /* 0x0000c40001197983 */ /* 0x000ee80000300800 */
[----:B------:R-:W3:Y:S04]  /*11590*/  LDL.LU R26, [R1+0xc8] ;  /* 0x0000c800011a7983 */ /* 0x000ee80000300800 */
[----:B------:R-:W3:Y:S04]  /*115a0*/  LDL.LU R27, [R1+0xcc] ;  /* 0x0000cc00011b7983 */ /* 0x000ee80000300800 */
[----:B0-----:R0:W-:Y:S04]  /*115b0*/  STL.64 [R1+0xca0], R10 ;  /* 0x000ca00a01007387 */ /* 0x0011e80000100a00 */
[----:B------:R-:W-:Y:S01]  /*115c0*/  STL.64 [R1+0xc98], R8 ;  /* 0x000c980801007387 */ /* 0x000fe20000100a00 */
[----:B0-----:R-:W-:-:S02]  /*115d0*/  IMAD.MOV.U32 R10, RZ, RZ, R3 ;  /* 0x000000ffff0a7224 */ /* 0x001fc400078e0003 */
[----:B------:R-:W-:Y:S01]  /*115e0*/  IMAD.MOV.U32 R11, RZ, RZ, R28 ;  /* 0x000000ffff0b7224 */ /* 0x000fe200078e001c */
[----:B------:R-:W4:Y:S04]  /*115f0*/  LDL.LU R3, [R1+0xd74] ;  /* 0x000d740001037983 */ /* 0x000f280000300800 */
[----:B------:R-:W3:Y:S04]  /*11600*/  LDL.LU R28, [R1+0xd70] ;  /* 0x000d7000011c7983 */ /* 0x000ee80000300800 */
[----:B------:R-:W3:Y:S04]  /*11610*/  LDL.LU.64 R22, [R1+0xd68] ;  /* 0x000d680001167983 */ /* 0x000ee80000300a00 */
[----:B------:R-:W-:Y:S04]  /*11620*/  STL.64 [R1+0xcf8], R14 ;  /* 0x000cf80e01007387 */ /* 0x000fe80000100a00 */
[----:B------:R0:W-:Y:S02]  /*11630*/  STL.64 [R1+0xcf0], R12 ;  /* 0x000cf00c01007387 */ /* 0x0001e40000100a00 */
[----:B0-----:R-:W-:-:S02]  /*11640*/  IMAD.MOV.U32 R12, RZ, RZ, R5 ;  /* 0x000000ffff0c7224 */ /* 0x001fc400078e0005 */
[----:B------:R-:W-:Y:S02]  /*11650*/  IMAD.MOV.U32 R13, RZ, RZ, R4 ;  /* 0x000000ffff0d7224 */ /* 0x000fe400078e0004 */
[----:B------:R-:W-:Y:S02]  /*11660*/  IMAD.MOV.U32 R14, RZ, RZ, R2 ;  /* 0x000000ffff0e7224 */ /* 0x000fe400078e0002 */
[----:B------:R-:W-:-:S05]  /*11670*/  IMAD.MOV.U32 R15, RZ, RZ, R0 ;  /* 0x000000ffff0f7224 */ /* 0x000fca00078e0000 */
[----:B------:R-:W-:Y:S04]  /*11680*/  STL.64 [R1+0xd30], R14 ;  /* 0x000d300e01007387 */ /* 0x000fe80000100a00 */
[----:B------:R0:W-:Y:S04]  /*11690*/  STL.64 [R1+0xd28], R12 ;  /* 0x000d280c01007387 */ /* 0x0001e80000100a00 */
[----:B0-----:R-:W4:Y:S04]  /*116a0*/  LDL.LU.64 R12, [R1+0xd0] ;  /* 0x0000d000010c7983 */ /* 0x001f280000300a00 */
[----:B--2---:R-:W0:Y:S04]  /*116b0*/  LDSM.16.MT88.4 R4, [R29+UR5+0x1800] ;  /* 0x001800051d04783b */ /* 0x004e280008004200 */
[----:B------:R-:W-:Y:S04]  /*116c0*/  STL [R1+0xcd8], R29 ;  /* 0x000cd81d01007387 */ /* 0x000fe80000100800 */
[----:B0-----:R0:W-:Y:S04]  /*116d0*/  STL [R1+0xc4c], R4 ;  /* 0x000c4c0401007387 */ /* 0x0011e80000100800 */
[----:B------:R1:W-:Y:S01]  /*116e0*/  STL [R1+0xc48], R5 ;  /* 0x000c480501007387 */ /* 0x0003e20000100800 */
[C---:B---3--:R-:W-:Y:S03]  /*116f0*/  HMMA.16816.F32 R20, R16.reuse, R22, R24 ;  /* 0x000000161014723c */ /* 0x048fe60000001818 */
[----:B------:R-:W-:Y:S04]  /*11700*/  STL [R1+0xc44], R6 ;  /* 0x000c440601007387 */ /* 0x000fe80000100800 */
[----:B------:R-:W-:Y:S04]  /*11710*/  STL [R1+0xc40], R7 ;  /* 0x000c400701007387 */ /* 0x000fe80000100800 */
[----:B0-----:R-:W2:Y:S04]  /*11720*/  LDL.LU R4, [R1+0xe0] ;  /* 0x0000e00001047983 */ /* 0x001ea80000300800 */
[----:B-1----:R-:W2:Y:S04]  /*11730*/  LDL.LU R5, [R1+0xe4] ;  /* 0x0000e40001057983 */ /* 0x002ea80000300800 */
[----:B------:R-:W3:Y:S04]  /*11740*/  LDL.LU.64 R26, [R1+0xd60] ;  /* 0x000d6000011a7983 */ /* 0x000ee80000300a00 */
[----:B------:R-:W3:Y:S04]  /*11750*/  LDL.LU.64 R24, [R1+0xd58] ;  /* 0x000d580001187983 */ /* 0x000ee80000300a00 */
[----:B------:R-:W-:Y:S04]  /*11760*/  STL.64 [R1+0x40], R20 ;  /* 0x0000401401007387 */ /* 0x000fe80000100a00 */
[----:B------:R0:W-:Y:S04]  /*11770*/  STL.64 [R1+0x48], R22 ;  /* 0x0000481601007387 */ /* 0x0001e80000100a00 */
[----:B0-----:R-:W2:Y:S04]  /*11780*/  LDL.LU.64 R22, [R1+0xd50] ;  /* 0x000d500001167983 */ /* 0x001ea80000300a00 */
[----:B------:R-:W2:Y:S02]  /*11790*/  LDL.LU.64 R20, [R1+0xd48] ;  /* 0x000d480001147983 */ /* 0x000ea40000300a00 */
[----:B--2---:R-:W-:Y:S02]  /*117a0*/  HMMA.16816.F32 R8, R16, R10, R20 ;  /* 0x0000000a1008723c */ /* 0x004fe40000001814 */
[----:B------:R-:W3:Y:S04]  /*117b0*/  LDL.LU.64 R22, [R1+0xd40] ;  /* 0x000d400001167983 */ /* 0x000ee80000300a00 */
[----:B------:R-:W3:Y:S04]  /*117c0*/  LDL.LU.64 R20, [R1+0xd38] ;  /* 0x000d380001147983 */ /* 0x000ee80000300a00 */
[----:B------:R-:W2:Y:S01]  /*117d0*/  LDL R19, [R1+0x154] ;  /* 0x0001540001137983 */ /* 0x000ea20000100800 */
[----:B----4-:R-:W-:-:S02]  /*117e0*/  IMAD.MOV.U32 R7, RZ, RZ, R12 ;  /* 0x000000ffff077224 */ /* 0x010fc400078e000c */
[----:B------:R-:W-:-:S06]  /*117f0*/  IMAD.MOV.U32 R6, RZ, RZ, R13 ;  /* 0x000000ffff067224 */ /* 0x000fcc00078e000d */
[----:B------:R-:W-:Y:S04]  /*11800*/  STL.64 [R1+0xcb0], R10 ;  /* 0x000cb00a01007387 */ /* 0x000fe80000100a00 */
[----:B------:R-:W-:Y:S04]  /*11810*/  STL.64 [R1+0xca8], R8 ;  /* 0x000ca80801007387 */ /* 0x000fe80000100a00 */
[----:B------:R-:W4:Y:S01]  /*11820*/  LDL.LU.64 R14, [R1+0xd30] ;  /* 0x000d3000010e7983 */ /* 0x000f220000300a00 */
[----:B---3--:R-:W-:Y:S03]  /*11830*/  HMMA.16816.F32 R24, R20, R12, R24 ;  /* 0x0000000c1418723c */ /* 0x008fe60000001818 */
[----:B------:R-:W4:Y:S04]  /*11840*/  LDL.LU.64 R12, [R1+0xd28] ;  /* 0x000d2800010c7983 */ /* 0x000f280000300a00 */
[----:B--2---:R-:W0:-:S12]  /*11850*/  LDSM.16.MT88.4 R16, [R19+UR5+0x2000] ;  /* 0x002000051310783b */ /* 0x004e180008004200 */
[----:B------:R-:W-:Y:S04]  /*11860*/  STL.64 [R1+0x10], R24 ;  /* 0x0000101801007387 */ /* 0x000fe80000100a00 */
[----:B------:R1:W-:Y:S01]  /*11870*/  STL [R1+0x18], R26 ;  /* 0x0000181a01007387 */ /* 0x0003e20000100800 */
[----:B------:R-:W-:-:S03]  /*11880*/  IMAD.MOV.U32 R29, RZ, RZ, R27 ;  /* 0x000000ffff1d7224 */ /* 0x000fc600078e001b */
[----:B-1----:R-:W2:Y:S04]  /*11890*/  LDL.LU.64 R26, [R1+0xd20] ;  /* 0x000d2000011a7983 */ /* 0x002ea80000300a00 */
[----:B------:R-:W2:Y:S04]  /*118a0*/  LDL.LU.64 R24, [R1+0xd18] ;  /* 0x000d180001187983 */ /* 0x000ea80000300a00 */
[----:B------:R-:W-:Y:S01]  /*118b0*/  STL [R1+0xcdc], R29 ;  /* 0x000cdc1d01007387 */ /* 0x000fe20000100800 */
[----:B--2---:R-:W-:-:S15]  /*118c0*/  HMMA.16816.F32 R24, R20, R4, R24 ;  /* 0x000000041418723c */ /* 0x004fde0000001818 */
[----:B------:R-:W-:-:S04]  /*118d0*/  NOP ;  /* 0x0000000000007918 */ /* 0x000fc80000000000 */
[----:B------:R-:W-:Y:S04]  /*118e0*/  STL.64 [R1+0x70], R24 ;  /* 0x0000701801007387 */ /* 0x000fe80000100a00 */
[----:B------:R1:W-:Y:S04]  /*118f0*/  STL.64 [R1+0x78], R26 ;  /* 0x0000781a01007387 */ /* 0x0003e80000100a00 */
[----:B-1----:R-:W2:Y:S04]  /*11900*/  LDL.LU.64 R26, [R1+0xd10] ;  /* 0x000d1000011a7983 */ /* 0x002ea80000300a00 */
[----:B------:R-:W2:Y:S01]  /*11910*/  LDL.LU.64 R24, [R1+0xd08] ;  /* 0x000d080001187983 */ /* 0x000ea20000300a00 */
[----:B------:R-:W-:-:S02]  /*11920*/  IMAD.MOV.U32 R8, RZ, RZ, R28 ;  /* 0x000000ffff087224 */ /* 0x000fc400078e001c */
[----:B------:R-:W-:-:S07]  /*11930*/  IMAD.MOV.U32 R9, RZ, RZ, R3 ;  /* 0x000000ffff097224 */ /* 0x000fce00078e0003 */
[----:B--2---:R-:W-:-:S15]  /*11940*/  HMMA.16816.F32 R24, R20, R8, R24 ;  /* 0x000000081418723c */ /* 0x004fde0000001818 */
[----:B------:R-:W-:-:S04]  /*11950*/  NOP ;  /* 0x0000000000007918 */ /* 0x000fc80000000000 */
[----:B------:R1:W-:Y:S04]  /*11960*/  STL.64 [R1+0x80], R24 ;  /* 0x0000801801007387 */ /* 0x0003e80000100a00 */
[----:B------:R2:W-:Y:S04]  /*11970*/  STL [R1+0x88], R26 ;  /* 0x0000881a01007387 */ /* 0x0005e80000100800 */
[----:B-1----:R-:W4:Y:S01]  /*11980*/  LDL.LU.64 R24, [R1+0xd00] ;  /* 0x000d000001187983 */ /* 0x002f220000300a00 */
[----:B------:R-:W-:Y:S01]  /*11990*/  IMAD.MOV.U32 R29, RZ, RZ, R27 ;  /* 0x000000ffff1d7224 */ /* 0x000fe200078e001b */
[----:B----4-:R-:W-:Y:S02]  /*119a0*/  HMMA.16816.F32 R20, R20, R24, R12 ;  /* 0x000000181414723c */ /* 0x010fe4000000180c */
[----:B------:R-:W3:Y:S04]  /*119b0*/  LDL.LU.64 R14, [R1+0xcf8] ;  /* 0x000cf800010e7983 */ /* 0x000ee80000300a00 */
[----:B------:R-:W3:Y:S01]  /*119c0*/  LDL.LU.64 R12, [R1+0xcf0] ;  /* 0x000cf000010c7983 */ /* 0x000ee20000300a00 */
[----:B------:R-:W-:-:S02]  /*119d0*/  IMAD.MOV.U32 R0, RZ, RZ, R24 ;  /* 0x000000ffff007224 */ /* 0x000fc400078e0018 */
[----:B------:R-:W-:Y:S01]  /*119e0*/  IMAD.MOV.U32 R2, RZ, RZ, R25 ;  /* 0x000000ffff027224 */ /* 0x000fe200078e0019 */
[----:B--2---:R-:W2:Y:S04]  /*119f0*/  LDL.LU.64 R26, [R1+0xce8] ;  /* 0x000ce800011a7983 */ /* 0x004ea80000300a00 */
[----:B------:R-:W2:Y:S05]  /*11a00*/  LDL.LU.64 R24, [R1+0xce0] ;  /* 0x000ce00001187983 */ /* 0x000eaa0000300a00 */
[----:B------:R-:W-:-:S02]  /*11a10*/  IMAD.MOV.U32 R11, RZ, RZ, R21 ;  /* 0x000000ffff0b7224 */ /* 0x000fc400078e0015 */
[----:B------:R-:W-:-:S05]  /*11a20*/  IMAD.MOV.U32 R10, RZ, RZ, R22 ;  /* 0x000000ffff0a7224 */ /* 0x000fca00078e0016 */
[----:B------:R-:W-:Y:S04]  /*11a30*/  STL.64 [R1+0xcc8], R10 ;  /* 0x000cc80a01007387 */ /* 0x000fe80000100a00 */
[----:B------:R1:W-:Y:S04]  /*11a40*/  STL.64 [R1+0xcc0], R8 ;  /* 0x000cc00801007387 */ /* 0x0003e80000100a00 */
[----:B-1----:R-:W2:Y:S04]  /*11a50*/  LDL.LU R8, [R1+0x30] ;  /* 0x0000300001087983 */ /* 0x002ea80000300800 */
[----:B------:R-:W2:Y:S04]  /*11a60*/  LDL.LU R9, [R1+0x34] ;  /* 0x0000340001097983 */ /* 0x000ea80000300800 */
[----:B------:R-:W2:Y:S04]  /*11a70*/  LDL.LU R10, [R1+0x38] ;  /* 0x00003800010a7983 */ /* 0x000ea80000300800 */
[----:B------:R-:W2:Y:S01]  /*11a80*/  LDL.LU R11, [R1+0x3c] ;  /* 0x00003c00010b7983 */ /* 0x000ea20000300800 */
[----:B------:R-:W-:-:S02]  /*11a90*/  IMAD.MOV.U32 R28, RZ, RZ, R20 ;  /* 0x000000ffff1c7224 */ /* 0x000fc400078e0014 */
[----:B------:R-:W-:Y:S02]  /*11aa0*/  IMAD.MOV.U32 R20, RZ, RZ, R7 ;  /* 0x000000ffff147224 */ /* 0x000fe400078e0007 */
[----:B------:R-:W-:Y:S02]  /*11ab0*/  IMAD.MOV.U32 R21, RZ, RZ, R6 ;  /* 0x000000ffff157224 */ /* 0x000fe400078e0006 */
[----:B------:R-:W-:-:S05]  /*11ac0*/  IMAD.MOV.U32 R3, RZ, RZ, R23 ;  /* 0x000000ffff037224 */ /* 0x000fca00078e0017 */
[C---:B--2---:R-:W-:Y:S08]  /*11ad0*/  HMMA.16816.F32 R20, R24.reuse, R20, R8 ;  /* 0x000000141814723c */ /* 0x044ff00000001808 */
[----:B---3--:R-:W-:-:S15]  /*11ae0*/  HMMA.16816.F32 R8, R24, R4, R12 ;  /* 0x000000041808723c */ /* 0x008fde000000180c */
[----:B------:R-:W-:-:S04]  /*11af0*/  NOP ;  /* 0x0000000000007918 */ /* 0x000fc80000000000 */
[----:B------:R-:W-:Y:S02]  /*11b00*/  IMAD.MOV.U32 R6, RZ, RZ, R10 ;  /* 0x000000ffff067224 */ /* 0x000fe400078e000a */
[----:B------:R-:W-:Y:S02]  /*11b10*/  IMAD.MOV.U32 R7, RZ, RZ, R11 ;  /* 0x000000ffff077224 */ /* 0x000fe400078e000b */
[----:B------:R-:W-:Y:S02]  /*11b20*/  IMAD.MOV.U32 R4, RZ, RZ, R8 ;  /* 0x000000ffff047224 */ /* 0x000fe400078e0008 */
[----:B------:R-:W-:Y:S01]  /*11b30*/  IMAD.MOV.U32 R5, RZ, RZ, R9 ;  /* 0x000000ffff057224 */ /* 0x000fe200078e0009 */
[----:B------:R-:W-:Y:S04]  /*11b40*/  STL.64 [R1+0xc58], R22 ;  /* 0x000c581601007387 */ /* 0x000fe80000100a00 */
[----:B------:R-:W-:Y:S04]  /*11b50*/  STL.64 [R1+0xc50], R20 ;  /* 0x000c501401007387 */ /* 0x000fe80000100a00 */
[----:B------:R-:W-:Y:S04]  /*11b60*/  STL.64 [R1+0xc68], R6 ;  /* 0x000c680601007387 */ /* 0x000fe80000100a00 */
[----:B------:R1:W-:Y:S04]  /*11b70*/  STL.64 [R1+0xc60], R4 ;  /* 0x000c600401007387 */ /* 0x0003e80000100a00 */
[----:B-1----:R-:W2:Y:S04]  /*11b80*/  LDL.LU R4, [R1+0x70] ;  /* 0x0000700001047983 */ /* 0x002ea80000300800 */
[----:B------:R-:W2:Y:S04]  /*11b90*/  LDL.LU R5, [R1+0x74] ;  /* 0x0000740001057983 */ /* 0x000ea80000300800 */
[----:B------:R-:W3:Y:S04]  /*11ba0*/  LDL.LU R6, [R1+0x78] ;  /* 0x0000780001067983 */ /* 0x000ee80000300800 */
[----:B------:R-:W3:Y:S04]  /*11bb0*/  LDL.LU R7, [R1+0x7c] ;  /* 0x00007c0001077983 */ /* 0x000ee80000300800 */
[----:B---3--:R1:W-:Y:S04]  /*11bc0*/  STL.64 [R1+0xc88], R6 ;  /* 0x000c880601007387 */ /* 0x0083e80000100a00 */
[----:B--2---:R2:W-:Y:S04]  /*11bd0*/  STL.64 [R1+0xc80], R4 ;  /* 0x000c800401007387 */ /* 0x0045e80000100a00 */
[----:B-1----:R-:W3:Y:S04]  /*11be0*/  LDL R6, [R1+0xd8] ;  /* 0x0000d80001067983 */ /* 0x002ee80000100800 */
[----:B------:R-:W3:Y:S04]  /*11bf0*/  LDL R7, [R1+0xdc] ;  /* 0x0000dc0001077983 */ /* 0x000ee80000100800 */
[----:B---3--:R1:W-:Y:S04]  /*11c00*/  STL.64 [R1+0xcb8], R6 ;  /* 0x000cb80601007387 */ /* 0x0083e80000100a00 */
[----:B--2---:R-:W2:Y:S04]  /*11c10*/  LDL.LU R4, [R1+0x40] ;  /* 0x0000400001047983 */ /* 0x004ea80000300800 */
[----:B------:R-:W2:Y:S04]  /*11c20*/  LDL.LU R5, [R1+0x44] ;  /* 0x0000440001057983 */ /* 0x000ea80000300800 */
[----:B-1----:R-:W2:Y:S04]  /*11c30*/  LDL.LU R6, [R1+0x48] ;  /* 0x0000480001067983 */ /* 0x002ea80000300800 */
[----:B------:R-:W2:Y:S04]  /*11c40*/  LDL.LU R7, [R1+0x4c] ;  /* 0x00004c0001077983 */ /* 0x000ea80000300800 */
[----:B------:R-:W3:Y:S04]  /*11c50*/  LDL.LU R20, [R1+0x80] ;  /* 0x0000800001147983 */ /* 0x000ee80000300800 */
[----:B------:R-:W3:Y:S04]  /*11c60*/  LDL.LU R21, [R1+0x84] ;  /* 0x0000840001157983 */ /* 0x000ee80000300800 */
[----:B------:R-:W4:Y:S01]  /*11c70*/  LDL.LU R22, [R1+0x88] ;  /* 0x0000880001167983 */ /* 0x000f220000300800 */
[----:B------:R-:W-:-:S03]  /*11c80*/  IMAD.MOV.U32 R23, RZ, RZ, R29 ;  /* 0x000000ffff177224 */ /* 0x000fc600078e001d */
[----:B------:R-:W2:Y:S01]  /*11c90*/  LDL.LU R29, [R1+0xcdc] ;  /* 0x000cdc00011d7983 */ /* 0x000ea20000300800 */
[----:B------:R-:W1:Y:S01]  /*11ca0*/  S2R R11, SR_TID.X ;  /* 0x00000000000b7919 */ /* 0x000e620000002100 */
[----:B------:R-:W0:Y:S01]  /*11cb0*/  S2R R10, SR_TID.X ;  /* 0x00000000000a7919 */ /* 0x000e220000002100 */
[----:B-1----:R-:W-:Y:S01]  /*11cc0*/  LOP3.LUT R11, R11, 0x7, RZ, 0xc0, !PT ;  /* 0x000000070b0b7812 */ /* 0x002fe200078ec0ff */
[----:B0-----:R-:W-:Y:S01]  /*11cd0*/  IMAD.SHL.U32 R15, R10, 0x2, RZ ;  /* 0x000000020a0f7824 */ /* 0x001fe200078e00ff */
[----:B----4-:R0:W-:Y:S04]  /*11ce0*/  STL.64 [R1+0xc78], R22 ;  /* 0x000c781601007387 */ /* 0x0101e80000100a00 */
[----:B---3--:R1:W-:Y:S04]  /*11cf0*/  STL.64 [R1+0xc70], R20 ;  /* 0x000c701401007387 */ /* 0x0083e80000100a00 */
[----:B0-----:R-:W3:Y:S01]  /*11d00*/  LDL.LU.64 R22, [R1+0xe8] ;  /* 0x0000e80001167983 */ /* 0x001ee20000300a00 */
[----:B------:R-:W-:-:S05]  /*11d10*/  IMAD R11, R11, 0x110, RZ ;  /* 0x000001100b0b7824 */ /* 0x000fca00078e02ff */
[----:B------:R-:W-:-:S05]  /*11d20*/  LOP3.LUT R15, R11, 0x30, R15, 0x78, !PT ;  /* 0x000000300b0f7812 */ /* 0x000fca00078e780f */
[----:B------:R-:W0:Y:S04]  /*11d30*/  LDSM.16.M88.4 R8, [R15+UR5+0x4080] ;  /* 0x004080050f08783b */ /* 0x000e280008000200 */
[----:B---3--:R3:W-:Y:S04]  /*11d40*/  STL.64 [R1+0xc90], R22 ;  /* 0x000c901601007387 */ /* 0x0087e80000100a00 */
[----:B-1----:R-:W4:Y:S04]  /*11d50*/  LDL.LU R20, [R1+0x10] ;  /* 0x0000100001147983 */ /* 0x002f280000300800 */
[----:B------:R-:W4:Y:S04]  /*11d60*/  LDL.LU R21, [R1+0x14] ;  /* 0x0000140001157983 */ /* 0x000f280000300800 */
[----:B---3--:R-:W4:Y:S01]  /*11d70*/  LDL.LU R22, [R1+0x18] ;  /* 0x0000180001167983 */ /* 0x008f220000300800 */
[----:B--2---:R-:W-:-:S03]  /*11d80*/  IMAD.MOV.U32 R23, RZ, RZ, R29 ;  /* 0x000000ffff177224 */ /* 0x004fc600078e001d */
[----:B------:R-:W2:Y:S04]  /*11d90*/  LDL.LU R29, [R1+0xcd8] ;  /* 0x000cd800011d7983 */ /* 0x000ea80000300800 */
[----:B------:R-:W-:Y:S04]  /*11da0*/  STL.64 [R1+0xbf8], R18 ;  /* 0x000bf81201007387 */ /* 0x000fe80000100a00 */
[----:B------:R1:W-:Y:S02]  /*11db0*/  STL.64 [R1+0xbf0], R16 ;  /* 0x000bf01001007387 */ /* 0x0003e40000100a00 */
[----:B-1----:R-:W-:-:S02]  /*11dc0*/  IMAD.MOV.U32 R16, RZ, RZ, R0 ;  /* 0x000000ffff107224 */ /* 0x002fc400078e0000 */
[----:B------:R-:W-:Y:S01]  /*11dd0*/  IMAD.MOV.U32 R17, RZ, RZ, R2 ;  /* 0x000000ffff117224 */ /* 0x000fe200078e0002 */
[----:B------:R-:W3:Y:S04]  /*11de0*/  LDL.LU R0, [R1+0xcd4] ;  /* 0x000cd40001007983 */ /* 0x000ee80000300800 */
[----:B------:R-:W3:Y:S04]  /*11df0*/  LDL.LU R2, [R1+0xcd0] ;  /* 0x000cd00001027983 */ /* 0x000ee80000300800 */
[----:B------:R-:W3:Y:S04]  /*11e00*/  LDL.LU R18, [R1+0x138] ;  /* 0x0001380001127983 */ /* 0x000ee80000300800 */
[----:B------:R-:W3:Y:S04]  /*11e10*/  LDL.LU R19, [R1+0x13c] ;  /* 0x00013c0001137983 */ /* 0x000ee80000300800 */
[----:B0-----:R-:W-:Y:S04]  /*11e20*/  STL.64 [R1+0xf0], R8 ;  /* 0x0000f00801007387 */ /* 0x001fe80000100a00 */
[----:B------:R-:W-:Y:S04]  /*11e30*/  STL.64 [R1+0xf8], R10 ;  /* 0x0000f80a01007387 */ /* 0x000fe80000100a00 */
[----:B------:R-:W0:Y:S04]  /*11e40*/  LDSM.16.M88.4 R8, [R15+UR5+0x4880] ;  /* 0x004880050f08783b */ /* 0x000e280008000200 */
[----:B0-----:R-:W-:Y:S04]  /*11e50*/  STL.64 [R1+0x100], R8 ;  /* 0x0001000801007387 */ /* 0x001fe80000100a00 */
[----:B------:R-:W-:Y:S04]  /*11e60*/  STL.64 [R1+0x108], R10 ;  /* 0x0001080a01007387 */ /* 0x000fe80000100a00 */
[----:B------:R-:W0:Y:S04]  /*11e70*/  LDSM.16.M88.4 R8, [R15+UR5+0x5080] ;  /* 0x005080050f08783b */ /* 0x000e280008000200 */
[----:B------:R-:W1:Y:S04]  /*11e80*/  LDSM.16.M88.4 R12, [R15+UR5+0x5880] ;  /* 0x005880050f0c783b */ /* 0x000e680008000200 */
[----:B0-----:R-:W-:Y:S04]  /*11e90*/  STL.64 [R1+0x120], R8 ;  /* 0x0001200801007387 */ /* 0x001fe80000100a00 */
[----:B------:R0:W-:Y:S04]  /*11ea0*/  STL.64 [R1+0x128], R10 ;  /* 0x0001280a01007387 */ /* 0x0001e80000100a00 */
[----:B0-----:R-:W3:Y:S04]  /*11eb0*/  LDL.LU.64 R10, [R1+0xcc8] ;  /* 0x000cc800010a7983 */ /* 0x001ee80000300a00 */
[----:B------:R-:W4:Y:S04]  /*11ec0*/  LDL.LU.64 R8, [R1+0xcc0] ;  /* 0x000cc00001087983 */ /* 0x000f280000300a00 */
[----:B-1----:R-:W-:Y:S04]  /*11ed0*/  STL.64 [R1+0x140], R12 ;  /* 0x0001400c01007387 */ /* 0x002fe80000100a00 */
[----:B------:R-:W-:Y:S04]  /*11ee0*/  STL.64 [R1+0x148], R14 ;  /* 0x0001480e01007387 */ /* 0x000fe80000100a00 */
[----:B--2---:R-:W0:Y:S04]  /*11ef0*/  LDSM.16.MT88.4 R12, [R29+UR5+0x2000] ;  /* 0x002000051d0c783b */ /* 0x004e280008004200 */
[----:B0-----:R-:W-:Y:S04]  /*11f00*/  STL.64 [R1+0xba0], R14 ;  /* 0x000ba00e01007387 */ /* 0x001fe80000100a00 */
[----:B------:R3:W-:Y:S02]  /*11f10*/  STL.64 [R1+0xb98], R12 ;  /* 0x000b980c01007387 */ /* 0x0007e40000100a00 */
[----:B---3--:R-:W-:-:S02]  /*11f20*/  IMAD.MOV.U32 R13, RZ, RZ, R11 ;  /* 0x000000ffff0d7224 */ /* 0x008fc400078e000b */
[----:B------:R-:W-:Y:S02]  /*11f30*/  IMAD.MOV.U32 R14, RZ, RZ, R10 ;  /* 0x000000ffff0e7224 */ /* 0x000fe400078e000a */
[----:B----4-:R-:W-:Y:S01]  /*11f40*/  HMMA.16816.F32 R8, R24, R8, R4 ;  /* 0x000000081808723c */ /* 0x010fe20000001804 */
[----:B------:R-:W2:-:S15]  /*11f50*/  LDL.LU.64 R6, [R1+0xcb8] ;  /* 0x000cb80001067983 */ /* 0x000e9e0000300a00 */
[----:B------:R-:W-:-:S03]  /*11f60*/  NOP ;  /* 0x0000000000007918 */ /* 0x000fc60000000000 */
[----:B------:R-:W-:Y:S04]  /*11f70*/  STL.64 [R1+0x60], R8 ;  /* 0x0000600801007387 */ /* 0x000fe80000100a00 */
[----:B------:R0:W-:Y:S04]  /*11f80*/  STL.64 [R1+0x68], R10 ;  /* 0x0000680a01007387 */ /* 0x0001e80000100a00 */
[----:B0-----:R-:W3:Y:S04]  /*11f90*/  LDL.LU.64 R10, [R1+0xcb0] ;  /* 0x000cb000010a7983 */ /* 0x001ee80000300a00 */
[----:B------:R-:W3:Y:S02]  /*11fa0*/  LDL.LU.64 R8, [R1+0xca8] ;  /* 0x000ca80001087983 */ /* 0x000ee40000300a00 */
[----:B---3--:R-:W-:Y:S02]  /*11fb0*/  HMMA.16816.F32 R24, R24, R16, R8 ;  /* 0x000000101818723c */ /* 0x008fe40000001808 */
[----:B------:R-:W2:Y:S04]  /*11fc0*/  LDL.LU.64 R10, [R1+0xca0] ;  /* 0x000ca000010a7983 */ /* 0x000ea80000300a00 */
[----:B------:R-:W2:-:S13]  /*11fd0*/  LDL.LU.64 R8, [R1+0xc98] ;  /* 0x000c980001087983 */ /* 0x000e9a0000300a00 */
[----:B------:R0:W-:Y:S04]  /*11fe0*/  STL.64 [R1+0x50], R24 ;  /* 0x0000501801007387 */ /* 0x0001e80000100a00 */
[----:B------:R-:W-:Y:S04]  /*11ff0*/  STL.64 [R1+0x58], R26 ;  /* 0x0000581a01007387 */ /* 0x000fe80000100a00 */
[----:B0-----:R-:W3:Y:S01]  /*12000*/  LDL R25, [R1+0x154] ;  /* 0x0001540001197983 */ /* 0x001ee20000100800 */
[----:B--2---:R-:W-:Y:S03]  /*12010*/  HMMA.16816.F32 R4, R8, R6, R20 ;  /* 0x000000060804723c */ /* 0x004fe60000001814 */
[----:B------:R-:W2:-:S15]  /*12020*/  LDL.LU.64 R22, [R1+0xc90] ;  /* 0x000c900001167983 */ /* 0x000e9e0000300a00 */
[----:B------:R-:W-:Y:S01]  /*12030*/  NOP ;  /* 0x0000000000007918 */ /* 0x000fe20000000000 */
[----:B------:R-:W-:Y:S04]  /*12040*/  STL.64 [R1+0x40], R4 ;  /* 0x0000400401007387 */ /* 0x000fe80000100a00 */
[----:B------:R0:W-:Y:S04]  /*12050*/  STL.64 [R1+0x48], R6 ;  /* 0x0000480601007387 */ /* 0x0001e80000100a00 */
[----:B0-----:R-:W4:Y:S04]  /*12060*/  LDL.LU.64 R6, [R1+0xc88] ;  /* 0x000c880001067983 */ /* 0x001f280000300a00 */
[----:B------:R-:W4:Y:S01]  /*12070*/  LDL.LU.64 R4, [R1+0xc80] ;  /* 0x000c800001047983 */ /* 0x000f220000300a00 */
[----:B------:R-:W-:-:S02]  /*12080*/  IMAD.MOV.U32 R12, RZ, RZ, R28 ;  /* 0x000000ffff0c7224 */ /* 0x000fc400078e001c */
[----:B------:R-:W-:Y:S02]  /*12090*/  IMAD.MOV.U32 R15, RZ, RZ, R3 ;  /* 0x000000ffff0f7224 */ /* 0x000fe400078e0003 */
[----:B------:R-:W-:Y:S02]  /*120a0*/  IMAD.MOV.U32 R26, RZ, RZ, R2 ;  /* 0x000000ffff1a7224 */ /* 0x000fe400078e0002 */
[----:B------:R-:W-:Y:S02]  /*120b0*/  IMAD.MOV.U32 R27, RZ, RZ, R0 ;  /* 0x000000ffff1b7224 */ /* 0x000fe400078e0000 */
[----:B--2---:R-:W-:Y:S02]  /*120c0*/  IMAD.MOV.U32 R28, RZ, RZ, R22 ;  /* 0x000000ffff1c7224 */ /* 0x004fe400078e0016 */
[----:B------:R-:W-:Y:S01]  /*120d0*/  IMAD.MOV.U32 R3, RZ, RZ, R23 ;  /* 0x000000ffff037224 */ /* 0x000fe200078e0017 */
[----:B----4-:R-:W-:Y:S01]  /*120e0*/  HMMA.16816.F32 R4, R8, R22, R4 ;  /* 0x000000160804723c */ /* 0x010fe20000001804 */
[----:B------:R-:W2:Y:S04]  /*120f0*/  LDL.LU.64 R22, [R1+0xc78] ;  /* 0x000c780001167983 */ /* 0x000ea80000300a00 */
[----:B------:R-:W2:-:S14]  /*12100*/  LDL.LU.64 R20, [R1+0xc70] ;  /* 0x000c700001147983 */ /* 0x000e9c0000300a00 */
[----:B------:R-:W-:Y:S02]  /*12110*/  IMAD.MOV.U32 R2, RZ, RZ, R6 ;  /* 0x000000ffff027224 */ /* 0x000fe400078e0006 */
[----:B------:R-:W-:Y:S02]  /*12120*/  IMAD.MOV.U32 R0, RZ, RZ, R7 ;  /* 0x000000ffff007224 */ /* 0x000fe400078e0007 */
[----:B------:R-:W-:Y:S02]  /*12130*/  IMAD.MOV.U32 R17, RZ, RZ, R4 ;  /* 0x000000ffff117224 */ /* 0x000fe400078e0004 */
[----:B------:R-:W-:Y:S01]  /*12140*/  IMAD.MOV.U32 R16, RZ, RZ, R5 ;  /* 0x000000ffff107224 */ /* 0x000fe200078e0005 */
[----:B------:R-:W4:Y:S04]  /*12150*/  LDL.LU.64 R6, [R1+0xc68] ;  /* 0x000c680001067983 */ /* 0x000f280000300a00 */
[----:B------:R-:W3:Y:S04]  /*12160*/  LDL.LU.64 R4, [R1+0xc60] ;  /* 0x000c600001047983 */ /* 0x000ee80000300a00 */
[----:B------:R-:W-:Y:S04]  /*12170*/  STL [R1+0xc1c], R0 ;  /* 0x000c1c0001007387 */ /* 0x000fe80000100800 */
[----:B------:R-:W-:Y:S04]  /*12180*/  STL [R1+0xc18], R2 ;  /* 0x000c180201007387 */ /* 0x000fe80000100800 */
[----:B------:R-:W-:Y:S04]  /*12190*/  STL [R1+0xc14], R16 ;  /* 0x000c141001007387 */ /* 0x000fe80000100800 */
[----:B------:R-:W-:Y:S01]  /*121a0*/  STL [R1+0xc10], R17 ;  /* 0x000c101101007387 */ /* 0x000fe20000100800 */
[----:B--2---:R-:W-:-:S15]  /*121b0*/  HMMA.16816.F32 R20, R8, R26, R20 ;  /* 0x0000001a0814723c */ /* 0x004fde0000001814 */
[----:B------:R-:W-:-:S04]  /*121c0*/  NOP ;  /* 0x0000000000007918 */ /* 0x000fc80000000000 */
[----:B------:R-:W-:Y:S04]  /*121d0*/  STL.64 [R1+0x80], R20 ;  /* 0x0000801401007387 */ /* 0x000fe80000100a00 */
[----:B------:R0:W-:Y:S01]  /*121e0*/  STL [R1+0x88], R22 ;  /* 0x0000881601007387 */ /* 0x0001e20000100800 */
[----:B------:R-:W-:Y:S02]  /*121f0*/  IMAD.MOV.U32 R29, RZ, RZ, R23 ;  /* 0x000000ffff1d7224 */ /* 0x000fe400078e0017 */
[----:B---3--:R-:W-:Y:S01]  /*12200*/  IMAD.MOV.U32 R24, RZ, RZ, R4 ;  /* 0x000000ffff187224 */ /* 0x008fe200078e0004 */
[----:B0-----:R-:W2:Y:S04]  /*12210*/  LDL.LU.64 R22, [R1+0xc58] ;  /* 0x000c580001167983 */ /* 0x001ea80000300a00 */
[----:B------:R-:W2:Y:S04]  /*12220*/  LDL.LU.64 R20, [R1+0xc50] ;  /* 0x000c500001147983 */ /* 0x000ea80000300a00 */
[----:B------:R-:W-:Y:S04]  /*12230*/  STL.64 [R1+0xc28], R26 ;  /* 0x000c281a01007387 */ /* 0x000fe80000100a00 */
[----:B------:R0:W-:Y:S04]  /*12240*/  STL [R1+0xc20], R25 ;  /* 0x000c201901007387 */ /* 0x0001e80000100800 */
[----:B------:R-:W2:Y:S01]  /*12250*/  LDL.LU R4, [R1+0xc4c] ;  /* 0x000c4c0001047983 */ /* 0x000ea20000300800 */
[----:B0-----:R-:W-:-:S02]  /*12260*/  IMAD.MOV.U32 R25, RZ, RZ, R5 ;  /* 0x000000ffff197224 */ /* 0x001fc400078e0005 */
[----:B----4-:R-:W-:Y:S02]  /*12270*/  IMAD.MOV.U32 R26, RZ, RZ, R6 ;  /* 0x000000ffff1a7224 */ /* 0x010fe400078e0006 */
[----:B------:R-:W-:Y:S01]  /*12280*/  IMAD.MOV.U32 R27, RZ, RZ, R7 ;  /* 0x000000ffff1b7224 */ /* 0x000fe200078e0007 */
[----:B------:R-:W2:Y:S04]  /*12290*/  LDL.LU R5, [R1+0xc48] ;  /* 0x000c480001057983 */ /* 0x000ea80000300800 */
[----:B------:R-:W2:Y:S04]  /*122a0*/  LDL.LU R6, [R1+0xc44] ;  /* 0x000c440001067983 */ /* 0x000ea80000300800 */
[----:B------:R-:W2:Y:S04]  /*122b0*/  LDL.LU R7, [R1+0xc40] ;  /* 0x000c400001077983 */ /* 0x000ea80000300800 */
[----:B------:R0:W-:Y:S04]  /*122c0*/  STL.64 [R1+0xc38], R26 ;  /* 0x000c381a01007387 */ /* 0x0001e80000100a00 */
[----:B------:R-:W-:Y:S04]  /*122d0*/  STL.64 [R1+0xc30], R24 ;  /* 0x000c301801007387 */ /* 0x000fe80000100a00 */
[----:B0-----:R-:W2:Y:S04]  /*122e0*/  LDL.LU R26, [R1+0xd8] ;  /* 0x0000d800011a7983 */ /* 0x001ea80000300800 */
[----:B------:R-:W2:Y:S01]  /*122f0*/  LDL.LU R27, [R1+0xdc] ;  /* 0x0000dc00011b7983 */ /* 0x000ea20000300800 */
[----:B------:R-:W-:-:S15]  /*12300*/  HMMA.16816.F32 R12, R8, R18, R12 ;  /* 0x00000012080c723c */ /* 0x000fde000000180c */
[----:B------:R-:W-:-:S04]  /*12310*/  NOP ;  /* 0x0000000000007918 */ /* 0x000fc80000000000 */
[----:B------:R-:W-:Y:S04]  /*12320*/  STL.64 [R1+0xbb0], R14 ;  /* 0x000bb00e01007387 */ /* 0x000fe80000100a00 */
[----:B------:R0:W-:Y:S04]  /*12330*/  STL.64 [R1+0xba8], R12 ;  /* 0x000ba80c01007387 */ /* 0x0001e80000100a00 */
[----:B0-----:R-:W3:Y:S01]  /*12340*/  LDL R13, [R1+0x8d0] ;  /* 0x0008d000010d7983 */ /* 0x001ee20000100800 */
[----:B--2---:R-:W-:Y:S03]  /*12350*/  HMMA.16816.F32 R20, R4, R26, R20 ;  /* 0x0000001a0414723c */ /* 0x004fe60000001814 */
[----:B------:R-:W2:Y:S04]  /*12360*/  LDL.LU.64 R26, [R1+0xc38] ;  /* 0x000c3800011a7983 */ /* 0x000ea80000300a00 */
[----:B------:R-:W2:Y:S01]  /*12370*/  LDL.LU.64 R24, [R1+0xc30] ;  /* 0x000c300001187983 */ /* 0x000ea20000300a00 */
[----:B------:R-:W-:-:S02]  /*12380*/  IMAD.MOV.U32 R10, RZ, RZ, R28 ;  /* 0x000000ffff0a7224 */ /* 0x000fc400078e001c */
[----:B------:R-:W-:-:S09]  /*12390*/  IMAD.MOV.U32 R11, RZ, RZ, R3 ;  /* 0x000000ffff0b7224 */ /* 0x000fd200078e0003 */
[----:B------:R-:W-:Y:S02]  /*123a0*/  IMAD.MOV.U32 R28, RZ, RZ, R20 ;  /* 0x000000ffff1c7224 */ /* 0x000fe400078e0014 */
[----:B------:R-:W-:Y:S01]  /*123b0*/  IMAD.MOV.U32 R15, RZ, RZ, R21 ;  /* 0x000000ffff0f7224 */ /* 0x000fe200078e0015 */
[----:B------:R-:W4:Y:S01]  /*123c0*/  LDL.LU R20, [R1+0x60] ;  /* 0x0000600001147983 */ /* 0x000f220000300800 */
[----:B------:R-:W-:-:S03]  /*123d0*/  IMAD.MOV.U32 R14, RZ, RZ, R22 ;  /* 0x000000ffff0e7224 */ /* 0x000fc600078e0016 */
[----:B------:R-:W4:Y:S01]  /*123e0*/  LDL.LU R21, [R1+0x64] ;  /* 0x0000640001157983 */ /* 0x000f220000300800 */
[----:B------:R-:W-:-:S03]  /*123f0*/  IMAD.MOV.U32 R3, RZ, RZ, R23 ;  /* 0x000000ffff037224 */ /* 0x000fc600078e0017 */
[----:B------:R-:W4:Y:S04]  /*12400*/  LDL.LU R22, [R1+0x68] ;  /* 0x0000680001167983 */ /* 0x000f280000300800 */
[----:B------:R-:W4:Y:S01]  /*12410*/  LDL.LU R23, [R1+0x6c] ;  /* 0x00006c0001177983 */ /* 0x000f220000300800 */
[----:B--2---:R-:W-:Y:S03]  /*12420*/  HMMA.16816.F32 R8, R4, R10, R24 ;  /* 0x0000000a0408723c */ /* 0x004fe60000001818 */
[----:B------:R-:W4:Y:S04]  /*12430*/  LDL.LU.64 R26, [R1+0xc28] ;  /* 0x000c2800011a7983 */ /* 0x000f280000300a00 */
[----:B------:R-:W2:-:S12]  /*12440*/  LDL.LU R25, [R1+0xc20] ;  /* 0x000c200001197983 */ /* 0x000e980000300800 */
[----:B------:R-:W-:Y:S02]  /*12450*/  IMAD.MOV.U32 R0, RZ, RZ, R8 ;  /* 0x000000ffff007224 */ /* 0x000fe400078e0008 */
[----:B------:R-:W-:Y:S02]  /*12460*/  IMAD.MOV.U32 R2, RZ, RZ, R9 ;  /* 0x000000ffff027224 */ /* 0x000fe400078e0009 */
[----:B------:R-:W-:Y:S02]  /*12470*/  IMAD.MOV.U32 R16, RZ, RZ, R10 ;  /* 0x000000ffff107224 */ /* 0x000fe400078e000a */
[----:B------:R-:W-:Y:S02]  /*12480*/  IMAD.MOV.U32 R17, RZ, RZ, R11 ;  /* 0x000000ffff117224 */ /* 0x000fe400078e000b */
[----:B--2---:R4:W0:Y:S02]  /*12490*/  LDSM.16.MT88.4 R8, [R25+UR5+0x2800] ;  /* 0x002800051908783b */ /* 0x0048240008004200 */
[----:B----4-:R-:W-:Y:S02]  /*124a0*/  HMMA.16816.F32 R24, R4, R26, R20 ;  /* 0x0000001a0418723c */ /* 0x010fe40000001814 */
[----:B---3--:R1:W2:Y:S04]  /*124b0*/  LDSM.16.MT88.4 R20, [R13+UR5+0x2800] ;  /* 0x002800050d14783b */ /* 0x0082a80008004200 */
[----:B0-----:R-:W-:Y:S04]  /*124c0*/  STL.64 [R1+0xb50], R10 ;  /* 0x000b500a01007387 */ /* 0x001fe80000100a00 */
[----:B------:R-:W-:Y:S09]  /*124d0*/  STL.64 [R1+0xb48], R8 ;  /* 0x000b480801007387 */ /* 0x000ff20000100a00 */
[----:B------:R-:W-:Y:S04]  /*124e0*/  STL.64 [R1+0xb70], R26 ;  /* 0x000b701a01007387 */ /* 0x000fe80000100a00 */
[----:B------:R0:W-:Y:S04]  /*124f0*/  STL.64 [R1+0xb68], R24 ;  /* 0x000b681801007387 */ /* 0x0001e80000100a00 */
[----:B-1----:R-:W3:Y:S01]  /*12500*/  LDL.LU.64 R12, [R1+0x120] ;  /* 0x00012000010c7983 */ /* 0x002ee20000300a00 */
[----:B0-----:R-:W-:-:S02]  /*12510*/  IMAD.MOV.U32 R24, RZ, RZ, R0 ;  /* 0x000000ffff187224 */ /* 0x001fc400078e0000 */
[----:B------:R-:W-:Y:S02]  /*12520*/  IMAD.MOV.U32 R25, RZ, RZ, R2 ;  /* 0x000000ffff197224 */ /* 0x000fe400078e0002 */
[----:B------:R-:W-:Y:S02]  /*12530*/  IMAD.MOV.U32 R26, RZ, RZ, R16 ;  /* 0x000000ffff1a7224 */ /* 0x000fe400078e0010 */
[----:B------:R-:W-:Y:S01]  /*12540*/  IMAD.MOV.U32 R27, RZ, RZ, R17 ;  /* 0x000000ffff1b7224 */ /* 0x000fe200078e0011 */
[----:B---3--:R0:W-:Y:S04]  /*12550*/  STL.64 [R1+0xbc8], R12 ;  /* 0x000bc80c01007387 */ /* 0x0081e80000100a00 */
[----:B------:R-:W3:Y:S04]  /*12560*/  LDL.LU R0, [R1+0xc1c] ;  /* 0x000c1c0001007983 */ /* 0x000ee80000300800 */
[----:B------:R-:W4:Y:S04]  /*12570*/  LDL.LU R2, [R1+0xc18] ;  /* 0x000c180001027983 */ /* 0x000f280000300800 */
[----:B------:R-:W2:Y:S04]  /*12580*/  LDL.LU R16, [R1+0xc14] ;  /* 0x000c140001107983 */ /* 0x000ea80000300800 */
[----:B------:R-:W2:Y:S04]  /*12590*/  LDL.LU R17, [R1+0xc10] ;  /* 0x000c100001117983 */ /* 0x000ea80000300800 */
[----:B0-----:R-:W2:Y:S04]  /*125a0*/  LDL.LU.64 R12, [R1+0x100] ;  /* 0x00010000010c7983 */ /* 0x001ea80000300a00 */
[----:B------:R-:W-:Y:S04]  /*125b0*/  STL.64 [R1+0xbe8], R14 ;  /* 0x000be80e01007387 */ /* 0x000fe80000100a00 */
[----:B--2---:R0:W-:Y:S04]  /*125c0*/  STL.64 [R1+0xbe0], R12 ;  /* 0x000be00c01007387 */ /* 0x0041e80000100a00 */
[----:B0-----:R-:W2:Y:S04]  /*125d0*/  LDL.LU R12, [R1+0x40] ;  /* 0x00004000010c7983 */ /* 0x001ea80000300800 */
[----:B------:R-:W2:Y:S04]  /*125e0*/  LDL.LU R13, [R1+0x44] ;  /* 0x00004400010d7983 */ /* 0x000ea80000300800 */
[----:B------:R-:W2:Y:S04]  /*125f0*/  LDL.LU R14, [R1+0x48] ;  /* 0x00004800010e7983 */ /* 0x000ea80000300800 */
[----:B------:R-:W2:Y:S04]  /*12600*/  LDL.LU R15, [R1+0x4c] ;  /* 0x00004c00010f7983 */ /* 0x000ea80000300800 */
[----:B--2---:R-:W-:Y:S04]  /*12610*/  STL.64 [R1+0xc08], R14 ;  /* 0x000c080e01007387 */ /* 0x004fe80000100a00 */
[----:B------:R0:W-:Y:S04]  /*12620*/  STL.64 [R1+0xc00], R12 ;  /* 0x000c000c01007387 */ /* 0x0001e80000100a00 */
[----:B0-----:R-:W2:Y:S04]  /*12630*/  LDL.LU R12, [R1+0x50] ;  /* 0x00005000010c7983 */ /* 0x001ea80000300800 */
[----:B------:R-:W2:Y:S04]  /*12640*/  LDL.LU R13, [R1+0x54] ;  /* 0x00005400010d7983 */ /* 0x000ea80000300800 */
[----:B------:R-:W2:Y:S04]  /*12650*/  LDL.LU R14, [R1+0x58] ;  /* 0x00005800010e7983 */ /* 0x000ea80000300800 */
[----:B------:R-:W2:Y:S04]  /*12660*/  LDL.LU R15, [R1+0x5c] ;  /* 0x00005c00010f7983 */ /* 0x000ea80000300800 */
[----:B------:R-:W-:Y:S04]  /*12670*/  STL.64 [R1+0xb80], R26 ;  /* 0x000b801a01007387 */ /* 0x000fe80000100a00 */
[----:B------:R0:W-:Y:S04]  /*12680*/  STL.64 [R1+0xb78], R24 ;  /* 0x000b781801007387 */ /* 0x0001e80000100a00 */
[----:B0-----:R-:W2:Y:S04]  /*12690*/  LDL.LU R24, [R1+0xf0] ;  /* 0x0000f00001187983 */ /* 0x001ea80000300800 */
[----:B------:R-:W2:Y:S04]  /*126a0*/  LDL.LU R25, [R1+0xf4] ;  /* 0x0000f40001197983 */ /* 0x000ea80000300800 */
[----:B------:R-:W2:Y:S04]  /*126b0*/  LDL R11, [R1+0x154] ;  /* 0x00015400010b7983 */ /* 0x000ea80000100800 */
[----:B------:R-:W-:Y:S04]  /*126c0*/  STL.64 [R1+0xb20], R22 ;  /* 0x000b201601007387 */ /* 0x000fe80000100a00 */
[----:B------:R0:W-:Y:S04]  /*126d0*/  STL.64 [R1+0xb18], R20 ;  /* 0x000b181401007387 */ /* 0x0001e80000100a00 */
[----:B0-----:R-:W2:Y:S04]  /*126e0*/  LDL.LU.64 R20, [R1+0x140] ;  /* 0x0001400001147983 */ /* 0x001ea80000300a00 */
[----:B------:R-:W2:Y:S04]  /*126f0*/  LDL.LU.64 R22, [R1+0x148] ;  /* 0x0001480001167983 */ /* 0x000ea80000300a00 */
[----:B--2---:R-:W-:Y:S04]  /*12700*/  STL.64 [R1+0xbc0], R22 ;  /* 0x000bc01601007387 */ /* 0x004fe80000100a00 */
[----:B------:R0:W-:Y:S04]  /*12710*/  STL.64 [R1+0xbb8], R20 ;  /* 0x000bb81401007387 */ /* 0x0001e80000100a00 */
[----:B0-----:R-:W2:Y:S04]  /*12720*/  LDL.LU R20, [R1+0x80] ;  /* 0x0000800001147983 */ /* 0x001ea80000300800 */
[----:B------:R-:W2:Y:S04]  /*12730*/  LDL.LU R21, [R1+0x84] ;  /* 0x0000840001157983 */ /* 0x000ea80000300800 */
[----:B------:R-:W2:Y:S01]  /*12740*/  LDL.LU R22, [R1+0x88] ;  /* 0x0000880001167983 */ /* 0x000ea20000300800 */
[----:B------:R-:W-:-:S05]  /*12750*/  IMAD.MOV.U32 R23, RZ, RZ, R29 ;  /* 0x000000ffff177224 */ /* 0x000fca00078e001d */
[----:B--2---:R-:W-:Y:S04]  /*12760*/  STL.64 [R1+0xbd8], R22 ;  /* 0x000bd81601007387 */ /* 0x004fe80000100a00 */
[----:B------:R0:W-:Y:S02]  /*12770*/  STL.64 [R1+0xbd0], R20 ;  /* 0x000bd01401007387 */ /* 0x0001e40000100a00 */
[----:B0-----:R-:W-:Y:S02]  /*12780*/  IMAD.MOV.U32 R20, RZ, RZ, R17 ;  /* 0x000000ffff147224 */ /* 0x001fe400078e0011 */
[----:B------:R-:W-:Y:S02]  /*12790*/  IMAD.MOV.U32 R21, RZ, RZ, R16 ;  /* 0x000000ffff157224 */ /* 0x000fe400078e0010 */
[----:B------:R-:W-:Y:S01]  /*127a0*/  HMMA.16816.F32 R16, R4, R18, R12 ;  /* 0x000000120410723c */ /* 0x000fe2000000180c */
[----:B----4-:R-:W-:-:S02]  /*127b0*/  IMAD.MOV.U32 R22, RZ, RZ, R2 ;  /* 0x000000ffff167224 */ /* 0x010fc400078e0002 */
[----:B---3--:R-:W-:Y:S01]  /*127c0*/  IMAD.MOV.U32 R23, RZ, RZ, R0 ;  /* 0x000000ffff177224 */ /* 0x008fe200078e0000 */
[----:B------:R-:W2:Y:S04]  /*127d0*/  LDL.LU.64 R14, [R1+0xc08] ;  /* 0x000c0800010e7983 */ /* 0x000ea80000300a00 */
[----:B------:R-:W2:Y:S11]  /*127e0*/  LDL.LU.64 R12, [R1+0xc00] ;  /* 0x000c0000010c7983 */ /* 0x000eb60000300a00 */
[----:B------:R-:W-:-:S02]  /*127f0*/  IMAD.MOV.U32 R2, RZ, RZ, R18 ;  /* 0x000000ffff027224 */ /* 0x000fc400078e0012 */
[----:B------:R-:W-:Y:S02]  /*12800*/  IMAD.MOV.U32 R0, RZ, RZ, R19 ;  /* 0x000000ffff007224 */ /* 0x000fe400078e0013 */
[----:B------:R-:W-:Y:S02]  /*12810*/  IMAD.MOV.U32 R5, RZ, RZ, R16 ;  /* 0x000000ffff057224 */ /* 0x000fe400078e0010 */
[----:B------:R-:W-:Y:S01]  /*12820*/  IMAD.MOV.U32 R4, RZ, RZ, R17 ;  /* 0x000000ffff047224 */ /* 0x000fe200078e0011 */
[----:B------:R-:W2:Y:S04]  /*12830*/  LDL.LU.64 R18, [R1+0xbf8] ;  /* 0x000bf80001127983 */ /* 0x000ea80000300a00 */
[----:B------:R-:W2:Y:S02]  /*12840*/  LDL.LU.64 R16, [R1+0xbf0] ;  /* 0x000bf00001107983 */ /* 0x000ea40000300a00 */
[----:B--2---:R-:W-:-:S15]  /*12850*/  HMMA.16816.F32 R12, R16, R24, R12 ;  /* 0x00000018100c723c */ /* 0x004fde000000180c */
[----:B------:R-:W-:-:S04]  /*12860*/  NOP ;  /* 0x0000000000007918 */ /* 0x000fc80000000000 */
[----:B------:R-:W-:Y:S02]  /*12870*/  IMAD.MOV.U32 R8, RZ, RZ, R14 ;  /* 0x000000ffff087224 */ /* 0x000fe400078e000e */
[----:B------:R-:W-:Y:S02]  /*12880*/  IMAD.MOV.U32 R6, RZ, RZ, R15 ;  /* 0x000000ffff067224 */ /* 0x000fe400078e000f */
[----:B------:R-:W-:Y:S02]  /*12890*/  IMAD.MOV.U32 R10, RZ, RZ, R12 ;  /* 0x000000ffff0a7224 */ /* 0x000fe400078e000c */
[----:B------:R-:W-:Y:S01]  /*128a0*/  IMAD.MOV.U32 R9, RZ, RZ, R13 ;  /* 0x000000ffff097224 */ /* 0x000fe200078e000d */
[----:B------:R-:W2:Y:S04]  /*128b0*/  LDL.LU.64 R14, [R1+0xbe8] ;  /* 0x000be800010e7983 */ /* 0x000ea80000300a00 */
[----:B------:R-:W3:Y:S04]  /*128c0*/  LDL.LU.64 R12, [R1+0xbe0] ;  /* 0x000be000010c7983 */ /* 0x000ee80000300a00 */
[----:B------:R0:W-:Y:S04]  /*128d0*/  STL.64 [R1+0xb90], R10 ;  /* 0x000b900a01007387 */ /* 0x0001e80000100a00 */
[----:B------:R-:W-:Y:S01]  /*128e0*/  STL.64 [R1+0xb88], R8 ;  /* 0x000b880801007387 */ /* 0x000fe20000100a00 */
[----:B0-----:R-:W-:Y:S01]  /*128f0*/  IMAD.MOV.U32 R11, RZ, RZ, R3 ;  /* 0x000000ffff0b7224 */ /* 0x001fe200078e0003 */
[----:B---3--:R-:W-:Y:S01]  /*12900*/  HMMA.16816.F32 R20, R16, R12, R20 ;  /* 0x0000000c1014723c */ /* 0x008fe20000001814 */
[----:B------:R-:W-:-:S02]  /*12910*/  IMAD.MOV.U32 R7, RZ, RZ, R12 ;  /* 0x000000ffff077224 */ /* 0x000fc400078e000c */
[----:B------:R-:W-:-:S15]  /*12920*/  IMAD.MOV.U32 R3, RZ, RZ, R13 ;  /* 0x000000ffff037224 */ /* 0x000fde00078e000d */
[----:B------:R-:W-:Y:S01]  /*12930*/  NOP ;  /* 0x0000000000007918 */ /* 0x000fe20000000000 */
[----:B------:R-:W-:Y:S04]  /*12940*/  STL.64 [R1+0x70], R20 ;  /* 0x0000701401007387 */ /* 0x000fe80000100a00 */
[----:B------:R0:W-:Y:S04]  /*12950*/  STL.64 [R1+0x78], R22 ;  /* 0x0000781601007387 */ /* 0x0001e80000100a00 */
[----:B0-----:R-:W3:Y:S04]  /*12960*/  LDL.LU.64 R22, [R1+0xbd8] ;  /* 0x000bd80001167983 */ /* 0x001ee80000300a00 */
[----:B------:R-:W3:Y:S04]  /*12970*/  LDL.LU.64 R20, [R1+0xbd0] ;  /* 0x000bd00001147983 */ /* 0x000ee80000300a00 */
[----:B------:R-:W3:Y:S01]  /*12980*/  LDL.LU.64 R12, [R1+0xbc8] ;  /* 0x000bc800010c7983 */ /* 0x000ee20000300a00 */
[----:B--2---:R-:W-:-:S02]  /*12990*/  IMAD.MOV.U32 R9, RZ, RZ, R15 ;  /* 0x000000ffff097224 */ /* 0x004fc400078e000f */
[----:B------:R-:W-:Y:S01]  /*129a0*/  IMAD.MOV.U32 R10, RZ, RZ, R14 ;  /* 0x000000ffff0a7224 */ /* 0x000fe200078e000e */
[----:B---3--:R-:W-:Y:S01]  /*129b0*/  HMMA.16816.F32 R20, R16, R12, R20 ;  /* 0x0000000c1014723c */ /* 0x008fe20000001814 */
[----:B------:R-:W-:Y:S02]  /*129c0*/  IMAD.MOV.U32 R27, RZ, RZ, R12 ;  /* 0x000000ffff1b7224 */ /* 0x000fe400078e000c */
[----:B------:R-:W-:-:S15]  /*129d0*/  IMAD.MOV.U32 R26, RZ, RZ, R13 ;  /* 0x000000ffff1a7224 */ /* 0x000fde00078e000d */
[----:B------:R-:W-:Y:S01]  /*129e0*/  NOP ;  /* 0x0000000000007918 */ /* 0x000fe20000000000 */
[----:B------:R-:W-:Y:S04]  /*129f0*/  STL.64 [R1+0x80], R20 ;  /* 0x0000801401007387 */ /* 0x000fe80000100a00 */
[----:B------:R0:W-:Y:S04]  /*12a00*/  STL.64 [R1+0x88], R22 ;  /* 0x0000881601007387 */ /* 0x0001e80000100a00 */
[----:B0-----:R-:W2:Y:S04]  /*12a10*/  LDL.LU.64 R22, [R1+0xbc0] ;  /* 0x000bc00001167983 */ /* 0x001ea80000300a00 */
[----:B------:R-:W3:Y:S04]  /*12a20*/  LDL.LU.64 R20, [R1+0xbb8] ;  /* 0x000bb80001147983 */ /* 0x000ee80000300a00 */
[----:B------:R-:W3:Y:S04]  /*12a30*/  LDL.LU.64 R14, [R1+0xbb0] ;  /* 0x000bb000010e7983 */ /* 0x000ee80000300a00 */
[----:B------:R-:W3:Y:S01]  /*12a40*/  LDL.LU.64 R12, [R1+0xba8] ;  /* 0x000ba800010c7983 */ /* 0x000ee20000300a00 */
[----:B------:R-:W-:Y:S01]  /*12a50*/  IMAD.MOV.U32 R8, RZ, RZ, R28 ;  /* 0x000000ffff087224 */ /* 0x000fe200078e001c */
[----:B---3--:R-:W-:Y:S02]  /*12a60*/  HMMA.16816.F32 R16, R16, R20, R12 ;  /* 0x000000141010723c */ /* 0x008fe4000000180c */
[----:B------:R-:W3:Y:S04]  /*12a70*/  LDL.LU.64 R14, [R1+0xba0] ;  /* 0x000ba000010e7983 */ /* 0x000ee80000300a00 */
[----:B------:R-:W3:-:S13]  /*12a80*/  LDL.LU.64 R12, [R1+0xb98] ;  /* 0x000b9800010c7983 */ /* 0x000eda0000300a00 */
[----:B------:R0:W-:Y:S02]  /*12a90*/  STL.64 [R1+0x40], R16 ;  /* 0x0000401001007387 */ /* 0x0001e40000100a00 */
[----:B0-----:R-:W-:Y:S02]  /*12aa0*/  IMAD.MOV.U32 R16, RZ, RZ, R27 ;  /* 0x000000ffff107224 */ /* 0x001fe400078e001b */
[----:B------:R-:W-:Y:S01]  /*12ab0*/  IMAD.MOV.U32 R17, RZ, RZ, R26 ;  /* 0x000000ffff117224 */ /* 0x000fe200078e001a */
[----:B------:R-:W-:Y:S04]  /*12ac0*/  STL.64 [R1+0x48], R18 ;  /* 0x0000481201007387 */ /* 0x000fe80000100a00 */
[----:B--2---:R-:W-:Y:S04]  /*12ad0*/  STL.64 [R1+0xb60], R22 ;  /* 0x000b601601007387 */ /* 0x004fe80000100a00 */
[----:B------:R0:W-:Y:S02]  /*12ae0*/  STL.64 [R1+0xb58], R20 ;  /* 0x000b581401007387 */ /* 0x0001e40000100a00 */
[----:B0-----:R-:W-:-:S02]  /*12af0*/  IMAD.MOV.U32 R20, RZ, RZ, R7 ;  /* 0x000000ffff147224 */ /* 0x001fc400078e0007 */
[----:B------:R-:W2:Y:S01]  /*12b00*/  LDL R7, [R1+0x8d0] ;  /* 0x0008d00001077983 */ /* 0x000ea20000100800 */
[----:B------:R-:W-:Y:S01]  /*12b10*/  IMAD.MOV.U32 R21, RZ, RZ, R3 ;  /* 0x000000ffff157224 */ /* 0x000fe200078e0003 */
[----:B---3--:R-:W-:Y:S02]  /*12b20*/  HMMA.16816.F32 R24, R12, R24, R8 ;  /* 0x000000180c18723c */ /* 0x008fe40000001808 */
[----:B------:R-:W3:Y:S04]  /*12b30*/  LDL.LU.64 R10, [R1+0xb90] ;  /* 0x000b9000010a7983 */ /* 0x000ee80000300a00 */
[----:B------:R-:W4:-:S13]  /*12b40*/  LDL.LU.64 R8, [R1+0xb88] ;  /* 0x000b880001087983 */ /* 0x000f1a0000300a00 */
[----:B------:R-:W-:Y:S01]  /*12b50*/  IMAD.MOV.U32 R28, RZ, RZ, R26 ;  /* 0x000000ffff1c7224 */ /* 0x000fe200078e001a */
[----:B------:R0:W-:Y:S01]  /*12b60*/  STL.64 [R1+0x30], R24 ;  /* 0x0000301801007387 */ /* 0x0001e20000100a00 */
[----:B------:R-:W-:-:S03]  /*12b70*/  IMAD.MOV.U32 R3, RZ, RZ, R27 ;  /* 0x000000ffff037224 */ /* 0x000fc600078e001b */
[----:B------:R-:W2:Y:S04]  /*12b80*/  LDL.LU.64 R26, [R1+0xb80] ;  /* 0x000b8000011a7983 */ /* 0x000ea80000300a00 */
[----:B0-----:R-:W2:Y:S04]  /*12b90*/  LDL.LU.64 R24, [R1+0xb78] ;  /* 0x000b780001187983 */ /* 0x001ea80000300a00 */
[----:B------:R0:W-:Y:S04]  /*12ba0*/  STL [R1+0xb44], R3 ;  /* 0x000b440301007387 */ /* 0x0001e80000100800 */
[----:B------:R1:W-:Y:S01]  /*12bb0*/  STL [R1+0xb40], R28 ;  /* 0x000b401c01007387 */ /* 0x0003e20000100800 */
[----:B--2---:R-:W-:Y:S03]  /*12bc0*/  HMMA.16816.F32 R20, R12, R20, R24 ;  /* 0x000000140c14723c */ /* 0x004fe60000001818 */
[----:B------:R-:W2:Y:S04]  /*12bd0*/  LDL.LU.64 R26, [R1+0xb70] ;  /* 0x000b7000011a7983 */ /* 0x000ea80000300a00 */
[----:B------:R-:W2:Y:S01]  /*12be0*/  LDL.LU.64 R24, [R1+0xb68] ;  /* 0x000b680001187983 */ /* 0x000ea20000300a00 */
[----:B------:R-:W0:Y:S11]  /*12bf0*/  S2R R29, SR_TID.X ;  /* 0x00000000001d7919 */ /* 0x000e360000002100 */
[----:B------:R-:W-:Y:S04]  /*12c00*/  STL.64 [R1+0x20], R20 ;  /* 0x0000201401007387 */ /* 0x000fe80000100a00 */
[----:B------:R-:W-:Y:S01]  /*12c10*/  STL.64 [R1+0x28], R22 ;  /* 0x0000281601007387 */ /* 0x000fe20000100a00 */
[----:B0-----:R-:W-:-:S05]  /*12c20*/  LOP3.LUT R29, R29, 0x7, RZ, 0xc0, !PT ;  /* 0x000000071d1d7812 */ /* 0x001fca00078ec0ff */
[----:B------:R-:W-:Y:S01]  /*12c30*/  IMAD R29, R29, 0x110, RZ ;  /* 0x000001101d1d7824 */ /* 0x000fe200078e02ff */
[----:B--2---:R-:W-:-:S15]  /*12c40*/  HMMA.16816.F32 R16, R12, R16, R24 ;  /* 0x000000100c10723c */ /* 0x004fde0000001818 */
[----:B------:R-:W-:-:S04]  /*12c50*/  NOP ;  /* 0x0000000000007918 */ /* 0x000fc80000000000 */
[----:B------:R-:W-:Y:S01]  /*12c60*/  IMAD.MOV.U32 R3, RZ, RZ, R18 ;  /* 0x000000ffff037224 */ /* 0x000fe200078e0012 */
[----:B------:R-:W-:Y:S01]  /*12c70*/  STL.64 [R1+0x10], R16 ;  /* 0x0000101001007387 */ /* 0x000fe20000100a00 */
[----:B-1----:R-:W-:-:S03]  /*12c80*/  IMAD.MOV.U32 R28, RZ, RZ, R19 ;  /* 0x000000ffff1c7224 */ /* 0x002fc600078e0013 */
[----:B---3--:R0:W1:Y:S02]  /*12c90*/  LDSM.16.MT88.4 R16, [R11+UR5+0x3000] ;  /* 0x003000050b10783b */ /* 0x0080640008004200 */
[----:B0-----:R-:W0:Y:S02]  /*12ca0*/  S2R R11, SR_TID.X ;  /* 0x00000000000b7919 */ /* 0x001e240000002100 */
[----:B0-----:R-:W-:-:S05]  /*12cb0*/  IMAD.SHL.U32 R11, R11, 0x2, RZ ;  /* 0x000000020b0b7824 */ /* 0x001fca00078e00ff */
[----:B------:R-:W-:-:S04]  /*12cc0*/  LOP3.LUT R11, R29, 0x30, R11, 0x78, !PT ;  /* 0x000000301d0b7812 */ /* 0x000fc800078e780b */
[----:B------:R-:W-:-:S05]  /*12cd0*/  LOP3.LUT R11, R11, 0x40, RZ, 0x3c, !PT ;  /* 0x000000400b0b7812 */ /* 0x000fca00078e3cff */
[----:B------:R-:W0:Y:S04]  /*12ce0*/  LDSM.16.M88.4 R20, [R11+UR5+0x4080] ;  /* 0x004080050b14783b */ /* 0x000e280008000200 */
[----:B-1----:R-:W-:Y:S04]  /*12cf0*/  STL.64 [R1+0xab0], R18 ;  /* 0x000ab01201007387 */ /* 0x002fe80000100a00 */
[----:B------:R-:W-:Y:S04]  /*12d00*/  STL.64 [R1+0xaa8], R16 ;  /* 0x000aa81001007387 */ /* 0x000fe80000100a00 */
[----:B0-----:R-:W-:Y:S04]  /*12d10*/  STL.64 [R1+0xb0], R20 ;  /* 0x0000b01401007387 */ /* 0x001fe80000100a00 */
[----:B------:R-:W-:Y:S04]  /*12d20*/  STL.64 [R1+0xb8], R22 ;  /* 0x0000b81601007387 */ /* 0x000fe80000100a00 */
[----:B------:R-:W0:Y:S04]  /*12d30*/  LDSM.16.M88.4 R20, [R11+UR5+0x4880] ;  /* 0x004880050b14783b */ /* 0x000e280008000200 */
[----:B0-----:R-:W-:Y:S04]  /*12d40*/  STL.64 [R1+0xc0], R20 ;  /* 0x0000c01401007387 */ /* 0x001fe80000100a00 */
[----:B------:R-:W-:Y:S04]  /*12d50*/  STL.64 [R1+0xc8], R22 ;  /* 0x0000c81601007387 */ /* 0x000fe80000100a00 */
[----:B------:R-:W0:Y:S01]  /*12d60*/  LDSM.16.M88.4 R20, [R11+UR5+0x5080] ;  /* 0x005080050b14783b */ /* 0x000e220008000200 */
[----:B------:R-:W-:-:S02]  /*12d70*/  IMAD.MOV.U32 R18, RZ, RZ, R2 ;  /* 0x000000ffff127224 */ /* 0x000fc400078e0002 */
[----:B------:R-:W-:Y:S02]  /*12d80*/  IMAD.MOV.U32 R19, RZ, RZ, R0 ;  /* 0x000000ffff137224 */ /* 0x000fe400078e0000 */
[----:B0-----:R-:W-:Y:S01]  /*12d90*/  IMAD.MOV.U32 R2, RZ, RZ, R22 ;  /* 0x000000ffff027224 */ /* 0x001fe200078e0016 */
[----:B------:R0:W-:Y:S01]  /*12da0*/  STL [R1+0xe0], R20 ;  /* 0x0000e01401007387 */ /* 0x0001e20000100800 */
[----:B------:R-:W-:Y:S02]  /*12db0*/  IMAD.MOV.U32 R0, RZ, RZ, R23 ;  /* 0x000000ffff007224 */ /* 0x000fe400078e0017 */
[----:B------:R-:W-:Y:S01]  /*12dc0*/  IMAD.MOV.U32 R29, RZ, RZ, R21 ;  /* 0x000000ffff1d7224 */ /* 0x000fe200078e0015 */
[----:B------:R-:W2:Y:S04]  /*12dd0*/  LDL.LU.64 R22, [R1+0xb60] ;  /* 0x000b600001167983 */ /* 0x000ea80000300a00 */
[----:B0-----:R-:W3:Y:S01]  /*12de0*/  LDL.LU.64 R20, [R1+0xb58] ;  /* 0x000b580001147983 */ /* 0x001ee20000300a00 */
[----:B------:R-:W-:-:S02]  /*12df0*/  IMAD.MOV.U32 R24, RZ, RZ, R10 ;  /* 0x000000ffff187224 */ /* 0x000fc400078e000a */
[----:B----4-:R-:W-:Y:S02]  /*12e00*/  IMAD.MOV.U32 R25, RZ, RZ, R9 ;  /* 0x000000ffff197224 */ /* 0x010fe400078e0009 */
[----:B------:R-:W-:Y:S02]  /*12e10*/  IMAD.MOV.U32 R26, RZ, RZ, R8 ;  /* 0x000000ffff1a7224 */ /* 0x000fe400078e0008 */
[----:B------:R-:W0:Y:S01]  /*12e20*/  LDSM.16.M88.4 R8, [R11+UR5+0x5880] ;  /* 0x005880050b08783b */ /* 0x000e220008000200 */
[----:B------:R-:W-:Y:S02]  /*12e30*/  IMAD.MOV.U32 R27, RZ, RZ, R6 ;  /* 0x000000ffff1b7224 */ /* 0x000fe400078e0006 */
[----:B------:R-:W-:Y:S02]  /*12e40*/  IMAD.MOV.U32 R16, RZ, RZ, R5 ;  /* 0x000000ffff107224 */ /* 0x000fe400078e0005 */
[----:B------:R-:W-:Y:S02]  /*12e50*/  IMAD.MOV.U32 R17, RZ, RZ, R4 ;  /* 0x000000ffff117224 */ /* 0x000fe400078e0004 */
[----:B------:R-:W1:Y:S04]  /*12e60*/  LDSM.16.MT88.4 R4, [R7+UR5+0x3000] ;  /* 0x003000050704783b */ /* 0x000e680008004200 */
[----:B------:R-:W-:Y:S04]  /*12e70*/  STL [R1+0xab8], R29 ;  /* 0x000ab81d01007387 */ /* 0x000fe80000100800 */
[----:B------:R-:W-:Y:S04]  /*12e80*/  STL [R1+0xa4c], R0 ;  /* 0x000a4c0001007387 */ /* 0x000fe80000100800 */
[----:B------:R-:W-:Y:S04]  /*12e90*/  STL [R1+0xa48], R2 ;  /* 0x000a480201007387 */ /* 0x000fe80000100800 */
[----:B0-----:R-:W-:Y:S04]  /*12ea0*/  STL.64 [R1+0xd0], R8 ;  /* 0x0000d00801007387 */ /* 0x001fe80000100a00 */
[----:B------:R0:W-:Y:S04]  /*12eb0*/  STL.64 [R1+0xd8], R10 ;  /* 0x0000d80a01007387 */ /* 0x0001e80000100a00 */
[----:B0-----:R-:W4:Y:S04]  /*12ec0*/  LDL.LU.64 R10, [R1+0xb50] ;  /* 0x000b5000010a7983 */ /* 0x001f280000300a00 */
[----:B------:R-:W4:Y:S04]  /*12ed0*/  LDL.LU.64 R8, [R1+0xb48] ;  /* 0x000b480001087983 */ /* 0x000f280000300a00 */
[----:B-1----:R0:W-:Y:S04]  /*12ee0*/  STL.64 [R1+0xa78], R6 ;  /* 0x000a780601007387 */ /* 0x0021e80000100a00 */
[----:B------:R-:W-:Y:S04]  /*12ef0*/  STL.64 [R1+0xa70], R4 ;  /* 0x000a700401007387 */ /* 0x000fe80000100a00 */
[----:B0-----:R-:W4:Y:S04]  /*12f00*/  LDL.LU.64 R6, [R1+0xf8] ;  /* 0x0000f80001067983 */ /* 0x001f280000300a00 */
[----:B--2---:R-:W-:Y:S01]  /*12f10*/  STL.64 [R1+0xb28], R22 ;  /* 0x000b281601007387 */ /* 0x004fe20000100a00 */
[----:B---3--:R-:W-:Y:S03]  /*12f20*/  HMMA.16816.F32 R16, R12, R20, R16 ;  /* 0x000000140c10723c */ /* 0x008fe60000001810 */
[----:B------:R-:W2:Y:S04]  /*12f30*/  LDL R15, [R1+0x154] ;  /* 0x00015400010f7983 */ /* 0x000ea80000100800 */
[----:B--2---:R0:W-:Y:S04]  /*12f40*/  STL [R1+0xae8], R15 ;  /* 0x000ae80f01007387 */ /* 0x0041e80000100800 */
[----:B------:R-:W2:Y:S04]  /*12f50*/  LDL.LU R14, [R1+0x108] ;  /* 0x00010800010e7983 */ /* 0x000ea80000300800 */
[----:B0-----:R-:W2:Y:S04]  /*12f60*/  LDL.LU R15, [R1+0x10c] ;  /* 0x00010c00010f7983 */ /* 0x001ea80000300800 */
[----:B------:R-:W-:Y:S04]  /*12f70*/  STL [R1+0xac8], R16 ;  /* 0x000ac81001007387 */ /* 0x000fe80000100800 */
[----:B------:R-:W-:Y:S04]  /*12f80*/  STL [R1+0xac4], R17 ;  /* 0x000ac41101007387 */ /* 0x000fe80000100800 */
[----:B------:R-:W-:Y:S04]  /*12f90*/  STL [R1+0xac0], R18 ;  /* 0x000ac01201007387 */ /* 0x000fe80000100800 */
[----:B------:R-:W-:Y:S04]  /*12fa0*/  STL [R1+0xabc], R19 ;  /* 0x000abc1301007387 */ /* 0x000fe80000100800 */
[----:B------:R-:W3:Y:S04]  /*12fb0*/  LDL.LU R20, [R1+0x80] ;  /* 0x0000800001147983 */ /* 0x000ee80000300800 */
[----:B------:R-:W3:Y:S04]  /*12fc0*/  LDL.LU R21, [R1+0x84] ;  /* 0x0000840001157983 */ /* 0x000ee80000300800 */
[----:B------:R-:W2:Y:S04]  /*12fd0*/  LDL.LU R22, [R1+0x88] ;  /* 0x0000880001167983 */ /* 0x000ea80000300800 */
[----:B------:R-:W2:Y:S01]  /*12fe0*/  LDL.LU R23, [R1+0x8c] ;  /* 0x00008c0001177983 */ /* 0x000ea20000300800 */
[----:B----4-:R-:W-:Y:S01]  /*12ff0*/  HMMA.16816.F32 R24, R8, R6, R24 ;  /* 0x000000060818723c */ /* 0x010fe20000001818 */
[----:B------:R-:W-:-:S02]  /*13000*/  IMAD.MOV.U32 R2, RZ, RZ, R6 ;  /* 0x000000ffff027224 */ /* 0x000fc400078e0006 */
[----:B------:R-:W-:Y:S01]  /*13010*/  IMAD.MOV.U32 R0, RZ, RZ, R7 ;  /* 0x000000ffff007224 */ /* 0x000fe200078e0007 */
[----:B--2---:R-:W-:Y:S04]  /*13020*/  STL.64 [R1+0xb38], R22 ;  /* 0x000b381601007387 */ /* 0x004fe80000100a00 */
[----:B---3--:R0:W-:Y:S04]  /*13030*/  STL.64 [R1+0xb30], R20 ;  /* 0x000b301401007387 */ /* 0x0081e80000100a00 */
[----:B0-----:R-:W2:Y:S04]  /*13040*/  LDL.LU R20, [R1+0x70] ;  /* 0x0000700001147983 */ /* 0x001ea80000300800 */
[----:B------:R-:W2:Y:S04]  /*13050*/  LDL.LU R21, [R1+0x74] ;  /* 0x0000740001157983 */ /* 0x000ea80000300800 */
[----:B------:R-:W2:Y:S04]  /*13060*/  LDL.LU R22, [R1+0x78] ;  /* 0x0000780001167983 */ /* 0x000ea80000300800 */
[----:B------:R-:W2:Y:S04]  /*13070*/  LDL.LU R23, [R1+0x7c] ;  /* 0x00007c0001177983 */ /* 0x000ea80000300800 */
[----:B------:R-:W3:Y:S04]  /*13080*/  LDL.LU.64 R18, [R1+0x128] ;  /* 0x0001280001127983 */ /* 0x000ee80000300a00 */
[----:B------:R-:W4:Y:S04]  /*13090*/  LDL.LU R4, [R1+0x40] ;  /* 0x0000400001047983 */ /* 0x000f280000300800 */
[----:B------:R-:W4:Y:S04]  /*130a0*/  LDL.LU R5, [R1+0x44] ;  /* 0x0000440001057983 */ /* 0x000f280000300800 */
[----:B------:R-:W4:Y:S04]  /*130b0*/  LDL.LU R6, [R1+0x48] ;  /* 0x0000480001067983 */ /* 0x000f280000300800 */
[----:B------:R-:W4:Y:S04]  /*130c0*/  LDL.LU R7, [R1+0x4c] ;  /* 0x00004c0001077983 */ /* 0x000f280000300800 */
[----:B------:R-:W-:Y:S04]  /*130d0*/  STL.64 [R1+0xad8], R26 ;  /* 0x000ad81a01007387 */ /* 0x000fe80000100a00 */
[----:B------:R0:W-:Y:S04]  /*130e0*/  STL.64 [R1+0xad0], R24 ;  /* 0x000ad01801007387 */ /* 0x0001e80000100a00 */
[----:B0-----:R-:W2:Y:S04]  /*130f0*/  LDL.LU R24, [R1+0x10] ;  /* 0x0000100001187983 */ /* 0x001ea80000300800 */
[----:B------:R-:W2:Y:S01]  /*13100*/  LDL.LU R25, [R1+0x14] ;  /* 0x0000140001197983 */ /* 0x000ea20000300800 */
[----:B------:R-:W-:-:S02]  /*13110*/  IMAD.MOV.U32 R26, RZ, RZ, R3 ;  /* 0x000000ffff1a7224 */ /* 0x000fc400078e0003 */
[----:B------:R-:W-:Y:S01]  /*13120*/  IMAD.MOV.U32 R27, RZ, RZ, R28 ;  /* 0x000000ffff1b7224 */ /* 0x000fe200078e001c */
[----:B------:R-:W3:Y:S04]  /*13130*/  LDL.LU R3, [R1+0xb44] ;  /* 0x000b440001037983 */ /* 0x000ee80000300800 */
[----:B------:R-:W3:Y:S04]  /*13140*/  LDL.LU R28, [R1+0xb40] ;  /* 0x000b4000011c7983 */ /* 0x000ee80000300800 */
[----:B------:R-:W-:Y:S04]  /*13150*/  STL.64 [R1+0xaf8], R26 ;  /* 0x000af81a01007387 */ /* 0x000fe80000100a00 */
[----:B--2---:R0:W-:Y:S04]  /*13160*/  STL.64 [R1+0xaf0], R24 ;  /* 0x000af01801007387 */ /* 0x0041e80000100a00 */
[----:B0-----:R-:W2:Y:S04]  /*13170*/  LDL.LU R24, [R1+0x20] ;  /* 0x0000200001187983 */ /* 0x001ea80000300800 */
[----:B------:R-:W2:Y:S04]  /*13180*/  LDL.LU R25, [R1+0x24] ;  /* 0x0000240001197983 */ /* 0x000ea80000300800 */
[----:B------:R-:W2:Y:S04]  /*13190*/  LDL.LU R26, [R1+0x28] ;  /* 0x00002800011a7983 */ /* 0x000ea80000300800 */
[----:B------:R-:W2:Y:S01]  /*131a0*/  LDL.LU R27, [R1+0x2c] ;  /* 0x00002c00011b7983 */ /* 0x000ea20000300800 */
[----:B------:R-:W-:-:S15]  /*131b0*/  HMMA.16816.F32 R20, R8, R14, R20 ;  /* 0x0000000e0814723c */ /* 0x000fde0000001814 */
[----:B------:R-:W-:-:S04]  /*131c0*/  NOP ;  /* 0x0000000000007918 */ /* 0x000fc80000000000 */
[----:B------:R-:W-:Y:S01]  /*131d0*/  IMAD.MOV.U32 R29, RZ, RZ, R21 ;  /* 0x000000ffff1d7224 */ /* 0x000fe200078e0015 */
[----:B--2---:R0:W-:Y:S04]  /*131e0*/  STL.64 [R1+0xb08], R26 ;  /* 0x000b081a01007387 */ /* 0x0041e80000100a00 */
[----:B------:R-:W-:Y:S04]  /*131f0*/  STL.64 [R1+0xb00], R24 ;  /* 0x000b001801007387 */ /* 0x000fe80000100a00 */
[----:B------:R1:W-:Y:S01]  /*13200*/  STL [R1+0x90], R20 ;  /* 0x0000901401007387 */ /* 0x0003e20000100800 */
[----:B0-----:R-:W-:-:S02]  /*13210*/  IMAD.MOV.U32 R26, RZ, RZ, R2 ;  /* 0x000000ffff1a7224 */ /* 0x001fc400078e0002 */
[----:B------:R-:W-:Y:S02]  /*13220*/  IMAD.MOV.U32 R27, RZ, RZ, R0 ;  /* 0x000000ffff1b7224 */ /* 0x000fe400078e0000 */
[----:B------:R-:W-:Y:S02]  /*13230*/  IMAD.MOV.U32 R2, RZ, RZ, R22 ;  /* 0x000000ffff027224 */ /* 0x000fe400078e0016 */
[----:B------:R-:W-:Y:S02]  /*13240*/  IMAD.MOV.U32 R0, RZ, RZ, R23 ;  /* 0x000000ffff007224 */ /* 0x000fe400078e0017 */
[----:B------:R-:W2:Y:S04]  /*13250*/  LDL.LU.64 R22, [R1+0xb38] ;  /* 0x000b380001167983 */ /* 0x000ea80000300a00 */
[----:B-1----:R-:W2:Y:S04]  /*13260*/  LDL.LU.64 R20, [R1+0xb30] ;  /* 0x000b300001147983 */ /* 0x002ea80000300a00 */
[----:B------:R0:W-:Y:S04]  /*13270*/  STL.64 [R1+0xb10], R14 ;  /* 0x000b100e01007387 */ /* 0x0001e80000100a00 */
[----:B------:R-:W4:Y:S04]  /*13280*/  LDL.LU R12, [R1+0x30] ;  /* 0x00003000010c7983 */ /* 0x000f280000300800 */
[----:B------:R-:W4:Y:S04]  /*13290*/  LDL.LU R13, [R1+0x34] ;  /* 0x00003400010d7983 */ /* 0x000f280000300800 */
[----:B------:R1:W-:Y:S01]  /*132a0*/  STL [R1+0xae4], R2 ;  /* 0x000ae40201007387 */ /* 0x0003e20000100800 */
[----:B---3--:R-:W-:-:S03]  /*132b0*/  IMAD.MOV.U32 R24, RZ, RZ, R18 ;  /* 0x000000ffff187224 */ /* 0x008fc600078e0012 */
[----:B------:R3:W-:Y:S01]  /*132c0*/  STL [R1+0xae0], R29 ;  /* 0x000ae01d01007387 */ /* 0x0007e20000100800 */
[----:B0-----:R-:W-:Y:S02]  /*132d0*/  IMAD.MOV.U32 R15, RZ, RZ, R3 ;  /* 0x000000ffff0f7224 */ /* 0x001fe400078e0003 */
[----:B------:R-:W-:Y:S01]  /*132e0*/  IMAD.MOV.U32 R3, RZ, RZ, R19 ;  /* 0x000000ffff037224 */ /* 0x000fe200078e0013 */
[----:B--2---:R-:W-:-:S15]  /*132f0*/  HMMA.16816.F32 R20, R8, R18, R20 ;  /* 0x000000120814723c */ /* 0x004fde0000001814 */
[----:B------:R-:W-:-:S04]  /*13300*/  NOP ;  /* 0x0000000000007918 */ /* 0x000fc80000000000 */
[----:B------:R-:W-:Y:S02]  /*13310*/  IMAD.MOV.U32 R18, RZ, RZ, R22 ;  /* 0x000000ffff127224 */ /* 0x000fe400078e0016 */
[----:B------:R-:W-:Y:S02]  /*13320*/  IMAD.MOV.U32 R19, RZ, RZ, R23 ;  /* 0x000000ffff137224 */ /* 0x000fe400078e0017 */
[----:B------:R-:W4:Y:S01]  /*13330*/  LDL.LU.64 R22, [R1+0xb28] ;  /* 0x000b280001167983 */ /* 0x000f220000300a00 */
[----:B------:R-:W-:Y:S02]  /*13340*/  IMAD.MOV.U32 R16, RZ, RZ, R20 ;  /* 0x000000ffff107224 */ /* 0x000fe400078e0014 */
[----:B------:R-:W-:Y:S02]  /*13350*/  IMAD.MOV.U32 R17, RZ, RZ, R21 ;  /* 0x000000ffff117224 */ /* 0x000fe400078e0015 */
[----:B------:R-:W-:Y:S01]  /*13360*/  IMAD.MOV.U32 R14, RZ, RZ, R28 ;  /* 0x000000ffff0e7224 */ /* 0x000fe200078e001c */
[----:B----4-:R-:W-:Y:S01]  /*13370*/  HMMA.16816.F32 R4, R8, R22, R4 ;  /* 0x000000160804723c */ /* 0x010fe20000001804 */
[----:B-1----:R-:W-:-:S02]  /*13380*/  IMAD.MOV.U32 R2, RZ, RZ, R22 ;  /* 0x000000ffff027224 */ /* 0x002fc400078e0016 */
[----:B---3--:R-:W-:Y:S02]  /*13390*/  IMAD.MOV.U32 R29, RZ, RZ, R23 ;  /* 0x000000ffff1d7224 */ /* 0x008fe400078e0017 */
[----:B------:R-:W2:Y:S04]  /*133a0*/  LDL.LU.64 R22, [R1+0xb20] ;  /* 0x000b200001167983 */ /* 0x000ea80000300a00 */
[----:B------:R-:W2:Y:S04]  /*133b0*/  LDL.LU.64 R20, [R1+0xb18] ;  /* 0x000b180001147983 */ /* 0x000ea80000300a00 */
[----:B------:R-:W3:Y:S06]  /*133c0*/  LDL R11, [R1+0x8d0] ;  /* 0x0008d000010b7983 */ /* 0x000eec0000100800 */
[----:B------:R0:W-:Y:S02]  /*133d0*/  STL.64 [R1+0xa88], R6 ;  /* 0x000a880601007387 */ /* 0x0001e40000100a00 */
[----:B0-----:R-:W-:-:S02]  /*133e0*/  IMAD.MOV.U32 R6, RZ, RZ, R24 ;  /* 0x000000ffff067224 */ /* 0x001fc400078e0018 */
[----:B------:R-:W-:Y:S01]  /*133f0*/  STL.64 [R1+0xa80], R4 ;  /* 0x000a800401007387 */ /* 0x000fe20000100a00 */
[----:B------:R-:W-:Y:S01]  /*13400*/  IMAD.MOV.U32 R7, RZ, RZ, R3 ;  /* 0x000000ffff077224 */ /* 0x000fe200078e0003 */
[----:B--2---:R-:W-:Y:S02]  /*13410*/  HMMA.16816.F32 R24, R20, R26, R12 ;  /* 0x0000001a1418723c */ /* 0x004fe4000000180c */
[----:B------:R-:W2:Y:S04]  /*13420*/  LDL.LU.64 R14, [R1+0xb10] ;  /* 0x000b1000010e7983 */ /* 0x000ea80000300a00 */
[----:B---3--:R-:W-:-:S13]  /*13430*/  LDSM.16.MT88.4 R8, [R11+UR5+0x3800] ;  /* 0x003800050b08783b */ /* 0x008fda0008004200 */
[----:B------:R-:W-:Y:S01]  /*13440*/  IMAD.MOV.U32 R28, RZ, RZ, R26 ;  /* 0x000000ffff1c7224 */ /* 0x000fe200078e001a */
[----:B------:R0:W-:Y:S01]  /*13450*/  STL.64 [R1+0x70], R24 ;  /* 0x0000701801007387 */ /* 0x0001e20000100a00 */
[----:B------:R-:W-:-:S03]  /*13460*/  IMAD.MOV.U32 R3, RZ, RZ, R27 ;  /* 0x000000ffff037224 */ /* 0x000fc600078e001b */
[----:B------:R-:W2:Y:S04]  /*13470*/  LDL.LU.64 R26, [R1+0xb08] ;  /* 0x000b0800011a7983 */ /* 0x000ea80000300a00 */
[----:B0-----:R-:W2:Y:S02]  /*13480*/  LDL.LU.64 R24, [R1+0xb00] ;  /* 0x000b000001187983 */ /* 0x001ea40000300a00 */
[----:B--2---:R-:W-:Y:S02]  /*13490*/  HMMA.16816.F32 R12, R20, R14, R24 ;  /* 0x0000000e140c723c */ /* 0x004fe40000001818 */
[----:B------:R-:W2:Y:S04]  /*134a0*/  LDL.LU.64 R26, [R1+0xaf8] ;  /* 0x000af800011a7983 */ /* 0x000ea80000300a00 */
[----:B------:R-:W2:-:S13]  /*134b0*/  LDL.LU.64 R24, [R1+0xaf0] ;  /* 0x000af00001187983 */ /* 0x000e9a0000300a00 */
[----:B------:R-:W-:Y:S04]  /*134c0*/  STL.64 [R1+0x60], R12 ;  /* 0x0000600c01007387 */ /* 0x000fe80000100a00 */
[----:B------:R0:W-:Y:S04]  /*134d0*/  STL.64 [R1+0x68], R14 ;  /* 0x0000680e01007387 */ /* 0x0001e80000100a00 */
[----:B0-----:R-:W3:Y:S01]  /*134e0*/  LDL.LU R15, [R1+0xae8] ;  /* 0x000ae800010f7983 */ /* 0x001ee20000300800 */
[----:B--2---:R-:W-:Y:S03]  /*134f0*/  HMMA.16816.F32 R4, R20, R6, R24 ;  /* 0x000000061404723c */ /* 0x004fe60000001818 */
[----:B---3--:R-:W0:Y:S04]  /*13500*/  LDSM.16.MT88.4 R12, [R15+UR5+0x3800] ;  /* 0x003800050f0c783b */ /* 0x008e280008004200 */
[----:B0-----:R0:W-:Y:S04]  /*13510*/  STL.64 [R1+0xa30], R14 ;  /* 0x000a300e01007387 */ /* 0x0011e80000100a00 */
[----:B------:R-:W-:Y:S01]  /*13520*/  STL.64 [R1+0xa28], R12 ;  /* 0x000a280c01007387 */ /* 0x000fe20000100a00 */
[----:B0-----:R-:W-:-:S02]  /*13530*/  IMAD.MOV.U32 R14, RZ, RZ, R2 ;  /* 0x000000ffff0e7224 */ /* 0x001fc400078e0002 */
[----:B------:R-:W-:Y:S01]  /*13540*/  IMAD.MOV.U32 R15, RZ, RZ, R29 ;  /* 0x000000ffff0f7224 */ /* 0x000fe200078e001d */
[----:B------:R-:W2:Y:S04]  /*13550*/  LDL.LU R2, [R1+0xae4] ;  /* 0x000ae40001027983 */ /* 0x000ea80000300800 */
[----:B------:R-:W3:Y:S04]  /*13560*/  LDL.LU R29, [R1+0xae0] ;  /* 0x000ae000011d7983 */ /* 0x000ee80000300800 */
[----:B------:R-:W4:Y:S04]  /*13570*/  LDL.LU.64 R26, [R1+0xad8] ;  /* 0x000ad800011a7983 */ /* 0x000f280000300a00 */
[----:B------:R-:W4:Y:S04]  /*13580*/  LDL.LU.64 R24, [R1+0xad0] ;  /* 0x000ad00001187983 */ /* 0x000f280000300a00 */
[----:B------:R0:W-:Y:S04]  /*13590*/  STL.64 [R1+0x50], R4 ;  /* 0x0000500401007387 */ /* 0x0001e80000100a00 */
[----:B------:R1:W-:Y:S01]  /*135a0*/  STL.64 [R1+0x58], R6 ;  /* 0x0000580601007387 */ /* 0x0003e20000100a00 */
[----:B0-----:R-:W-:-:S02]  /*135b0*/  IMAD.MOV.U32 R4, RZ, RZ, R16 ;  /* 0x000000ffff047224 */ /* 0x001fc400078e0010 */
[----:B------:R-:W-:Y:S01]  /*135c0*/  IMAD.MOV.U32 R5, RZ, RZ, R17 ;  /* 0x000000ffff057224 */ /* 0x000fe200078e0011 */
[----:B------:R-:W2:Y:S04]  /*135d0*/  LDL.LU R16, [R1+0xac8] ;  /* 0x000ac80001107983 */ /* 0x000ea80000300800 */
[----:B------:R-:W2:Y:S01]  /*135e0*/  LDL.LU R17, [R1+0xac4] ;  /* 0x000ac40001117983 */ /* 0x000ea20000300800 */
[----:B-1----:R-:W-:Y:S02]  /*135f0*/  IMAD.MOV.U32 R6, RZ, RZ, R18 ;  /* 0x000000ffff067224 */ /* 0x002fe400078e0012 */
[----:B------:R-:W-:Y:S01]  /*13600*/  IMAD.MOV.U32 R7, RZ, RZ, R19 ;  /* 0x000000ffff077224 */ /* 0x000fe200078e0013 */
[----:B------:R-:W2:Y:S04]  /*13610*/  LDL.LU R18, [R1+0xac0] ;  /* 0x000ac00001127983 */ /* 0x000ea80000300800 */
[----:B------:R-:W2:Y:S04]  /*13620*/  LDL.LU R19, [R1+0xabc] ;  /* 0x000abc0001137983 */ /* 0x000ea80000300800 */
[----:B------:R-:W-:Y:S04]  /*13630*/  STL.64 [R1+0xa98], R6 ;  /* 0x000a980601007387 */ /* 0x000fe80000100a00 */
[----:B------:R0:W-:Y:S04]  /*13640*/  STL.64 [R1+0xa90], R4 ;  /* 0x000a900401007387 */ /* 0x0001e80000100a00 */
[----:B0-----:R-:W3:Y:S04]  /*13650*/  LDL R4, [R1+0xc0] ;  /* 0x0000c00001047983 */ /* 0x001ee80000100800 */
[----:B------:R-:W3:Y:S04]  /*13660*/  LDL R5, [R1+0xc4] ;  /* 0x0000c40001057983 */ /* 0x000ee80000100800 */
[----:B------:R-:W-:Y:S04]  /*13670*/  STL.64 [R1+0x9c8], R10 ;  /* 0x0009c80a01007387 */ /* 0x000fe80000100a00 */
[----:B------:R0:W-:Y:S04]  /*13680*/  STL.64 [R1+0x9c0], R8 ;  /* 0x0009c00801007387 */ /* 0x0001e80000100a00 */
[----:B0-----:R-:W3:Y:S04]  /*13690*/  LDL.LU.64 R8, [R1+0xd0] ;  /* 0x0000d00001087983 */ /* 0x001ee80000300a00 */
[----:B------:R-:W3:Y:S01]  /*136a0*/  LDL.64 R10, [R1+0xd8] ;  /* 0x0000d800010a7983 */ /* 0x000ee20000100a00 */
[----:B--2---:R-:W-:Y:S03]  /*136b0*/  HMMA.16816.F32 R12, R20, R14, R16 ;  /* 0x0000000e140c723c */ /* 0x004fe60000001810 */
[----:B---3--:R-:W-:Y:S04]  /*136c0*/  STL [R1+0xa54], R10 ;  /* 0x000a540a01007387 */ /* 0x008fe80000100800 */
[----:B------:R-:W-:Y:S04]  /*136d0*/  STL [R1+0xa50], R11 ;  /* 0x000a500b01007387 */ /* 0x000fe80000100800 */
[----:B------:R0:W-:Y:S04]  /*136e0*/  STL.64 [R1+0xaa0], R8 ;  /* 0x000aa00801007387 */ /* 0x0001e80000100a00 */
[----:B0-----:R-:W2:Y:S01]  /*136f0*/  LDL.LU R8, [R1+0x90] ;  /* 0x0000900001087983 */ /* 0x001ea20000300800 */
[----:B------:R-:W-:-:S03]  /*13700*/  IMAD.MOV.U32 R9, RZ, RZ, R29 ;  /* 0x000000ffff097224 */ /* 0x000fc600078e001d */
[----:B------:R-:W3:Y:S04]  /*13710*/  LDL.LU R29, [R1+0xab8] ;  /* 0x000ab800011d7983 */ /* 0x000ee80000300800 */
[----:B------:R-:W2:Y:S04]  /*13720*/  LDL.LU.64 R18, [R1+0xab0] ;  /* 0x000ab00001127983 */ /* 0x000ea80000300a00 */
[----:B------:R-:W2:Y:S04]  /*13730*/  LDL.LU.64 R16, [R1+0xaa8] ;  /* 0x000aa80001107983 */ /* 0x000ea80000300a00 */
[----:B------:R-:W-:Y:S04]  /*13740*/  STL.64 [R1+0xa40], R14 ;  /* 0x000a400e01007387 */ /* 0x000fe80000100a00 */
[----:B------:R0:W-:Y:S04]  /*13750*/  STL.64 [R1+0xa38], R12 ;  /* 0x000a380c01007387 */ /* 0x0001e80000100a00 */
[----:B0-----:R-:W4:Y:S04]  /*13760*/  LDL.LU R12, [R1+0xb0] ;  /* 0x0000b000010c7983 */ /* 0x001f280000300800 */
[----:B------:R-:W4:Y:S01]  /*13770*/  LDL.LU R13, [R1+0xb4] ;  /* 0x0000b400010d7983 */ /* 0x000f220000300800 */
[----:B------:R-:W-:-:S02]  /*13780*/  IMAD.MOV.U32 R10, RZ, RZ, R2 ;  /* 0x000000ffff0a7224 */ /* 0x000fc400078e0002 */
[----:B------:R-:W-:Y:S01]  /*13790*/  IMAD.MOV.U32 R11, RZ, RZ, R0 ;  /* 0x000000ffff0b7224 */ /* 0x000fe200078e0000 */
[----:B------:R-:W3:Y:S06]  /*137a0*/  LDL.LU R20, [R1+0xe0] ;  /* 0x0000e00001147983 */ /* 0x000eec0000300800 */
[C---:B--2---:R-:W-:Y:S08]  /*137b0*/  HMMA.16816.F32 R4, R16.reuse, R4, R8 ;  /* 0x000000041004723c */ /* 0x044ff00000001808 */
[----:B----4-:R-:W-:Y:S01]  /*137c0*/  HMMA.16816.F32 R24, R16, R12, R24 ;  /* 0x0000000c1018723c */ /* 0x010fe20000001818 */
[----:B---3--:R-:W-:-:S10]  /*137d0*/  IMAD.MOV.U32 R21, RZ, RZ, R29 ;  /* 0x000000ffff157224 */ /* 0x008fd400078e001d */
[----:B------:R-:W-:Y:S02]  /*137e0*/  IMAD.MOV.U32 R22, RZ, RZ, R6 ;  /* 0x000000ffff167224 */ /* 0x000fe400078e0006 */
[----:B------:R-:W-:-:S06]  /*137f0*/  IMAD.MOV.U32 R23, RZ, RZ, R5 ;  /* 0x000000ffff177224 */ /* 0x000fcc00078e0005 */
[----:B------:R-:W-:Y:S02]  /*13800*/  IMAD.MOV.U32 R29, RZ, RZ, R27 ;  /* 0x000000ffff1d7224 */ /* 0x000fe400078e001b */
[----:B------:R-:W-:Y:S02]  /*13810*/  IMAD.MOV.U32 R2, RZ, RZ, R26 ;  /* 0x000000ffff027224 */ /* 0x000fe400078e001a */
[----:B------:R-:W-:Y:S01]  /*13820*/  IMAD.MOV.U32 R0, RZ, RZ, R25 ;  /* 0x000000ffff007224 */ /* 0x000fe200078e0019 */
[----:B------:R0:W-:Y:S01]  /*13830*/  STL [R1+0x30], R24 ;  /* 0x0000301801007387 */ /* 0x0001e20000100800 */
[----:B------:R-:W-:Y:S02]  /*13840*/  IMAD.MOV.U32 R27, RZ, RZ, R3 ;  /* 0x000000ffff1b7224 */ /* 0x000fe400078e0003 */
[----:B------:R-:W-:Y:S02]  /*13850*/  IMAD.MOV.U32 R26, RZ, RZ, R28 ;  /* 0x000000ffff1a7224 */ /* 0x000fe400078e001c */
[----:B------:R-:W-:-:S02]  /*13860*/  IMAD.MOV.U32 R3, RZ, RZ, R7 ;  /* 0x000000ffff037224 */ /* 0x000fc400078e0007 */
[----:B------:R-:W-:Y:S01]  /*13870*/  IMAD.MOV.U32 R28, RZ, RZ, R4 ;  /* 0x000000ffff1c7224 */ /* 0x000fe200078e0004 */
[----:B0-----:R-:W2:Y:S04]  /*13880*/  LDL.LU R24, [R1+0x70] ;  /* 0x0000700001187983 */ /* 0x001ea80000300800 */
[----:B------:R-:W2:Y:S04]  /*13890*/  LDL.LU R25, [R1+0x74] ;  /* 0x0000740001197983 */ /* 0x000ea80000300800 */
[----:B------:R-:W-:Y:S04]  /*138a0*/  STL [R1+0xa60], R29 ;  /* 0x000a601d01007387 */ /* 0x000fe80000100800 */
[----:B------:R0:W-:Y:S04]  /*138b0*/  STL [R1+0xa5c], R2 ;  /* 0x000a5c0201007387 */ /* 0x0001e80000100800 */
[----:B------:R1:W-:Y:S04]  /*138c0*/  STL [R1+0xa58], R0 ;  /* 0x000a580001007387 */ /* 0x0003e80000100800 */
[----:B------:R-:W3:Y:S04]  /*138d0*/  LDL.LU.64 R8, [R1+0xaa0] ;  /* 0x000aa00001087983 */ /* 0x000ee80000300a00 */
[----:B------:R-:W4:Y:S04]  /*138e0*/  LDL.LU.64 R6, [R1+0xa98] ;  /* 0x000a980001067983 */ /* 0x000f280000300a00 */
[----:B------:R-:W4:Y:S04]  /*138f0*/  LDL.LU.64 R4, [R1+0xa90] ;  /* 0x000a900001047983 */ /* 0x000f280000300a00 */
[----:B------:R0:W-:Y:S04]  /*13900*/  STL [R1+0xa6c], R22 ;  /* 0x000a6c1601007387 */ /* 0x0001e80000100800 */
[----:B------:R0:W-:Y:S04]  /*13910*/  STL [R1+0xa68], R23 ;  /* 0x000a681701007387 */ /* 0x0001e80000100800 */
[----:B------:R0:W-:Y:S01]  /*13920*/  STL [R1+0xa64], R28 ;  /* 0x000a641c01007387 */ /* 0x0001e20000100800 */
[----:B----4-:R-:W-:-:S15]  /*13930*/  HMMA.16816.F32 R4, R16, R20, R4 ;  /* 0x000000141004723c */ /* 0x010fde0000001804 */
[----:B------:R-:W-:-:S04]  /*13940*/  NOP ;  /* 0x0000000000007918 */ /* 0x000fc80000000000 */
[----:B------:R-:W-:Y:S02]  /*13950*/  IMAD.MOV.U32 R10, RZ, RZ, R6 ;  /* 0x000000ffff0a7224 */ /* 0x000fe400078e0006 */
[----:B------:R-:W-:Y:S02]  /*13960*/  IMAD.MOV.U32 R11, RZ, RZ, R7 ;  /* 0x000000ffff0b7224 */ /* 0x000fe400078e0007 */
[----:B0-----:R-:W-:Y:S02]  /*13970*/  IMAD.MOV.U32 R2, RZ, RZ, R4 ;  /* 0x000000ffff027224 */ /* 0x001fe400078e0004 */
[----:B-1----:R-:W-:Y:S01]  /*13980*/  IMAD.MOV.U32 R0, RZ, RZ, R5 ;  /* 0x000000ffff007224 */ /* 0x002fe200078e0005 */
[----:B------:R-:W3:Y:S04]  /*13990*/  LDL.LU.64 R6, [R1+0xa88] ;  /* 0x000a880001067983 */ /* 0x000ee80000300a00 */
[----:B------:R-:W3:Y:S02]  /*139a0*/  LDL.LU.64 R4, [R1+0xa80] ;  /* 0x000a800001047983 */ /* 0x000ee40000300a00 */
[----:B---3--:R-:W-:Y:S02]  /*139b0*/  HMMA.16816.F32 R16, R16, R8, R4 ;  /* 0x000000081010723c */ /* 0x008fe40000001804 */
[----:B------:R-:W2:Y:S04]  /*139c0*/  LDL.LU.64 R6, [R1+0xa78] ;  /* 0x000a780001067983 */ /* 0x000ea80000300a00 */
[----:B------:R-:W2:-:S13]  /*139d0*/  LDL.LU.64 R4, [R1+0xa70] ;  /* 0x000a700001047983 */ /* 0x000e9a0000300a00 */
[----:B------:R-:W-:Y:S02]  /*139e0*/  IMAD.MOV.U32 R22, RZ, RZ, R16 ;  /* 0x000000ffff167224 */ /* 0x000fe400078e0010 */
[----:B------:R-:W-:Y:S01]  /*139f0*/  IMAD.MOV.U32 R23, RZ, RZ, R17 ;  /* 0x000000ffff177224 */ /* 0x000fe200078e0011 */
[----:B------:R-:W3:Y:S01]  /*13a00*/  LDL.LU R16, [R1+0x60] ;  /* 0x0000600001107983 */ /* 0x000ee20000300800 */
[----:B------:R-:W-:-:S03]  /*13a10*/  IMAD.MOV.U32 R28, RZ, RZ, R18 ;  /* 0x000000ffff1c7224 */ /* 0x000fc600078e0012 */
[----:B------:R-:W3:Y:S01]  /*13a20*/  LDL.LU R17, [R1+0x64] ;  /* 0x0000640001117983 */ /* 0x000ee20000300800 */
[----:B------:R-:W-:-:S03]  /*13a30*/  IMAD.MOV.U32 R29, RZ, RZ, R19 ;  /* 0x000000ffff1d7224 */ /* 0x000fc600078e0013 */
[----:B------:R-:W3:Y:S04]  /*13a40*/  LDL.LU R18, [R1+0x68] ;  /* 0x0000680001127983 */ /* 0x000ee80000300800 */
[----:B------:R-:W3:Y:S01]  /*13a50*/  LDL.LU R19, [R1+0x6c] ;  /* 0x00006c0001137983 */ /* 0x000ee20000300800 */
[----:B--2---:R-:W-:Y:S03]  /*13a60*/  HMMA.16816.F32 R24, R4, R12, R24 ;  /* 0x0000000c0418723c */ /* 0x004fe60000001818 */
[----:B------:R-:W2:Y:S04]  /*13a70*/  LDL.LU R12, [R1+0x50] ;  /* 0x00005000010c7983 */ /* 0x000ea80000300800 */
[----:B------:R-:W2:Y:S04]  /*13a80*/  LDL.LU R13, [R1+0x54] ;  /* 0x00005400010d7983 */ /* 0x000ea80000300800 */
[----:B------:R-:W2:Y:S04]  /*13a90*/  LDL.LU R14, [R1+0x58] ;  /* 0x00005800010e7983 */ /* 0x000ea80000300800 */
[----:B------:R-:W2:Y:S04]  /*13aa0*/  LDL.LU R15, [R1+0x5c] ;  /* 0x00005c00010f7983 */ /* 0x000ea80000300800 */
[----:B------:R0:W-:Y:S04]  /*13ab0*/  STL.64 [R1+0x9d8], R26 ;  /* 0x0009d81a01007387 */ /* 0x0001e80000100a00 */
[----:B------:R1:W-:Y:S01]  /*13ac0*/  STL.64 [R1+0x9d0], R24 ;  /* 0x0009d01801007387 */ /* 0x0003e20000100a00 */
[----:B0-----:R-:W-:-:S02]  /*13ad0*/  IMAD.MOV.U32 R26, RZ, RZ, R28 ;  /* 0x000000ffff1a7224 */ /* 0x001fc400078e001c */
[----:B-1----:R-:W-:Y:S02]  /*13ae0*/  IMAD.MOV.U32 R24, RZ, RZ, R22 ;  /* 0x000000ffff187224 */ /* 0x002fe400078e0016 */
[----:B------:R-:W-:Y:S01]  /*13af0*/  IMAD.MOV.U32 R27, RZ, RZ, R29 ;  /* 0x000000ffff1b7224 */ /* 0x000fe200078e001d */
[----:B------:R-:W4:Y:S01]  /*13b00*/  LDL.LU R22, [R1+0xa6c] ;  /* 0x000a6c0001167983 */ /* 0x000f220000300800 */
[----:B------:R-:W-:-:S03]  /*13b10*/  IMAD.MOV.U32 R25, RZ, RZ, R23 ;  /* 0x000000ffff197224 */ /* 0x000fc600078e0017 */
        /* <DEDUP_REMOVED lines=8> */
[----:B------:R-:W2:Y:S01]  /*13ba0*/  LDL.LU R2, [R1+0xa5c] ;  /* 0x000a5c0001027983 */ /* 0x000ea20000300800 */
[----:B------:R-:W-:-:S03]  /*13bb0*/  IMAD.MOV.U32 R25, RZ, RZ, R0 ;  /* 0x000000ffff197224 */ /* 0x000fc600078e0000 */
[----:B------:R-:W2:Y:S04]  /*13bc0*/  LDL.LU R0, [R1+0xa58] ;  /* 0x000a580001007983 */ /* 0x000ea80000300800 */
[----:B------:R-:W2:Y:S04]  /*13bd0*/  LDL.LU R10, [R1+0xa54] ;  /* 0x000a5400010a7983 */ /* 0x000ea80000300800 */
[----:B------:R-:W2:Y:S04]  /*13be0*/  LDL.LU R11, [R1+0xa50] ;  /* 0x000a5000010b7983 */ /* 0x000ea80000300800 */
[----:B------:R-:W-:Y:S04]  /*13bf0*/  STL.64 [R1+0x9f8], R26 ;  /* 0x0009f81a01007387 */ /* 0x000fe80000100a00 */
[----:B------:R0:W-:Y:S04]  /*13c00*/  STL.64 [R1+0x9f0], R24 ;  /* 0x0009f01801007387 */ /* 0x0001e80000100a00 */
[----:B0-----:R-:W3:Y:S04]  /*13c10*/  LDL.LU.64 R24, [R1+0xc0] ;  /* 0x0000c00001187983 */ /* 0x001ee80000300a00 */
[----:B------:R-:W2:Y:S01]  /*13c20*/  LDL.LU.64 R26, [R1+0xc8] ;  /* 0x0000c800011a7983 */ /* 0x000ea20000300a00 */
[----:B---3--:R-:W-:Y:S03]  /*13c30*/  HMMA.16816.F32 R16, R4, R24, R16 ;  /* 0x000000180410723c */ /* 0x008fe60000001810 */
[----:B--2---:R0:W-:Y:S04]  /*13c40*/  STL.64 [R1+0xa10], R26 ;  /* 0x000a101a01007387 */ /* 0x0041e80000100a00 */
[----:B------:R-:W2:Y:S01]  /*13c50*/  LDL.LU R24, [R1+0x30] ;  /* 0x0000300001187983 */ /* 0x000ea20000300800 */
[----:B------:R-:W-:-:S03]  /*13c60*/  IMAD.MOV.U32 R25, RZ, RZ, R0 ;  /* 0x000000ffff197224 */ /* 0x000fc600078e0000 */
[----:B------:R-:W3:Y:S01]  /*13c70*/  LDL.LU R0, [R1+0xa4c] ;  /* 0x000a4c0001007983 */ /* 0x000ee20000300800 */
[----:B0-----:R-:W-:-:S03]  /*13c80*/  IMAD.MOV.U32 R26, RZ, RZ, R2 ;  /* 0x000000ffff1a7224 */ /* 0x001fc600078e0002 */
[----:B------:R-:W2:Y:S04]  /*13c90*/  LDL.LU R2, [R1+0xa48] ;  /* 0x000a480001027983 */ /* 0x000ea80000300800 */
[----:B------:R4:W-:Y:S04]  /*13ca0*/  STL.64 [R1+0xa08], R18 ;  /* 0x000a081201007387 */ /* 0x0009e80000100a00 */
[----:B------:R0:W-:Y:S01]  /*13cb0*/  STL.64 [R1+0xa00], R16 ;  /* 0x000a001001007387 */ /* 0x0001e20000100a00 */
[----:B----4-:R-:W-:Y:S02]  /*13cc0*/  IMAD.MOV.U32 R18, RZ, RZ, R22 ;  /* 0x000000ffff127224 */ /* 0x010fe400078e0016 */
[----:B------:R-:W-:-:S02]  /*13cd0*/  IMAD.MOV.U32 R19, RZ, RZ, R3 ;  /* 0x000000ffff137224 */ /* 0x000fc400078e0003 */
[----:B0-----:R-:W-:Y:S02]  /*13ce0*/  IMAD.MOV.U32 R16, RZ, RZ, R28 ;  /* 0x000000ffff107224 */ /* 0x001fe400078e001c */
[----:B------:R-:W-:Y:S01]  /*13cf0*/  IMAD.MOV.U32 R17, RZ, RZ, R23 ;  /* 0x000000ffff117224 */ /* 0x000fe200078e0017 */
[----:B------:R0:W-:Y:S04]  /*13d00*/  STL.64 [R1+0xa20], R18 ;  /* 0x000a201201007387 */ /* 0x0001e80000100a00 */
[----:B------:R-:W-:Y:S01]  /*13d10*/  STL.64 [R1+0xa18], R16 ;  /* 0x000a181001007387 */ /* 0x000fe20000100a00 */
[C---:B------:R-:W-:Y:S03]  /*13d20*/  HMMA.16816.F32 R20, R4.reuse, R20, R12 ;  /* 0x000000140414723c */ /* 0x040fe6000000180c */
[----:B0-----:R-:W4:Y:S04]  /*13d30*/  LDL.LU.64 R18, [R1+0xb8] ;  /* 0x0000b80001127983 */ /* 0x001f280000300a00 */
[----:B------:R-:W2:Y:S04]  /*13d40*/  LDL.LU.64 R14, [R1+0xa40] ;  /* 0x000a4000010e7983 */ /* 0x000ea80000300a00 */
[----:B------:R-:W2:Y:S01]  /*13d50*/  LDL.LU.64 R12, [R1+0xa38] ;  /* 0x000a3800010c7983 */ /* 0x000ea20000300a00 */
[----:B------:R-:W-:Y:S01]  /*13d60*/  IMAD.MOV.U32 R27, RZ, RZ, R29 ;  /* 0x000000ffff1b7224 */ /* 0x000fe200078e001d */
[----:B--2---:R-:W-:Y:S02]  /*13d70*/  HMMA.16816.F32 R4, R4, R8, R12 ;  /* 0x000000080404723c */ /* 0x004fe4000000180c */
[----:B------:R-:W2:Y:S04]  /*13d80*/  LDL.LU.64 R14, [R1+0xa30] ;  /* 0x000a3000010e7983 */ /* 0x000ea80000300a00 */
[----:B------:R-:W2:-:S13]  /*13d90*/  LDL.LU.64 R12, [R1+0xa28] ;  /* 0x000a2800010c7983 */ /* 0x000e9a0000300a00 */
[----:B------:R-:W-:Y:S04]  /*13da0*/  STL.64 [R1+0x9b8], R6 ;  /* 0x0009b80601007387 */ /* 0x000fe80000100a00 */
[----:B------:R4:W-:Y:S02]  /*13db0*/  STL.64 [R1+0x9b0], R4 ;  /* 0x0009b00401007387 */ /* 0x0009e40000100a00 */
[----:B----4-:R-:W-:Y:S02]  /*13dc0*/  IMAD.MOV.U32 R5, RZ, RZ, R18 ;  /* 0x000000ffff057224 */ /* 0x010fe400078e0012 */
[----:B------:R-:W-:Y:S01]  /*13dd0*/  IMAD.MOV.U32 R4, RZ, RZ, R19 ;  /* 0x000000ffff047224 */ /* 0x000fe200078e0013 */
[----:B--2---:R-:W-:Y:S01]  /*13de0*/  HMMA.16816.F32 R24, R12, R18, R24 ;  /* 0x000000120c18723c */ /* 0x004fe20000001818 */
[----:B------:R-:W2:Y:S04]  /*13df0*/  LDL.LU.64 R18, [R1+0xa20] ;  /* 0x000a200001127983 */ /* 0x000ea80000300a00 */
[----:B------:R-:W2:-:S14]  /*13e00*/  LDL.LU.64 R16, [R1+0xa18] ;  /* 0x000a180001107983 */ /* 0x000e9c0000300a00 */
[----:B------:R-:W-:Y:S01]  /*13e10*/  STL.64 [R1+0x110], R24 ;  /* 0x0001101801007387 */ /* 0x000fe20000100a00 */
[----:B------:R-:W-:-:S03]  /*13e20*/  IMAD.MOV.U32 R29, RZ, RZ, R26 ;  /* 0x000000ffff1d7224 */ /* 0x000fc600078e001a */
[----:B------:R0:W-:Y:S04]  /*13e30*/  STL.64 [R1+0x118], R26 ;  /* 0x0001181a01007387 */ /* 0x0001e80000100a00 */
[----:B0-----:R-:W2:Y:S01]  /*13e40*/  LDL.LU.64 R26, [R1+0xa10] ;  /* 0x000a1000011a7983 */ /* 0x001ea20000300a00 */
[----:B------:R-:W-:Y:S02]  /*13e50*/  IMAD.MOV.U32 R6, RZ, RZ, R2 ;  /* 0x000000ffff067224 */ /* 0x000fe400078e0002 */
[----:B------:R-:W-:Y:S02]  /*13e60*/  IMAD.MOV.U32 R2, RZ, RZ, R24 ;  /* 0x000000ffff027224 */ /* 0x000fe400078e0018 */
[----:B------:R-:W-:-:S03]  /*13e70*/  IMAD.MOV.U32 R3, RZ, RZ, R25 ;  /* 0x000000ffff037224 */ /* 0x000fc600078e0019 */
[----:B------:R-:W-:Y:S04]  /*13e80*/  STL [R1+0x8e0], R2 ;  /* 0x0008e00201007387 */ /* 0x000fe80000100800 */
[----:B------:R0:W-:Y:S04]  /*13e90*/  STL [R1+0x8dc], R3 ;  /* 0x0008dc0301007387 */ /* 0x0001e80000100800 */
[----:B------:R-:W-:Y:S01]  /*13ea0*/  STL [R1+0x8d8], R29 ;  /* 0x0008d81d01007387 */ /* 0x000fe20000100800 */
[----:B--2---:R-:W-:Y:S01]  /*13eb0*/  HMMA.16816.F32 R16, R12, R26, R16 ;  /* 0x0000001a0c10723c */ /* 0x004fe20000001810 */
[----:B0-----:R-:W-:-:S02]  /*13ec0*/  IMAD.MOV.U32 R3, RZ, RZ, R26 ;  /* 0x000000ffff037224 */ /* 0x001fc400078e001a */
[----:B------:R-:W-:-:S15]  /*13ed0*/  IMAD.MOV.U32 R2, RZ, RZ, R27 ;  /* 0x000000ffff027224 */ /* 0x000fde00078e001b */
[----:B------:R-:W-:Y:S01]  /*13ee0*/  NOP ;  /* 0x0000000000007918 */ /* 0x000fe20000000000 */
[----:B------:R-:W-:Y:S04]  /*13ef0*/  STL.64 [R1+0x100], R16 ;  /* 0x0001001001007387 */ /* 0x000fe80000100a00 */
[----:B------:R0:W-:Y:S04]  /*13f00*/  STL.64 [R1+0x108], R18 ;  /* 0x0001081201007387 */ /* 0x0001e80000100a00 */
[----:B0-----:R-:W2:Y:S04]  /*13f10*/  LDL.LU.64 R18, [R1+0xa08] ;  /* 0x000a080001127983 */ /* 0x001ea80000300a00 */
[----:B------:R-:W2:Y:S04]  /*13f20*/  LDL.LU.64 R16, [R1+0xa00] ;  /* 0x000a000001107983 */ /* 0x000ea80000300a00 */
[----:B------:R-:W4:Y:S04]  /*13f30*/  LDL.LU.64 R26, [R1+0x9f8] ;  /* 0x0009f800011a7983 */ /* 0x000f280000300a00 */
[----:B------:R-:W4:Y:S01]  /*13f40*/  LDL.LU.64 R24, [R1+0x9f0] ;  /* 0x0009f00001187983 */ /* 0x000f220000300a00 */
[----:B---3--:R-:W-:-:S07]  /*13f50*/  IMAD.MOV.U32 R7, RZ, RZ, R0 ;  /* 0x000000ffff077224 */ /* 0x008fce00078e0000 */
[----:B----4-:R-:W-:-:S15]  /*13f60*/  HMMA.16816.F32 R24, R12, R6, R24 ;  /* 0x000000060c18723c */ /* 0x010fde0000001818 */
[----:B------:R-:W-:-:S04]  /*13f70*/  NOP ;  /* 0x0000000000007918 */ /* 0x000fc80000000000 */
[----:B------:R-:W-:Y:S04]  /*13f80*/  STL.64 [R1+0xf0], R24 ;  /* 0x0000f01801007387 */ /* 0x000fe80000100a00 */
[----:B------:R0:W-:Y:S04]  /*13f90*/  STL.64 [R1+0xf8], R26 ;  /* 0x0000f81a01007387 */ /* 0x0001e80000100a00 */
[----:B0-----:R-:W3:Y:S04]  /*13fa0*/  LDL.LU.64 R26, [R1+0x9e8] ;  /* 0x0009e800011a7983 */ /* 0x001ee80000300a00 */
[----:B------:R-:W3:Y:S01]  /*13fb0*/  LDL.LU.64 R24, [R1+0x9e0] ;  /* 0x0009e00001187983 */ /* 0x000ee20000300a00 */
[----:B------:R-:W-:Y:S01]  /*13fc0*/  IMAD.MOV.U32 R0, RZ, RZ, R11 ;  /* 0x000000ffff007224 */ /* 0x000fe200078e000b */
[----:B---3--:R-:W-:Y:S02]  /*13fd0*/  HMMA.16816.F32 R12, R12, R10, R24 ;  /* 0x0000000a0c0c723c */ /* 0x008fe40000001818 */
[----:B------:R-:W3:Y:S04]  /*13fe0*/  LDL.LU.64 R26, [R1+0x9d8] ;  /* 0x0009d800011a7983 */ /* 0x000ee80000300a00 */
[----:B------:R-:W3:Y:S04]  /*13ff0*/  LDL.LU.64 R24, [R1+0x9d0] ;  /* 0x0009d00001187983 */ /* 0x000ee80000300a00 */
[----:B------:R-:W3:Y:S09]  /*14000*/  LDL.LU.64 R10, [R1+0x9c8] ;  /* 0x0009c800010a7983 */ /* 0x000ef20000300a00 */
[----:B------:R-:W-:Y:S04]  /*14010*/  STL.64 [R1+0x50], R12 ;  /* 0x0000500c01007387 */ /* 0x000fe80000100a00 */
[----:B------:R0:W-:Y:S04]  /*14020*/  STL.64 [R1+0x58], R14 ;  /* 0x0000580e01007387 */ /* 0x0001e80000100a00 */
[----:B------:R-:W3:Y:S01]  /*14030*/  LDL.LU.64 R8, [R1+0x9c0] ;  /* 0x0009c00001087983 */ /* 0x000ee20000300a00 */
[----:B0-----:R-:W-:-:S02]  /*14040*/  IMAD.MOV.U32 R14, RZ, RZ, R5 ;  /* 0x000000ffff0e7224 */ /* 0x001fc400078e0005 */
[----:B------:R-:W-:-:S07]  /*14050*/  IMAD.MOV.U32 R15, RZ, RZ, R4 ;  /* 0x000000ffff0f7224 */ /* 0x000fce00078e0004 */
[C---:B---3--:R-:W-:Y:S08]  /*14060*/  HMMA.16816.F32 R24, R8.reuse, R14, R24 ;  /* 0x0000000e0818723c */ /* 0x048ff00000001818 */
[----:B------:R-:W-:Y:S11]  /*14070*/  HMMA.16816.F32 R20, R8, R6, R20 ;  /* 0x000000060814723c */ /* 0x000ff60000001814 */
[----:B------:R-:W-:Y:S01]  /*14080*/  STL.64 [R1+0x40], R24 ;  /* 0x0000401801007387 */ /* 0x000fe20000100a00 */
[----:B------:R-:W-:-:S03]  /*14090*/  IMAD.MOV.U32 R15, RZ, RZ, R26 ;  /* 0x000000ffff0f7224 */ /* 0x000fc600078e001a */
[----:B------:R0:W-:Y:S01]  /*140a0*/  STL.64 [R1+0x48], R26 ;  /* 0x0000481a01007387 */ /* 0x0001e20000100a00 */
[----:B------:R-:W-:Y:S02]  /*140b0*/  IMAD.MOV.U32 R14, RZ, RZ, R25 ;  /* 0x000000ffff0e7224 */ /* 0x000fe400078e0019 */
[----:B------:R-:W-:Y:S01]  /*140c0*/  IMAD.MOV.U32 R12, RZ, RZ, R24 ;  /* 0x000000ffff0c7224 */ /* 0x000fe200078e0018 */
[----:B------:R-:W3:Y:S04]  /*140d0*/  LDL.LU R13, [R1+0x824] ;  /* 0x00082400010d7983 */ /* 0x000ee80000300800 */
[----:B------:R-:W4:Y:S01]  /*140e0*/  LDL.LU R29, [R1+0x7f8] ;  /* 0x0007f800011d7983 */ /* 0x000f220000300800 */
[----:B0-----:R-:W-:Y:S02]  /*140f0*/  IMAD.MOV.U32 R26, RZ, RZ, R3 ;  /* 0x000000ffff1a7224 */ /* 0x001fe400078e0003 */
[----:B------:R-:W-:Y:S01]  /*14100*/  IMAD.MOV.U32 R27, RZ, RZ, R2 ;  /* 0x000000ffff1b7224 */ /* 0x000fe200078e0002 */
[----:B------:R-:W3:Y:S04]  /*14110*/  LDL.LU R3, [R1+0x81c] ;  /* 0x00081c0001037983 */ /* 0x000ee80000300800 */
[----:B------:R-:W3:Y:S04]  /*14120*/  LDL.LU R2, [R1+0x7f0] ;  /* 0x0007f00001027983 */ /* 0x000ee80000300800 */
[----:B------:R-:W3:Y:S01]  /*14130*/  LDL.LU R28, [R1+0x814] ;  /* 0x00081400011c7983 */ /* 0x000ee20000300800 */
[----:B--2---:R-:W-:Y:S03]  /*14140*/  HMMA.16816.F32 R24, R8, R26, R16 ;  /* 0x0000001a0818723c */ /* 0x004fe60000001810 */
[----:B------:R0:W-:Y:S04]  /*14150*/  STL [R1+0x8ec], R12 ;  /* 0x0008ec0c01007387 */ /* 0x0001e80000100800 */
[----:B0-----:R-:W2:Y:S04]  /*14160*/  LDL.LU R12, [R1+0x800] ;  /* 0x00080000010c7983 */ /* 0x001ea80000300800 */
[----:B------:R0:W-:Y:S04]  /*14170*/  STL [R1+0x8e8], R14 ;  /* 0x0008e80e01007387 */ /* 0x0001e80000100800 */
[----:B0-----:R-:W2:Y:S04]  /*14180*/  LDL.LU R14, [R1+0x158] ;  /* 0x00015800010e7983 */ /* 0x001ea80000300800 */
[----:B------:R0:W-:Y:S04]  /*14190*/  STL [R1+0x8e4], R15 ;  /* 0x0008e40f01007387 */ /* 0x0001e80000100800 */
[----:B0-----:R-:W2:Y:S04]  /*141a0*/  LDL.LU R15, [R1+0x808] ;  /* 0x00080800010f7983 */ /* 0x001ea80000300800 */
[----:B------:R-:W2:Y:S04]  /*141b0*/  LDL.LU R16, [R1+0x828] ;  /* 0x0008280001107983 */ /* 0x000ea80000300800 */
[----:B------:R-:W3:Y:S04]  /*141c0*/  LDL.LU R17, [R1+0x820] ;  /* 0x0008200001117983 */ /* 0x000ee80000300800 */
[----:B------:R-:W4:Y:S04]  /*141d0*/  LDL.LU R18, [R1+0x818] ;  /* 0x0008180001127983 */ /* 0x000f280000300800 */
[----:B------:R-:W4:Y:S04]  /*141e0*/  LDL.LU R19, [R1+0x810] ;  /* 0x0008100001137983 */ /* 0x000f280000300800 */
[----:B------:R0:W-:Y:S04]  /*141f0*/  STL [R1+0x8fc], R24 ;  /* 0x0008fc1801007387 */ /* 0x0001e80000100800 */
[----:B------:R1:W-:Y:S01]  /*14200*/  STL [R1+0x8f8], R25 ;  /* 0x0008f81901007387 */ /* 0x0003e20000100800 */
[----:B0-----:R-:W0:Y:S03]  /*14210*/  LDC R24, c[0x0][0x3a8] ;  /* 0x0000ea00ff187b82 */ /* 0x001e260000000800 */
[----:B-1----:R-:W4:Y:S04]  /*14220*/  LDL.LU R25, [R1+0x15c] ;  /* 0x00015c0001197983 */ /* 0x002f280000300800 */
[----:B------:R1:W-:Y:S04]  /*14230*/  STL [R1+0x8f4], R26 ;  /* 0x0008f41a01007387 */ /* 0x0003e80000100800 */
[----:B-1----:R-:W4:Y:S04]  /*14240*/  LDL.LU R26, [R1+0x2b0] ;  /* 0x0002b000011a7983 */ /* 0x002f280000300800 */
[----:B------:R-:W-:Y:S04]  /*14250*/  STL [R1+0x8f0], R27 ;  /* 0x0008f01b01007387 */ /* 0x000fe80000100800 */
[----:B------:R-:W4:Y:S04]  /*14260*/  LDL.LU.64 R6, [R1+0x9b8] ;  /* 0x0009b80001067983 */ /* 0x000f280000300a00 */
[----:B------:R-:W4:Y:S04]  /*14270*/  LDL.LU.64 R4, [R1+0x9b0] ;  /* 0x0009b00001047983 */ /* 0x000f280000300a00 */
[----:B------:R-:W-:Y:S04]  /*14280*/  STL.64 [R1+0xb0], R20 ;  /* 0x0000b01401007387 */ /* 0x000fe80000100a00 */
[----:B------:R1:W-:Y:S04]  /*14290*/  STL.64 [R1+0xb8], R22 ;  /* 0x0000b81601007387 */ /* 0x0003e80000100a00 */
[----:B-1----:R-:W4:Y:S01]  /*142a0*/  LDL.LU R22, [R1+0xd8] ;  /* 0x0000d80001167983 */ /* 0x002f220000300800 */
[----:B------:R-:W-:-:S03]  /*142b0*/  IMAD.MOV.U32 R23, RZ, RZ, R0 ;  /* 0x000000ffff177224 */ /* 0x000fc600078e0000 */
[----:B------:R-:W4:Y:S01]  /*142c0*/  LDL.LU R0, [R1+0x9ac] ;  /* 0x0009ac0001007983 */ /* 0x000f220000300800 */
[----:B0-----:R-:W-:-:S04]  /*142d0*/  IMAD.SHL.U32 R24, R24, 0x80, RZ ;  /* 0x0000008018187824 */ /* 0x001fc800078e00ff */
[----:B------:R-:W-:-:S05]  /*142e0*/  IMAD.SHL.U32 R24, R24, 0x2, RZ ;  /* 0x0000000218187824 */ /* 0x000fca00078e00ff */
[-C--:B--2---:R-:W-:Y:S02]  /*142f0*/  IADD3 R16, P5, PT, R16, R24.reuse, RZ ;  /* 0x0000001810107210 */ /* 0x084fe40007fbe0ff */
[-C--:B---3--:R-:W-:Y:S02]  /*14300*/  IADD3 R17, P6, PT, R17, R24.reuse, RZ ;  /* 0x0000001811117210 */ /* 0x088fe40007fde0ff */
[-C--:B----4-:R-:W-:Y:S02]  /*14310*/  IADD3 R18, P1, PT, R18, R24.reuse, RZ ;  /* 0x0000001812127210 */ /* 0x090fe40007f3e0ff */
[-C--:B------:R-:W-:Y:S02]  /*14320*/  IADD3 R19, P2, PT, R19, R24.reuse, RZ ;  /* 0x0000001813137210 */ /* 0x080fe40007f5e0ff */
[-C--:B------:R-:W-:Y:S02]  /*14330*/  IADD3 R15, P3, PT, R15, R24.reuse, RZ ;  /* 0x000000180f0f7210 */ /* 0x080fe40007f7e0ff */
[----:B------:R-:W-:Y:S01]  /*14340*/  IADD3 R25, P4, PT, R25, R24, RZ ;  /* 0x0000001819197210 */ /* 0x000fe20007f9e0ff */
[----:B------:R-:W-:Y:S01]  /*14350*/  HMMA.16816.F32 R20, R8, R22, R4 ;  /* 0x000000160814723c */ /* 0x000fe20000001804 */
[----:B------:R-:W-:-:S03]  /*14360*/  VIADD R26, R26, 0x1 ;  /* 0x000000011a1a7836 */ /* 0x000fc60000000000 */
[--C-:B------:R-:W-:Y:S01]  /*14370*/  IMAD.X R14, R14, 0x1, R0.reuse, P4 ;  /* 0x000000010e0e7824 */ /* 0x100fe200020e0600 */
[-C--:B------:R-:W-:Y:S01]  /*14380*/  IADD3 R12, P4, PT, R12, R24.reuse, RZ ;  /* 0x000000180c0c7210 */ /* 0x080fe20007f9e0ff */
[----:B------:R-:W-:Y:S01]  /*14390*/  IMAD.X R13, R13, 0x1, R0, P5 ;  /* 0x000000010d0d7824 */ /* 0x000fe200028e0600 */
[----:B------:R-:W-:-:S12]  /*143a0*/  IADD3 R29, P5, PT, R29, R24, RZ ;  /* 0x000000181d1d7210 */ /* 0x000fd80007fbe0ff */
[----:B------:R-:W-:Y:S02]  /*143b0*/  IMAD.MOV.U32 R6, RZ, RZ, R20 ;  /* 0x000000ffff067224 */ /* 0x000fe400078e0014 */
[----:B------:R-:W-:Y:S02]  /*143c0*/  IMAD.MOV.U32 R7, RZ, RZ, R22 ;  /* 0x000000ffff077224 */ /* 0x000fe400078e0016 */
[----:B------:R-:W-:Y:S01]  /*143d0*/  IMAD.MOV.U32 R4, RZ, RZ, R23 ;  /* 0x000000ffff047224 */ /* 0x000fe200078e0017 */
[----:B------:R-:W-:Y:S04]  /*143e0*/  STL.64 [R1+0x30], R20 ;  /* 0x0000301401007387 */ /* 0x000fe80000100a00 */
[----:B------:R-:W-:Y:S04]  /*143f0*/  STL.64 [R1+0x38], R22 ;  /* 0x0000381601007387 */ /* 0x000fe80000100a00 */
        /* <DEDUP_REMOVED lines=10> */
[----:B------:R-:W-:Y:S01]  /*144a0*/  STL [R1+0x158], R14 ;  /* 0x0001580e01007387 */ /* 0x000fe20000100800 */
[----:B------:R-:W-:-:S03]  /*144b0*/  IMAD.X R3, R3, 0x1, R0, P6 ;  /* 0x0000000103037824 */ /* 0x000fc600030e0600 */
[----:B------:R-:W-:Y:S01]  /*144c0*/  STL [R1+0x800], R12 ;  /* 0x0008000c01007387 */ /* 0x000fe20000100800 */
[----:B------:R-:W-:-:S03]  /*144d0*/  IADD3 R2, P6, PT, R2, R24, RZ ;  /* 0x0000001802027210 */ /* 0x000fc60007fde0ff */
[----:B------:R-:W-:Y:S04]  /*144e0*/  STL [R1+0x824], R13 ;  /* 0x0008240d01007387 */ /* 0x000fe80000100800 */
[----:B------:R-:W-:Y:S04]  /*144f0*/  STL [R1+0x7f8], R29 ;  /* 0x0007f81d01007387 */ /* 0x000fe80000100800 */
[----:B------:R0:W-:Y:S01]  /*14500*/  STL [R1+0x9a8], R0 ;  /* 0x0009a80001007387 */ /* 0x0001e20000100800 */
[----:B------:R-:W-:-:S03]  /*14510*/  IMAD.X R28, R28, 0x1, R0, P1 ;  /* 0x000000011c1c7824 */ /* 0x000fc600008e0600 */
[----:B------:R-:W-:Y:S04]  /*14520*/  STL [R1+0x81c], R3 ;  /* 0x00081c0301007387 */ /* 0x000fe80000100800 */
[----:B0-----:R-:W2:Y:S04]  /*14530*/  LDL.LU R0, [R1+0x7e8] ;  /* 0x0007e80001007983 */ /* 0x001ea80000300800 */
[----:B------:R-:W-:Y:S04]  /*14540*/  STL [R1+0x7f0], R2 ;  /* 0x0007f00201007387 */ /* 0x000fe80000100800 */
[----:B------:R-:W3:Y:S04]  /*14550*/  LDL.LU R4, [R1+0x7d8] ;  /* 0x0007d80001047983 */ /* 0x000ee80000300800 */
[----:B------:R-:W-:Y:S04]  /*14560*/  STL [R1+0x814], R28 ;  /* 0x0008141c01007387 */ /* 0x000fe80000100800 */
[----:B---3--:R0:W-:Y:S04]  /*14570*/  STL [R1+0x99c], R4 ;  /* 0x00099c0401007387 */ /* 0x0081e80000100800 */
[----:B0-----:R-:W3:Y:S04]  /*14580*/  LDL.LU R4, [R1+0x804] ;  /* 0x0008040001047983 */ /* 0x001ee80000300800 */
[----:B---3--:R0:W-:Y:S04]  /*14590*/  STL [R1+0x9a0], R4 ;  /* 0x0009a00401007387 */ /* 0x0081e80000100800 */
[----:B0-----:R-:W3:Y:S01]  /*145a0*/  LDL.LU R4, [R1+0x7e0] ;  /* 0x0007e00001047983 */ /* 0x001ee20000300800 */
[----:B------:R-:W-:-:S02]  /*145b0*/  ISETP.NE.U32.AND P0, PT, R26, UR7, PT ;  /* 0x000000071a007c0c */ /* 0x000fc4000bf05070 */
[----:B--2---:R-:W-:Y:S01]  /*145c0*/  IADD3 R0, P1, PT, R0, R24, RZ ;  /* 0x0000001800007210 */ /* 0x004fe20007f3e0ff */
[----:B---3--:R0:W-:Y:S04]  /*145d0*/  STL [R1+0x9a4], R4 ;  /* 0x0009a40401007387 */ /* 0x0081e80000100800 */
[----:B0-----:R-:W2:Y:S04]  /*145e0*/  LDL.LU R4, [R1+0x80c] ;  /* 0x00080c0001047983 */ /* 0x001ea80000300800 */
[----:B------:R-:W3:Y:S04]  /*145f0*/  LDL.LU R7, [R1+0x7fc] ;  /* 0x0007fc0001077983 */ /* 0x000ee80000300800 */
[----:B------:R-:W4:Y:S04]  /*14600*/  LDL.LU R6, [R1+0x7d0] ;  /* 0x0007d00001067983 */ /* 0x000f280000300800 */
[----:B------:R-:W2:Y:S04]  /*14610*/  LDL.LU R8, [R1+0x7f4] ;  /* 0x0007f40001087983 */ /* 0x000ea80000300800 */
        /* <DEDUP_REMOVED lines=23> */
[----:B------:R0:W-:Y:S04]  /*14790*/  STL [R1+0x7e8], R0 ;  /* 0x0007e80001007387 */ /* 0x0001e80000100800 */
[----:B0-----:R-:W2:Y:S02]  /*147a0*/  LDL.LU R0, [R1+0x9a8] ;  /* 0x0009a80001007983 */ /* 0x001ea40000300800 */
[----:B--2---:R-:W-:-:S05]  /*147b0*/  IMAD.X R4, R4, 0x1, R0, P2 ;  /* 0x0000000104047824 */ /* 0x004fca00010e0600 */
[----:B------:R0:W-:Y:S04]  /*147c0*/  STL [R1+0x80c], R4 ;  /* 0x00080c0401007387 */ /* 0x0001e80000100800 */
[----:B0-----:R-:W2:Y:S02]  /*147d0*/  LDL.LU R4, [R1+0x9a4] ;  /* 0x0009a40001047983 */ /* 0x001ea40000300800 */
[----:B--2---:R-:W-:-:S05]  /*147e0*/  IADD3 R4, P2, PT, R4, R24, RZ ;  /* 0x0000001804047210 */ /* 0x004fca0007f5e0ff */
[----:B------:R0:W-:Y:S04]  /*147f0*/  STL [R1+0x7e0], R4 ;  /* 0x0007e00401007387 */ /* 0x0001e80000100800 */
[----:B0-----:R-:W2:Y:S02]  /*14800*/  LDL.LU R4, [R1+0x9a0] ;  /* 0x0009a00001047983 */ /* 0x001ea40000300800 */
[----:B--2---:R-:W-:-:S05]  /*14810*/  IMAD.X R4, R4, 0x1, R0, P3 ;  /* 0x0000000104047824 */ /* 0x004fca00018e0600 */
[----:B------:R0:W-:Y:S04]  /*14820*/  STL [R1+0x804], R4 ;  /* 0x0008040401007387 */ /* 0x0001e80000100800 */
[----:B0-----:R-:W2:Y:S01]  /*14830*/  LDL.LU R4, [R1+0x99c] ;  /* 0x00099c0001047983 */ /* 0x001ea20000300800 */
[--C-:B---3--:R-:W-:Y:S01]  /*14840*/  IMAD.X R7, R7, 0x1, R0.reuse, P4 ;  /* 0x0000000107077824 */ /* 0x108fe200020e0600 */
[-C--:B----4-:R-:W-:Y:S01]  /*14850*/  IADD3 R6, P4, PT, R6, R24.reuse, RZ ;  /* 0x0000001806067210 */ /* 0x090fe20007f9e0ff */
[--C-:B------:R-:W-:Y:S01]  /*14860*/  IMAD.X R8, R8, 0x1, R0.reuse, P5 ;  /* 0x0000000108087824 */ /* 0x100fe200028e0600 */
[-C--:B------:R-:W-:Y:S01]  /*14870*/  IADD3 R9, P5, PT, R9, R24.reuse, RZ ;  /* 0x0000001809097210 */ /* 0x080fe20007fbe0ff */
        /* <DEDUP_REMOVED lines=16> */
[----:B------:R-:W-:Y:S01]  /*14980*/  IMAD.X R2, R2, 0x1, R0, P4 ;  /* 0x0000000102027824 */ /* 0x000fe200020e0600 */
[----:B------:R-:W-:-:S02]  /*14990*/  IADD3 R28, P4, PT, R28, R24, RZ ;  /* 0x000000181c1c7210 */ /* 0x000fc40007f9e0ff */
[----:B--2---:R-:W-:-:S05]  /*149a0*/  IADD3 R4, P3, PT, R4, R24, RZ ;  /* 0x0000001804047210 */ /* 0x004fca0007f7e0ff */
        /* <DEDUP_REMOVED lines=22> */
[----:B------:R-:W-:Y:S04]  /*14b10*/  STL [R1+0x7b4], R15 ;  /* 0x0007b40f01007387 */ /* 0x000fe80000100800 */
[----:B------:R-:W-:Y:S01]  /*14b20*/  STL [R1+0x788], R14 ;  /* 0x0007880e01007387 */ /* 0x000fe20000100800 */
[----:B------:R-:W-:-:S03]  /*14b30*/  IADD3 R3, P3, PT, R3, R24, RZ ;  /* 0x0000001803037210 */ /* 0x000fc60007f7e0ff */
[----:B------:R-:W-:Y:S04]  /*14b40*/  STL [R1+0x7ac], R12 ;  /* 0x0007ac0c01007387 */ /* 0x000fe80000100800 */
[----:B------:R-:W-:Y:S04]  /*14b50*/  STL [R1+0x780], R13 ;  /* 0x0007800d01007387 */ /* 0x000fe80000100800 */
[----:B------:R-:W-:Y:S04]  /*14b60*/  STL [R1+0x7a4], R29 ;  /* 0x0007a41d01007387 */ /* 0x000fe80000100800 */
[----:B------:R0:W-:Y:S04]  /*14b70*/  STL [R1+0x998], R24 ;  /* 0x0009981801007387 */ /* 0x0001e80000100800 */
        /* <DEDUP_REMOVED lines=9> */
[----:B--2---:R-:W-:-:S03]  /*14c10*/  IMAD.X R24, R24, 0x1, R0, P5 ;  /* 0x0000000118187824 */ /* 0x004fc600028e0600 */
        /* <DEDUP_REMOVED lines=30> */
[----:B--2---:R-:W-:-:S05]  /*14e00*/  IADD3 R4, P5, PT, R4, R24, RZ ;  /* 0x0000001804047210 */ /* 0x004fca0007fbe0ff */
[----:B------:R0:W-:Y:S04]  /*14e10*/  STL [R1+0x768], R4 ;  /* 0x0007680401007387 */ /* 0x0001e80000100800 */
[----:B0-----:R-:W2:Y:S02]  /*14e20*/  LDL.LU R4, [R1+0x994] ;  /* 0x0009940001047983 */ /* 0x001ea40000300800 */
[----:B--2---:R-:W-:-:S05]  /*14e30*/  IMAD.X R4, R4, 0x1, R0, P6 ;  /* 0x0000000104047824 */ /* 0x004fca00030e0600 */
[----:B------:R0:W-:Y:S04]  /*14e40*/  STL [R1+0x78c], R4 ;  /* 0x00078c0401007387 */ /* 0x0001e80000100800 */
[----:B0-----:R-:W2:Y:S02]  /*14e50*/  LDL.LU R4, [R1+0x990] ;  /* 0x0009900001047983 */ /* 0x001ea40000300800 */
[----:B--2---:R-:W-:-:S05]  /*14e60*/  IADD3 R4, P6, PT, R4, R24, RZ ;  /* 0x0000001804047210 */ /* 0x004fca0007fde0ff */
[----:B------:R0:W-:Y:S04]  /*14e70*/  STL [R1+0x760], R4 ;  /* 0x0007600401007387 */ /* 0x0001e80000100800 */
[----:B0-----:R-:W2:Y:S01]  /*14e80*/  LDL.LU R4, [R1+0x98c] ;  /* 0x00098c0001047983 */ /* 0x001ea20000300800 */
[--C-:B----4-:R-:W-:Y:S01]  /*14e90*/  IMAD.X R6, R6, 0x1, R0.reuse, P2 ;  /* 0x0000000106067824 */ /* 0x110fe200010e0600 */
        /* <DEDUP_REMOVED lines=18> */
[----:B------:R-:W-:Y:S01]  /*14fc0*/  IADD3 R29, P6, PT, R29, R24, RZ ;  /* 0x000000181d1d7210 */ /* 0x000fe20007fde0ff */
[----:B------:R-:W-:-:S02]  /*14fd0*/  IMAD.X R28, R28, 0x1, R0, P2 ;  /* 0x000000011c1c7824 */ /* 0x000fc400010e0600 */
[----:B--2---:R-:W-:Y:S01]  /*14fe0*/  IMAD.X R4, R4, 0x1, R0, P1 ;  /* 0x0000000104047824 */ /* 0x004fe200008e0600 */
[----:B---3--:R-:W-:-:S04]  /*14ff0*/  IADD3 R7, P1, PT, R7, R24, RZ ;  /* 0x0000001807077210 */ /* 0x008fc80007f3e0ff */
        /* <DEDUP_REMOVED lines=38> */
[----:B--2---:R-:W-:-:S03]  /*15260*/  IADD3 R0, P2, PT, R0, R24, RZ ;  /* 0x0000001800007210 */ /* 0x004fc60007f5e0ff */
        /* <DEDUP_REMOVED lines=557> */
[----:B------:R-:W-:Y:S01]  /*17540*/  IADD3 R18, P6, PT, R18, UR10, RZ ;  /* 0x0000000a12127c10 */ /* 0x000fe2000ffde0ff */
[--C-:B------:R-:W-:Y:S01]  /*17550*/  IMAD.X R19, R19, 0x1, R0.reuse, P1 ;  /* 0x0000000113137824 */ /* 0x100fe200008e0600 */
[----:B------:R-:W-:Y:S01]  /*17560*/  IADD3 R15, P1, PT, R15, UR10, RZ ;  /* 0x0000000a0f0f7c10 */ /* 0x000fe2000ff3e0ff */
[--C-:B------:R-:W-:Y:S01]  /*17570*/  IMAD.X R14, R14, 0x1, R0.reuse, P2 ;  /* 0x000000010e0e7824 */ /* 0x100fe200010e0600 */
[----:B------:R-:W-:Y:S01]  /*17580*/  IADD3 R12, P2, PT, R12, UR10, RZ ;  /* 0x0000000a0c0c7c10 */ /* 0x000fe2000ff5e0ff */
[--C-:B------:R-:W-:Y:S01]  /*17590*/  IMAD.X R13, R13, 0x1, R0.reuse, P3 ;  /* 0x000000010d0d7824 */ /* 0x100fe200018e0600 */
[----:B------:R-:W-:Y:S01]  /*175a0*/  IADD3 R29, P3, PT, R29, UR10, RZ ;  /* 0x0000000a1d1d7c10 */ /* 0x000fe2000ff7e0ff */
[----:B--2---:R-:W-:Y:S01]  /*175b0*/  IMAD.X R4, R4, 0x1, R0, P4 ;  /* 0x0000000104047824 */ /* 0x004fe200020e0600 */
[----:B---3--:R-:W-:-:S04]  /*175c0*/  IADD3 R7, P4, PT, R7, R24, RZ ;  /* 0x0000001807077210 */ /* 0x008fc80007f9e0ff */
[----:B------:R0:W-:Y:S04]  /*175d0*/  STL [R1+0x49c], R4 ;  /* 0x00049c0401007387 */ /* 0x0001e80000100800 */
        /* <DEDUP_REMOVED lines=25> */
[----:B0-----:R-:W2:Y:S01]  /*17770*/  LDL.LU R4, [R1+0x400] ;  /* 0x0004000001047983 */ /* 0x001ea20000300800 */
[----:B------:R-:W-:Y:S01]  /*17780*/  IMAD.X R3, R3, 0x1, R0, P4 ;  /* 0x0000000103037824 */ /* 0x000fe200020e0600 */
[----:B------:R-:W-:-:S04]  /*17790*/  IADD3 R2, P4, PT, R2, UR10, RZ ;  /* 0x0000000a02027c10 */ /* 0x000fc8000ff9e0ff */
[----:B------:R-:W-:Y:S01]  /*177a0*/  STL [R1+0x43c], R3 ;  /* 0x00043c0301007387 */ /* 0x000fe20000100800 */
[----:B------:R-:W-:-:S03]  /*177b0*/  IMAD.X R28, R28, 0x1, R0, P5 ;  /* 0x000000011c1c7824 */ /* 0x000fc600028e0600 */
[----:B--2---:R0:W-:Y:S04]  /*177c0*/  STL [R1+0x928], R4 ;  /* 0x0009280401007387 */ /* 0x0041e80000100800 */
[----:B------:R1:W-:Y:S04]  /*177d0*/  STL [R1+0x410], R2 ;  /* 0x0004100201007387 */ /* 0x0003e80000100800 */
[----:B0-----:R-:W2:Y:S04]  /*177e0*/  LDL.LU R4, [R1+0x408] ;  /* 0x0004080001047983 */ /* 0x001ea80000300800 */
[----:B------:R0:W-:Y:S04]  /*177f0*/  STL [R1+0x434], R28 ;  /* 0x0004341c01007387 */ /* 0x0001e80000100800 */
[----:B------:R-:W3:Y:S04]  /*17800*/  LDL.LU R7, [R1+0x424] ;  /* 0x0004240001077983 */ /* 0x000ee80000300800 */
[----:B------:R-:W4:Y:S04]  /*17810*/  LDL.LU R6, [R1+0x3f8] ;  /* 0x0003f80001067983 */ /* 0x000f280000300800 */
[----:B------:R-:W3:Y:S04]  /*17820*/  LDL.LU R8, [R1+0x41c] ;  /* 0x00041c0001087983 */ /* 0x000ee80000300800 */
[----:B------:R-:W4:Y:S04]  /*17830*/  LDL.LU R9, [R1+0x3f0] ;  /* 0x0003f00001097983 */ /* 0x000f280000300800 */
        /* <DEDUP_REMOVED lines=21> */
[----:B-1----:R-:W4:Y:S04]  /*17990*/  LDL.LU R2, [R1+0x398] ;  /* 0x0003980001027983 */ /* 0x002f280000300800 */
[----:B0-----:R-:W4:Y:S04]  /*179a0*/  LDL.LU R28, [R1+0x3bc] ;  /* 0x0003bc00011c7983 */ /* 0x001f280000300800 */
[----:B------:R0:W-:Y:S04]  /*179b0*/  STL [R1+0x90c], R0 ;  /* 0x00090c0001007387 */ /* 0x0001e80000100800 */
[----:B0-----:R-:W4:Y:S01]  /*179c0*/  LDL.LU R0, [R1+0x42c] ;  /* 0x00042c0001007983 */ /* 0x001f220000300800 */
[----:B--2---:R-:W-:-:S05]  /*179d0*/  IADD3 R4, P5, PT, R4, UR10, RZ ;  /* 0x0000000a04047c10 */ /* 0x004fca000ffbe0ff */
[----:B------:R0:W-:Y:S04]  /*179e0*/  STL [R1+0x408], R4 ;  /* 0x0004080401007387 */ /* 0x0001e80000100800 */
[----:B0-----:R-:W2:Y:S01]  /*179f0*/  LDL.LU R4, [R1+0x928] ;  /* 0x0009280001047983 */ /* 0x001ea20000300800 */
[----:B---3--:R-:W-:Y:S02]  /*17a00*/  IADD3.X R7, PT, PT, R7, UR4, RZ, P1, !PT ;  /* 0x0000000407077c10 */ /* 0x008fe40008ffe4ff */
[----:B----4-:R-:W-:Y:S02]  /*17a10*/  IADD3 R6, P1, PT, R6, UR10, RZ ;  /* 0x0000000a06067c10 */ /* 0x010fe4000ff3e0ff */
[----:B------:R-:W-:Y:S02]  /*17a20*/  IADD3.X R8, PT, PT, R8, UR4, RZ, P2, !PT ;  /* 0x0000000408087c10 */ /* 0x000fe400097fe4ff */
[----:B------:R-:W-:-:S02]  /*17a30*/  IADD3 R9, P2, PT, R9, UR10, RZ ;  /* 0x0000000a09097c10 */ /* 0x000fc4000ff5e0ff */
[----:B------:R-:W-:Y:S02]  /*17a40*/  IADD3.X R10, PT, PT, R10, UR4, RZ, P3, !PT ;  /* 0x000000040a0a7c10 */ /* 0x000fe40009ffe4ff */
[----:B------:R-:W-:Y:S02]  /*17a50*/  IADD3 R11, P3, PT, R11, UR10, RZ ;  /* 0x0000000a0b0b7c10 */ /* 0x000fe4000ff7e0ff */
[----:B------:R-:W-:Y:S02]  /*17a60*/  IADD3.X R5, PT, PT, R5, UR4, RZ, P4, !PT ;  /* 0x0000000405057c10 */ /* 0x000fe4000a7fe4ff */
[----:B------:R-:W-:Y:S02]  /*17a70*/  IADD3 R20, P4, PT, R20, UR10, RZ ;  /* 0x0000000a14147c10 */ /* 0x000fe4000ff9e0ff */
[----:B------:R-:W-:Y:S02]  /*17a80*/  IADD3.X R21, PT, PT, R21, UR4, RZ, P5, !PT ;  /* 0x0000000415157c10 */ /* 0x000fe4000affe4ff */
[----:B------:R-:W-:-:S02]  /*17a90*/  IADD3 R22, P5, PT, R22, UR10, RZ ;  /* 0x0000000a16167c10 */ /* 0x000fc4000ffbe0ff */
[----:B------:R-:W-:-:S05]  /*17aa0*/  IADD3.X R0, PT, PT, R0, UR4, RZ, P6, !PT ;  /* 0x0000000400007c10 */ /* 0x000fca000b7fe4ff */
[----:B------:R0:W-:Y:S01]  /*17ab0*/  STL [R1+0x42c], R0 ;  /* 0x00042c0001007387 */ /* 0x0001e20000100800 */
[----:B------:R-:W-:Y:S02]  /*17ac0*/  IADD3.X R26, PT, PT, R26, UR4, RZ, P1, !PT ;  /* 0x000000041a1a7c10 */ /* 0x000fe40008ffe4ff */
[----:B------:R-:W-:Y:S02]  /*17ad0*/  IADD3 R25, P1, PT, R25, UR10, RZ ;  /* 0x0000000a19197c10 */ /* 0x000fe4000ff3e0ff */
[----:B------:R-:W-:Y:S02]  /*17ae0*/  IADD3.X R24, PT, PT, R24, UR4, RZ, P2, !PT ;  /* 0x0000000418187c10 */ /* 0x000fe400097fe4ff */
[----:B------:R-:W-:Y:S02]  /*17af0*/  IADD3 R16, P2, PT, R16, UR10, RZ ;  /* 0x0000000a10107c10 */ /* 0x000fe4000ff5e0ff */
[----:B------:R-:W-:Y:S02]  /*17b00*/  IADD3.X R17, PT, PT, R17, UR4, RZ, P3, !PT ;  /* 0x0000000411117c10 */ /* 0x000fe40009ffe4ff */
[----:B------:R-:W-:-:S02]  /*17b10*/  IADD3 R18, P3, PT, R18, UR10, RZ ;  /* 0x0000000a12127c10 */ /* 0x000fc4000ff7e0ff */
[----:B------:R-:W-:Y:S02]  /*17b20*/  IADD3.X R19, PT, PT, R19, UR4, RZ, P4, !PT ;  /* 0x0000000413137c10 */ /* 0x000fe4000a7fe4ff */
[----:B------:R-:W-:Y:S02]  /*17b30*/  IADD3 R15, P4, PT, R15, UR10, RZ ;  /* 0x0000000a0f0f7c10 */ /* 0x000fe4000ff9e0ff */
[----:B------:R-:W-:Y:S02]  /*17b40*/  IADD3.X R14, PT, PT, R14, UR4, RZ, P5, !PT ;  /* 0x000000040e0e7c10 */ /* 0x000fe4000affe4ff */
[----:B------:R-:W-:Y:S02]  /*17b50*/  IADD3 R12, P5, PT, R12, UR10, RZ ;  /* 0x0000000a0c0c7c10 */ /* 0x000fe4000ffbe0ff */
[----:B--2---:R-:W-:-:S05]  /*17b60*/  IADD3 R4, P6, PT, R4, UR10, RZ ;  /* 0x0000000a04047c10 */ /* 0x004fca000ffde0ff */
[----:B------:R-:W-:Y:S04]  /*17b70*/  STL [R1+0x400], R4 ;  /* 0x0004000401007387 */ /* 0x000fe80000100800 */
[----:B------:R-:W-:Y:S04]  /*17b80*/  STL [R1+0x424], R7 ;  /* 0x0004240701007387 */ /* 0x000fe80000100800 */
[----:B------:R-:W-:Y:S04]  /*17b90*/  STL [R1+0x3f8], R6 ;  /* 0x0003f80601007387 */ /* 0x000fe80000100800 */
[----:B------:R-:W-:Y:S04]  /*17ba0*/  STL [R1+0x41c], R8 ;  /* 0x00041c0801007387 */ /* 0x000fe80000100800 */
[----:B------:R-:W-:Y:S04]  /*17bb0*/  STL [R1+0x3f0], R9 ;  /* 0x0003f00901007387 */ /* 0x000fe80000100800 */
[----:B------:R-:W-:Y:S04]  /*17bc0*/  STL [R1+0x414], R10 ;  /* 0x0004140a01007387 */ /* 0x000fe80000100800 */
[----:B------:R-:W-:Y:S01]  /*17bd0*/  STL [R1+0x3e8], R11 ;  /* 0x0003e80b01007387 */ /* 0x000fe20000100800 */
[----:B------:R-:W-:-:S03]  /*17be0*/  IADD3.X R23, PT, PT, R23, UR4, RZ, P6, !PT ;  /* 0x0000000417177c10 */ /* 0x000fc6000b7fe4ff */
[----:B------:R-:W-:Y:S01]  /*17bf0*/  STL [R1+0x40c], R5 ;  /* 0x00040c0501007387 */ /* 0x000fe20000100800 */
[----:B------:R-:W-:-:S03]  /*17c00*/  IADD3 R27, P6, PT, R27, UR10, RZ ;  /* 0x0000000a1b1b7c10 */ /* 0x000fc6000ffde0ff */
        /* <DEDUP_REMOVED lines=19> */
[----:B0-----:R-:W2:Y:S01]  /*17d40*/  LDL.LU R0, [R1+0x388] ;  /* 0x0003880001007983 */ /* 0x001ea20000300800 */
[----:B------:R-:W-:-:S02]  /*17d50*/  IADD3.X R3, PT, PT, R3, UR4, RZ, P1, !PT ;  /* 0x0000000403037c10 */ /* 0x000fc40008ffe4ff */
[----:B------:R-:W-:-:S03]  /*17d60*/  IADD3 R2, P1, PT, R2, UR10, RZ ;  /* 0x0000000a02027c10 */ /* 0x000fc6000ff3e0ff */
[----:B------:R-:W-:Y:S04]  /*17d70*/  STL [R1+0x3c4], R3 ;  /* 0x0003c40301007387 */ /* 0x000fe80000100800 */
[----:B--2---:R0:W-:Y:S04]  /*17d80*/  STL [R1+0x920], R0 ;  /* 0x0009200001007387 */ /* 0x0041e80000100800 */
[----:B------:R-:W-:Y:S04]  /*17d90*/  STL [R1+0x398], R2 ;  /* 0x0003980201007387 */ /* 0x000fe80000100800 */
[----:B0-----:R-:W2:Y:S01]  /*17da0*/  LDL.LU R0, [R1+0x3b4] ;  /* 0x0003b40001007983 */ /* 0x001ea20000300800 */
[----:B------:R-:W-:-:S05]  /*17db0*/  IADD3.X R28, PT, PT, R28, UR4, RZ, P2, !PT ;  /* 0x000000041c1c7c10 */ /* 0x000fca00097fe4ff */
[----:B------:R-:W-:Y:S04]  /*17dc0*/  STL [R1+0x3bc], R28 ;  /* 0x0003bc1c01007387 */ /* 0x000fe80000100800 */
[----:B--2---:R0:W-:Y:S04]  /*17dd0*/  STL [R1+0x924], R0 ;  /* 0x0009240001007387 */ /* 0x0041e80000100800 */
[----:B0-----:R-:W2:Y:S04]  /*17de0*/  LDL.LU R0, [R1+0x390] ;  /* 0x0003900001007983 */ /* 0x001ea80000300800 */
[----:B------:R-:W3:Y:S04]  /*17df0*/  LDL.LU R4, [R1+0x3ac] ;  /* 0x0003ac0001047983 */ /* 0x000ee80000300800 */
[----:B------:R-:W4:Y:S04]  /*17e00*/  LDL.LU R7, [R1+0x380] ;  /* 0x0003800001077983 */ /* 0x000f280000300800 */
[----:B------:R-:W3:Y:S04]  /*17e10*/  LDL.LU R6, [R1+0x3a4] ;  /* 0x0003a40001067983 */ /* 0x000ee80000300800 */
        /* <DEDUP_REMOVED lines=24> */
[----:B------:R-:W3:Y:S01]  /*17fa0*/  LDL.LU R28, [R1+0x318] ;  /* 0x00031800011c7983 */ /* 0x000ee20000300800 */
[----:B--2---:R-:W-:-:S05]  /*17fb0*/  IADD3 R0, P2, PT, R0, UR10, RZ ;  /* 0x0000000a00007c10 */ /* 0x004fca000ff5e0ff */
[----:B------:R0:W-:Y:S04]  /*17fc0*/  STL [R1+0x390], R0 ;  /* 0x0003900001007387 */ /* 0x0001e80000100800 */
[----:B0-----:R-:W2:Y:S02]  /*17fd0*/  LDL.LU R0, [R1+0x924] ;  /* 0x0009240001007983 */ /* 0x001ea40000300800 */
[----:B--2---:R-:W-:-:S05]  /*17fe0*/  IADD3.X R0, PT, PT, R0, UR4, RZ, P3, !PT ;  /* 0x0000000400007c10 */ /* 0x004fca0009ffe4ff */
        /* <DEDUP_REMOVED lines=23> */
[----:B--2---:R-:W-:-:S05]  /*18160*/  IADD3 R0, P3, PT, R0, UR10, RZ ;  /* 0x0000000a00007c10 */ /* 0x004fca000ff7e0ff */
[----:B------:R0:W-:Y:S04]  /*18170*/  STL [R1+0x388], R0 ;  /* 0x0003880001007387 */ /* 0x0001e80000100800 */
        /* <DEDUP_REMOVED lines=29> */
[----:B0-----:R-:W2:Y:S01]  /*18350*/  LDL.LU R0, [R1+0x334] ;  /* 0x0003340001007983 */ /* 0x001ea20000300800 */
[----:B------:R-:W-:-:S02]  /*18360*/  IADD3 R3, P4, PT, R3, UR10, RZ ;  /* 0x0000000a03037c10 */ /* 0x000fc4000ff9e0ff */
[----:B------:R-:W-:-:S03]  /*18370*/  IADD3.X R2, PT, PT, R2, UR4, RZ, P5, !PT ;  /* 0x0000000402027c10 */ /* 0x000fc6000affe4ff */
[----:B------:R-:W-:Y:S04]  /*18380*/  STL [R1+0x320], R3 ;  /* 0x0003200301007387 */ /* 0x000fe80000100800 */
[----:B--2---:R0:W-:Y:S04]  /*18390*/  STL [R1+0x918], R0 ;  /* 0x0009180001007387 */ /* 0x0041e80000100800 */
[----:B------:R-:W-:Y:S04]  /*183a0*/  STL [R1+0x344], R2 ;  /* 0x0003440201007387 */ /* 0x000fe80000100800 */
[----:B0-----:R-:W2:Y:S01]  /*183b0*/  LDL.LU R0, [R1+0x310] ;  /* 0x0003100001007983 */ /* 0x001ea20000300800 */
[----:B------:R-:W-:-:S05]  /*183c0*/  IADD3 R28, P5, PT, R28, UR10, RZ ;  /* 0x0000000a1c1c7c10 */ /* 0x000fca000ffbe0ff */
        /* <DEDUP_REMOVED lines=31> */
[----:B--2---:R-:W-:-:S05]  /*185c0*/  IADD3.X R0, PT, PT, R0, UR4, RZ, P6, !PT ;  /* 0x0000000400007c10 */ /* 0x004fca000b7fe4ff */
[----:B------:R0:W-:Y:S04]  /*185d0*/  STL [R1+0x33c], R0 ;  /* 0x00033c0001007387 */ /* 0x0001e80000100800 */
[----:B0-----:R-:W2:Y:S02]  /*185e0*/  LDL.LU R0, [R1+0x91c] ;  /* 0x00091c0001007983 */ /* 0x001ea40000300800 */
[----:B--2---:R-:W-:-:S05]  /*185f0*/  IADD3 R0, P6, PT, R0, UR10, RZ ;  /* 0x0000000a00007c10 */ /* 0x004fca000ffde0ff */
[----:B------:R0:W-:Y:S04]  /*18600*/  STL [R1+0x310], R0 ;  /* 0x0003100001007387 */ /* 0x0001e80000100800 */
[----:B0-----:R-:W2:Y:S01]  /*18610*/  LDL.LU R0, [R1+0x918] ;  /* 0x0009180001007983 */ /* 0x001ea20000300800 */
[----:B----4-:R-:W-:Y:S02]  /*18620*/  IADD3.X R7, PT, PT, R7, UR4, RZ, P2, !PT ;  /* 0x0000000407077c10 */ /* 0x010fe400097fe4ff */
[----:B---3--:R-:W-:Y:S02]  /*18630*/  IADD3 R6, P2, PT, R6, UR10, RZ ;  /* 0x0000000a06067c10 */ /* 0x008fe4000ff5e0ff */
        /* <DEDUP_REMOVED lines=18> */
[----:B--2---:R-:W-:Y:S02]  /*18760*/  IADD3.X R0, PT, PT, R0, UR4, RZ, P1, !PT ;  /* 0x0000000400007c10 */ /* 0x004fe40008ffe4ff */
[----:B------:R-:W-:-:S03]  /*18770*/  IADD3 R4, P1, PT, R4, UR10, RZ ;  /* 0x0000000a04047c10 */ /* 0x000fc6000ff3e0ff */
        /* <DEDUP_REMOVED lines=96> */
[----:B------:R-:W-:-:S02]  /*18d80*/  IADD3.X R17, PT, PT, R17, UR4, RZ, P6, !PT ;  /* 0x0000000411117c10 */ /* 0x000fc4000b7fe4ff */
[----:B------:R-:W-:Y:S02]  /*18d90*/  IADD3.X R18, PT, PT, R18, UR4, RZ, P1, !PT ;  /* 0x0000000412127c10 */ /* 0x000fe40008ffe4ff */
[----:B------:R-:W-:Y:S02]  /*18da0*/  IADD3.X R13, PT, PT, R13, UR4, RZ, P3, !PT ;  /* 0x000000040d0d7c10 */ /* 0x000fe40009ffe4ff */
[----:B------:R-:W-:Y:S02]  /*18db0*/  IADD3.X R19, PT, PT, R19, UR4, RZ, P2, !PT ;  /* 0x0000000413137c10 */ /* 0x000fe400097fe4ff */
[----:B--2---:R-:W-:-:S05]  /*18dc0*/  IADD3 R0, P4, PT, R0, UR10, RZ ;  /* 0x0000000a00007c10 */ /* 0x004fca000ff9e0ff */
[----:B------:R0:W-:Y:S04]  /*18dd0*/  STL [R1+0x858], R0 ;  /* 0x0008580001007387 */ /* 0x0001e80000100800 */
[----:B0-----:R0:W5:Y:S04]  /*18de0*/  LDL.LU R0, [R1+0x90c] ;  /* 0x00090c0001007983 */ /* 0x0011680000300800 */
[----:B------:R1:W-:Y:S04]  /*18df0*/  STL [R1+0x2b8], R6 ;  /* 0x0002b80601007387 */ /* 0x0003e80000100800 */
[----:B-1----:R0:W5:Y:S04]  /*18e00*/  LDL.LU R6, [R1+0x908] ;  /* 0x0009080001067983 */ /* 0x0021680000300800 */
[----:B------:R1:W-:Y:S04]  /*18e10*/  STL [R1+0x860], R7 ;  /* 0x0008600701007387 */ /* 0x0003e80000100800 */
[----:B-1----:R0:W5:Y:S04]  /*18e20*/  LDL.LU R7, [R1+0x904] ;  /* 0x0009040001077983 */ /* 0x0021680000300800 */
[----:B------:R1:W-:Y:S04]  /*18e30*/  STL [R1+0x82c], R4 ;  /* 0x00082c0401007387 */ /* 0x0003e80000100800 */
[----:B-1----:R0:W5:Y:S04]  /*18e40*/  LDL.LU R4, [R1+0x900] ;  /* 0x0009000001047983 */ /* 0x0021680000300800 */
[----:B------:R1:W-:Y:S01]  /*18e50*/  STL [R1+0x868], R24 ;  /* 0x0008681801007387 */ /* 0x0003e20000100800 */
[----:B------:R-:W-:-:S03]  /*18e60*/  IADD3.X R2, PT, PT, R2, UR4, RZ, P4, !PT ;  /* 0x0000000402027c10 */ /* 0x000fc6000a7fe4ff */
[----:B-1----:R0:W5:Y:S04]  /*18e70*/  LDL.LU R24, [R1+0x8fc] ;  /* 0x0008fc0001187983 */ /* 0x0021680000300800 */
[----:B------:R1:W-:Y:S01]  /*18e80*/  STL [R1+0x834], R25 ;  /* 0x0008341901007387 */ /* 0x0003e20000100800 */
[----:B------:R-:W-:-:S03]  /*18e90*/  IADD3 R3, P4, PT, R3, UR10, RZ ;  /* 0x0000000a03037c10 */ /* 0x000fc6000ff9e0ff */
[----:B-1----:R0:W5:Y:S04]  /*18ea0*/  LDL.LU R25, [R1+0x8f8] ;  /* 0x0008f80001197983 */ /* 0x0021680000300800 */
[----:B------:R1:W-:Y:S04]  /*18eb0*/  STL [R1+0x870], R26 ;  /* 0x0008701a01007387 */ /* 0x0003e80000100800 */
        /* <DEDUP_REMOVED lines=16> */
[----:B------:R1:W-:Y:S04]  /*18fc0*/  STL [R1+0x890], R28 ;  /* 0x0008901c01007387 */ /* 0x0003e80000100800 */
[----:B------:R0:W-:Y:S04]  /*18fd0*/  STL [R1+0x85c], R8 ;  /* 0x00085c0801007387 */ /* 0x0001e80000100800 */
[----:B------:R0:W-:Y:S04]  /*18fe0*/  STL [R1+0x898], R9 ;  /* 0x0008980901007387 */ /* 0x0001e80000100800 */
[----:B------:R0:W-:Y:S01]  /*18ff0*/  STL [R1+0x864], R10 ;  /* 0x0008640a01007387 */ /* 0x0001e20000100800 */
[----:B-1----:R-:W1:Y:S03]  /*19000*/  S2R R28, SR_TID.X ;  /* 0x00000000001c7919 */ /* 0x002e660000002100 */
[----:B------:R0:W-:Y:S04]  /*19010*/  STL [R1+0x8a0], R11 ;  /* 0x0008a00b01007387 */ /* 0x0001e80000100800 */
        /* <DEDUP_REMOVED lines=9> */
[----:B------:R0:W-:Y:S01]  /*190b0*/  STL [R1+0x89c], R19 ;  /* 0x00089c1301007387 */ /* 0x0001e20000100800 */
[----:B-1----:R-:W-:-:S05]  /*190c0*/  LOP3.LUT R28, R28, 0x3f, RZ, 0xc0, !PT ;  /* 0x0000003f1c1c7812 */ /* 0x002fca00078ec0ff */
[----:B------:R-:W-:Y:S01]  /*190d0*/  IMAD.SHL.U32 R28, R28, 0x2, RZ ;  /* 0x000000021c1c7824 */ /* 0x000fe200078e00ff */
[----:B------:R-:W-:Y:S06]  /*190e0*/  @P0 BRA `(.L_x_1) ;  /* 0xfffffee800540947 */ /* 0x000fec000383ffff */
[----:B-----5:R1:W-:Y:S04]  /*190f0*/  STL [R1+0x8e0], R29 ;  /* 0x0008e01d01007387 */ /* 0x0203e80000100800 */
[----:B------:R2:W-:Y:S01]  /*19100*/  STL [R1+0x8dc], R2 ;  /* 0x0008dc0201007387 */ /* 0x0005e20000100800 */
[----:B-1----:R-:W-:-:S03]  /*19110*/  IMAD.MOV.U32 R29, RZ, RZ, R4 ;  /* 0x000000ffff1d7224 */ /* 0x002fc600078e0004 */
[----:B--2---:R-:W2:Y:S04]  /*19120*/  LDL.LU R2, [R1+0x34] ;  /* 0x0000340001027983 */ /* 0x004ea80000300800 */
[----:B------:R1:W-:Y:S04]  /*19130*/  STL [R1+0x8d8], R3 ;  /* 0x0008d80301007387 */ /* 0x0003e80000100800 */
[----:B-1----:R-:W3:Y:S04]  /*19140*/  LDL.LU R3, [R1+0x5c] ;  /* 0x00005c0001037983 */ /* 0x002ee80000300800 */
[----:B0-----:R-:W3:Y:S04]  /*19150*/  LDL.LU R5, [R1+0x58] ;  /* 0x0000580001057983 */ /* 0x001ee80000300800 */
        /* <DEDUP_REMOVED lines=11> */
[----:B------:R-:W4:Y:S01]  /*19210*/  LDL.LU R16, [R1+0x108] ;  /* 0x0001080001107983 */ /* 0x000f220000300800 */
[----:B------:R-:W-:-:S03]  /*19220*/  F2FP.F16.F32.PACK_AB R7, R29, R7 ;  /* 0x000000071d07723e */ /* 0x000fc600000000ff */
[----:B------:R-:W4:Y:S04]  /*19230*/  LDL.LU R17, [R1+0x104] ;  /* 0x0001040001117983 */ /* 0x000f280000300800 */
[----:B------:R-:W4:Y:S04]  /*19240*/  LDL.LU R18, [R1+0x100] ;  /* 0x0001000001127983 */ /* 0x000f280000300800 */
[----:B------:R-:W4:Y:S04]  /*19250*/  LDL.LU R19, [R1+0x4c] ;  /* 0x00004c0001137983 */ /* 0x000f280000300800 */
[----:B------:R-:W4:Y:S04]  /*19260*/  LDL.LU R13, [R1+0x11c] ;  /* 0x00011c00010d7983 */ /* 0x000f280000300800 */
[----:B------:R-:W4:Y:S01]  /*19270*/  LDL.LU R29, [R1+0x8e0] ;  /* 0x0008e000011d7983 */ /* 0x000f220000300800 */
[----:B--2---:R-:W-:-:S03]  /*19280*/  F2FP.F16.F32.PACK_AB R6, R2, R6 ;  /* 0x000000060206723e */ /* 0x004fc600000000ff */
[----:B------:R-:W2:Y:S01]  /*19290*/  LDL.LU R2, [R1+0x8dc] ;  /* 0x0008dc0001027983 */ /* 0x000ea20000300800 */
[----:B---3--:R-:W-:-:S03]  /*192a0*/  F2FP.F16.F32.PACK_AB R5, R3, R5 ;  /* 0x000000050305723e */ /* 0x008fc600000000ff */
[----:B------:R-:W2:Y:S01]  /*192b0*/  LDL.LU R3, [R1+0x8d8] ;  /* 0x0008d80001037983 */ /* 0x000ea20000300800 */
[----:B------:R-:W-:Y:S02]  /*192c0*/  F2FP.F16.F32.PACK_AB R27, R27, R26 ;  /* 0x0000001a1b1b723e */ /* 0x000fe400000000ff */
[----:B------:R-:W-:Y:S02]  /*192d0*/  F2FP.F16.F32.PACK_AB R26, R25, R24 ;  /* 0x00000018191a723e */ /* 0x000fe400000000ff */
[----:B------:R-:W-:Y:S02]  /*192e0*/  F2FP.F16.F32.PACK_AB R14, R14, R12 ;  /* 0x0000000c0e0e723e */ /* 0x000fe400000000ff */
[----:B----4-:R-:W-:Y:S02]  /*192f0*/  F2FP.F16.F32.PACK_AB R4, R28, R4 ;  /* 0x000000041c04723e */ /* 0x010fe400000000ff */
[----:B------:R-:W-:Y:S02]  /*19300*/  F2FP.F16.F32.PACK_AB R11, R0, R11 ;  /* 0x0000000b000b723e */ /* 0x000fe400000000ff */
[----:B------:R-:W-:-:S02]  /*19310*/  F2FP.F16.F32.PACK_AB R10, R8, R10 ;  /* 0x0000000a080a723e */ /* 0x000fc400000000ff */
[----:B------:R-:W-:Y:S02]  /*19320*/  F2FP.F16.F32.PACK_AB R9, R9, R20 ;  /* 0x000000140909723e */ /* 0x000fe400000000ff */
[----:B------:R-:W-:Y:S02]  /*19330*/  F2FP.F16.F32.PACK_AB R8, R21, R22 ;  /* 0x000000161508723e */ /* 0x000fe400000000ff */
[----:B------:R-:W-:Y:S02]  /*19340*/  F2FP.F16.F32.PACK_AB R25, R23, R16 ;  /* 0x000000101719723e */ /* 0x000fe400000000ff */
[----:B------:R-:W-:Y:S02]  /*19350*/  F2FP.F16.F32.PACK_AB R24, R17, R18 ;  /* 0x000000121118723e */ /* 0x000fe400000000ff */
[----:B------:R-:W-:Y:S02]  /*19360*/  F2FP.F16.F32.PACK_AB R15, R19, R15 ;  /* 0x0000000f130f723e */ /* 0x000fe400000000ff */
[----:B------:R-:W-:-:S02]  /*19370*/  F2FP.F16.F32.PACK_AB R13, R13, R29 ;  /* 0x0000001d0d0d723e */ /* 0x000fc400000000ff */
[----:B--2---:R-:W-:-:S07]  /*19380*/  F2FP.F16.F32.PACK_AB R12, R3, R2 ;  /* 0x00000002030c723e */ /* 0x004fce00000000ff */
.L_x_0:
[----:B------:R-:W2:Y:S01]  /*19390*/  LDL.LU R18, [R1+0x8d4] ;  /* 0x0008d40001127983 */ /* 0x000ea20000300800 */
[----:B------:R-:W2:Y:S03]  /*193a0*/  LDCU.128 UR12, c[0x0][0x390] ;  /* 0x00007200ff0c77ac */ /* 0x000ea60008000c00 */
[----:B------:R-:W3:Y:S01]  /*193b0*/  LDL.LU R28, [R1+0x2b4] ;  /* 0x0002b400011c7983 */ /* 0x000ee20000300800 */
[----:B------:R-:W1:Y:S01]  /*193c0*/  LDCU UR4, c[0x0][0x3b4] ;  /* 0x00007680ff0477ac */ /* 0x000e620008000800 */
[----:B------:R-:W4:Y:S01]  /*193d0*/  S2R R16, SR_TID.X ;  /* 0x0000000000107919 */ /* 0x000f220000002100 */
[----:B------:R-:W0:Y:S02]  /*193e0*/  S2R R17, SR_TID.X ;  /* 0x0000000000117919 */ /* 0x000e240000002100 */
[C---:B0---4-:R-:W-:Y:S02]  /*193f0*/  IMAD.SHL.U32 R0, R16.reuse, 0x10, RZ ;  /* 0x0000001010007824 */ /* 0x051fe400078e00ff */
[----:B------:R-:W-:-:S02]  /*19400*/  IMAD.SHL.U32 R2, R16, 0x20, RZ ;  /* 0x0000002010027824 */ /* 0x000fc400078e00ff */
[----:B------:R-:W-:Y:S01]  /*19410*/  IMAD.SHL.U32 R16, R16, 0x8, RZ ;  /* 0x0000000810107824 */ /* 0x000fe200078e00ff */
[----:B------:R-:W-:Y:S02]  /*19420*/  LOP3.LUT R0, R0, 0xf0, RZ, 0xc0, !PT ;  /* 0x000000f000007812 */ /* 0x000fe400078ec0ff */
[----:B-----5:R-:W-:Y:S02]  /*19430*/  LOP3.LUT R3, R2, 0x200, RZ, 0xc0, !PT ;  /* 0x0000020002037812 */ /* 0x020fe400078ec0ff */
[----:B------:R-:W-:Y:S02]  /*19440*/  LOP3.LUT R16, R16, 0x100, RZ, 0xc0, !PT ;  /* 0x0000010010107812 */ /* 0x000fe400078ec0ff */
[----:B------:R-:W-:Y:S02]  /*19450*/  IADD3 R3, PT, PT, R3, UR5, R0 ;  /* 0x0000000503037c10 */ /* 0x000fe4000fffe000 */
[----:B------:R-:W-:-:S03]  /*19460*/  LOP3.LUT R17, R17, 0x3f, RZ, 0xc0, !PT ;  /* 0x0000003f11117812 */ /* 0x000fc600078ec0ff */
[----:B------:R-:W-:Y:S01]  /*19470*/  IMAD.IADD R0, R16, 0x1, R3 ;  /* 0x0000000110007824 */ /* 0x000fe200078e0203 */
[----:B------:R-:W-:Y:S01]  /*19480*/  BAR.SYNC.DEFER_BLOCKING 0x0 ;  /* 0x0000000000007b1d */ /* 0x000fe20000010000 */
[----:B------:R-:W-:-:S05]  /*19490*/  LEA R3, R17, UR5, 0x4 ;  /* 0x0000000511037c11 */ /* 0x000fca000f8e20ff */
[----:B------:R-:W0:Y:S01]  /*194a0*/  LDCU UR5, c[0x0][0x3b8] ;  /* 0x00007700ff0577ac */ /* 0x000e220008000800 */
[----:B------:R-:W-:Y:S01]  /*194b0*/  STSM.16.M88.4 [R0], R12 ;  /* 0x0000000c00007844 */ /* 0x000fe20000000200 */
[----:B------:R-:W-:Y:S06]  /*194c0*/  BAR.SYNC.DEFER_BLOCKING 0x0 ;  /* 0x0000000000007b1d */ /* 0x000fec0000010000 */
[----:B------:R-:W4:Y:S02]  /*194d0*/  LDS.128 R12, [R3] ;  /* 0x00000000030c7984 */ /* 0x000f240000000c00 */
[----:B------:R-:W-:Y:S06]  /*194e0*/  BAR.SYNC.DEFER_BLOCKING 0x0 ;  /* 0x0000000000007b1d */ /* 0x000fec0000010000 */
[----:B------:R0:W-:Y:S02]  /*194f0*/  STSM.16.M88.4 [R0], R24 ;  /* 0x0000001800007844 */ /* 0x0001e40000000200 */
[----:B------:R-:W-:Y:S01]  /*19500*/  BAR.SYNC.DEFER_BLOCKING 0x0 ;  /* 0x0000000000007b1d */ /* 0x000fe20000010000 */
[C---:B--2---:R-:W-:Y:S01]  /*19510*/  ISETP.GE.AND P0, PT, R18.reuse, UR14, PT ;  /* 0x0000000e12007c0c */ /* 0x044fe2000bf06270 */
[----:B-1----:R-:W-:-:S02]  /*19520*/  IMAD R22, R18, UR4, RZ ;  /* 0x0000000412167c24 */ /* 0x002fc4000f8e02ff */
[C---:B---3--:R-:W-:Y:S01]  /*19530*/  VIADD R16, R28.reuse, 0x3 ;  /* 0x000000031c107836 */ /* 0x048fe20000000000 */
[C---:B------:R-:W-:Y:S01]  /*19540*/  ISETP.LT.AND P1, PT, R28.reuse, UR15, !P0 ;  /* 0x0000000f1c007c0c */ /* 0x040fe2000c721270 */
[C---:B------:R-:W-:Y:S02]  /*19550*/  VIADD R17, R28.reuse, 0x4 ;  /* 0x000000041c117836 */ /* 0x040fe40000000000 */
[----:B------:R-:W-:Y:S01]  /*19560*/  VIADD R2, R28, 0x1 ;  /* 0x000000011c027836 */ /* 0x000fe20000000000 */
[----:B------:R-:W-:Y:S01]  /*19570*/  ISETP.LT.AND P3, PT, R16, UR15, !P0 ;  /* 0x0000000f10007c0c */ /* 0x000fe2000c761270 */
[C---:B0-----:R-:W-:Y:S01]  /*19580*/  IMAD R21, R28.reuse, UR5, RZ ;  /* 0x000000051c157c24 */ /* 0x041fe2000f8e02ff */
[----:B------:R-:W-:Y:S01]  /*19590*/  ISETP.LT.AND P2, PT, R17, UR15, !P0 ;  /* 0x0000000f11007c0c */ /* 0x000fe2000c741270 */
[----:B------:R-:W-:Y:S01]  /*195a0*/  VIADD R26, R28, 0x5 ;  /* 0x000000051c1a7836 */ /* 0x000fe20000000000 */
[----:B------:R-:W0:Y:S01]  /*195b0*/  LDS.128 R16, [R3] ;  /* 0x0000000003107984 */ /* 0x000e220000000c00 */
[----:B------:R-:W-:Y:S01]  /*195c0*/  BAR.SYNC.DEFER_BLOCKING 0x0 ;  /* 0x0000000000007b1d */ /* 0x000fe20000010000 */
[----:B------:R-:W-:Y:S01]  /*195d0*/  ISETP.LT.AND P5, PT, R2, UR15, !P0 ;  /* 0x0000000f02007c0c */ /* 0x000fe2000c7a1270 */
[----:B------:R-:W-:-:S02]  /*195e0*/  VIADD R2, R28, 0x2 ;  /* 0x000000021c027836 */ /* 0x000fc40000000000 */
[----:B------:R-:W-:-:S03]  /*195f0*/  VIADD R23, R21, UR5 ;  /* 0x0000000515177c36 */ /* 0x000fc60008000000 */
[----:B------:R-:W-:Y:S01]  /*19600*/  ISETP.LT.AND P4, PT, R2, UR15, !P0 ;  /* 0x0000000f02007c0c */ /* 0x000fe2000c781270 */
[----:B------:R-:W-:Y:S01]  /*19610*/  VIADD R27, R23, UR5 ;  /* 0x00000005171b7c36 */ /* 0x000fe20008000000 */
[----:B------:R-:W-:-:S04]  /*19620*/  LEA R2, P6, R22, UR12, 0x1 ;  /* 0x0000000c16027c11 */ /* 0x000fc8000f8c08ff */
[----:B------:R-:W-:Y:S02]  /*19630*/  LEA.HI.X.SX32 R22, R22, UR13, 0x1, P6 ;  /* 0x0000000d16167c11 */ /* 0x000fe4000b0f0eff */
[----:B------:R-:W-:-:S04]  /*19640*/  LEA R20, P6, R21, R2, 0x1 ;  /* 0x0000000215147211 */ /* 0x000fc800078c08ff */
[----:B------:R-:W-:Y:S02]  /*19650*/  LEA.HI.X.SX32 R21, R21, R22, 0x1, P6 ;  /* 0x0000001615157211 */ /* 0x000fe400030f0eff */
[C---:B------:R-:W-:Y:S01]  /*19660*/  LEA R24, P6, R23.reuse, R2, 0x1 ;  /* 0x0000000217187211 */ /* 0x040fe200078c08ff */
[----:B------:R-:W-:Y:S03]  /*19670*/  STSM.16.M88.4 [R0], R8 ;  /* 0x0000000800007844 */ /* 0x000fe60000000200 */
[----:B------:R-:W-:Y:S01]  /*19680*/  LEA.HI.X.SX32 R25, R23, R22, 0x1, P6 ;  /* 0x0000001617197211 */ /* 0x000fe200030f0eff */
[----:B------:R-:W-:Y:S01]  /*19690*/  VIADD R23, R28, 0x6 ;  /* 0x000000061c177836 */ /* 0x000fe20000000000 */
[----:B------:R-:W-:Y:S06]  /*196a0*/  BAR.SYNC.DEFER_BLOCKING 0x0 ;  /* 0x0000000000007b1d */ /* 0x000fec0000010000 */
[----:B------:R-:W1:Y:S02]  /*196b0*/  LDS.128 R8, [R3] ;  /* 0x0000000003087984 */ /* 0x000e640000000c00 */
[----:B------:R-:W-:Y:S06]  /*196c0*/  BAR.SYNC.DEFER_BLOCKING 0x0 ;  /* 0x0000000000007b1d */ /* 0x000fec0000010000 */
[----:B------:R2:W-:Y:S02]  /*196d0*/  STSM.16.M88.4 [R0], R4 ;  /* 0x0000000400007844 */ /* 0x0005e40000000200 */
[----:B------:R-:W-:Y:S01]  /*196e0*/  BAR.SYNC.DEFER_BLOCKING 0x0 ;  /* 0x0000000000007b1d */ /* 0x000fe20000010000 */
[----:B--2---:R-:W-:-:S02]  /*196f0*/  VIADD R5, R27, UR5 ;  /* 0x000000051b057c36 */ /* 0x004fc40008000000 */
[----:B------:R-:W-:Y:S02]  /*19700*/  VIADD R0, R28, 0x7 ;  /* 0x000000071c007836 */ /* 0x000fe40000000000 */
[----:B------:R-:W-:Y:S01]  /*19710*/  VIADD R7, R5, UR5 ;  /* 0x0000000505077c36 */ /* 0x000fe20008000000 */
[----:B----4-:R2:W-:Y:S01]  /*19720*/  @P1 STG.E.U16 desc[UR8][R20.64], R12 ;  /* 0x0000000c14001986 */ /* 0x0105e2000c101508 */
[----:B------:R-:W-:Y:S02]  /*19730*/  ISETP.LT.AND P1, PT, R26, UR15, !P0 ;  /* 0x0000000f1a007c0c */ /* 0x000fe4000c721270 */
[----:B------:R-:W-:-:S04]  /*19740*/  LEA R26, P6, R27, R2, 0x1 ;  /* 0x000000021b1a7211 */ /* 0x000fc800078c08ff */
[----:B------:R-:W-:Y:S02]  /*19750*/  LEA.HI.X.SX32 R27, R27, R22, 0x1, P6 ;  /* 0x000000161b1b7211 */ /* 0x000fe400030f0eff */
[C---:B------:R-:W-:Y:S02]  /*19760*/  LEA R4, P6, R5.reuse, R2, 0x1 ;  /* 0x0000000205047211 */ /* 0x040fe400078c08ff */
[----:B--2---:R-:W-:Y:S02]  /*19770*/  PRMT R21, R12, 0x7632, R21 ;  /* 0x000076320c157816 */ /* 0x004fe40000000015 */
[----:B------:R-:W-:Y:S02]  /*19780*/  LEA.HI.X.SX32 R5, R5, R22, 0x1, P6 ;  /* 0x0000001605057211 */ /* 0x000fe400030f0eff */
[----:B------:R-:W-:Y:S01]  /*19790*/  LEA R6, P6, R7, R2, 0x1 ;  /* 0x0000000207067211 */ /* 0x000fe200078c08ff */
[----:B------:R2:W-:Y:S01]  /*197a0*/  @P5 STG.E.U16 desc[UR8][R24.64], R21 ;  /* 0x0000001518005986 */ /* 0x0005e2000c101508 */
[----:B------:R-:W-:-:S02]  /*197b0*/  ISETP.LT.AND P5, PT, R23, UR15, !P0 ;  /* 0x0000000f17007c0c */ /* 0x000fc4000c7a1270 */
[----:B------:R-:W-:Y:S01]  /*197c0*/  PRMT R23, R13, 0x7632, R23 ;  /* 0x000076320d177816 */ /* 0x000fe20000000017 */
[----:B------:R3:W-:Y:S01]  /*197d0*/  @P4 STG.E.U16 desc[UR8][R26.64], R13 ;  /* 0x0000000d1a004986 */ /* 0x0007e2000c101508 */
[----:B------:R-:W-:Y:S01]  /*197e0*/  ISETP.LT.AND P4, PT, R0, UR15, !P0 ;  /* 0x0000000f00007c0c */ /* 0x000fe2000c781270 */
[----:B------:R-:W-:Y:S02]  /*197f0*/  VIADD R0, R28, 0x8 ;  /* 0x000000081c007836 */ /* 0x000fe40000000000 */
[----:B------:R4:W-:Y:S03]  /*19800*/  @P3 STG.E.U16 desc[UR8][R4.64], R23 ;  /* 0x0000001704003986 */ /* 0x0009e6000c101508 */
[----:B------:R-:W-:Y:S01]  /*19810*/  ISETP.LT.AND P3, PT, R0, UR15, !P0 ;  /* 0x0000000f00007c0c */ /* 0x000fe2000c761270 */
[C---:B--2---:R-:W-:Y:S01]  /*19820*/  VIADD R21, R7.reuse, UR5 ;  /* 0x0000000507157c36 */ /* 0x044fe20008000000 */
[----:B------:R-:W-:Y:S01]  /*19830*/  LEA.HI.X.SX32 R7, R7, R22, 0x1, P6 ;  /* 0x0000001607077211 */ /* 0x000fe200030f0eff */
[----:B------:R-:W-:Y:S01]  /*19840*/  VIADD R0, R28, 0x9 ;  /* 0x000000091c007836 */ /* 0x000fe20000000000 */
[----:B------:R-:W-:Y:S01]  /*19850*/  PRMT R24, R14, 0x7632, R24 ;  /* 0x000076320e187816 */ /* 0x000fe20000000018 */
[C---:B---3--:R-:W-:Y:S01]  /*19860*/  VIADD R13, R21.reuse, UR5 ;  /* 0x00000005150d7c36 */ /* 0x048fe20008000000 */
[----:B------:R-:W-:Y:S01]  /*19870*/  LEA R20, P6, R21, R2, 0x1 ;  /* 0x0000000215147211 */ /* 0x000fe200078c08ff */
[----:B------:R2:W-:Y:S01]  /*19880*/  @P2 STG.E.U16 desc[UR8][R6.64], R14 ;  /* 0x0000000e06002986 */ /* 0x0005e2000c101508 */
[----:B------:R-:W-:Y:S01]  /*19890*/  ISETP.LT.AND P2, PT, R0, UR15, !P0 ;  /* 0x0000000f00007c0c */ /* 0x000fe2000c741270 */
[----:B----4-:R-:W-:Y:S01]  /*198a0*/  VIADD R5, R13, UR5 ;  /* 0x000000050d057c36 */ /* 0x010fe20008000000 */
[----:B------:R-:W-:Y:S01]  /*198b0*/  LEA.HI.X.SX32 R21, R21, R22, 0x1, P6 ;  /* 0x0000001615157211 */ /* 0x000fe200030f0eff */
[----:B------:R-:W-:Y:S01]  /*198c0*/  VIADD R0, R28, 0xa ;  /* 0x0000000a1c007836 */ /* 0x000fe20000000000 */
[----:B------:R-:W-:-:S03]  /*198d0*/  LEA R12, P6, R13, R2, 0x1 ;  /* 0x000000020d0c7211 */ /* 0x000fc600078c08ff */
[----:B------:R3:W-:Y:S01]  /*198e0*/  @P1 STG.E.U16 desc[UR8][R20.64], R24 ;  /* 0x0000001814001986 */ /* 0x0007e2000c101508 */
[----:B------:R-:W-:Y:S02]  /*198f0*/  LEA.HI.X.SX32 R13, R13, R22, 0x1, P6 ;  /* 0x000000160d0d7211 */ /* 0x000fe400030f0eff */
[C---:B------:R-:W-:Y:S01]  /*19900*/  LEA R4, P6, R5.reuse, R2, 0x1 ;  /* 0x0000000205047211 */ /* 0x040fe200078c08ff */
[C---:B--2---:R-:W-:Y:S01]  /*19910*/  VIADD R7, R5.reuse, UR5 ;  /* 0x0000000505077c36 */ /* 0x044fe20008000000 */
[----:B------:R-:W-:Y:S01]  /*19920*/  ISETP.LT.AND P1, PT, R0, UR15, !P0 ;  /* 0x0000000f00007c0c */ /* 0x000fe2000c721270 */
[----:B------:R-:W-:Y:S01]  /*19930*/  VIADD R0, R28, 0xb ;  /* 0x0000000b1c007836 */ /* 0x000fe20000000000 */
[----:B------:R-:W-:Y:S01]  /*19940*/  LEA.HI.X.SX32 R5, R5, R22, 0x1, P6 ;  /* 0x0000001605057211 */ /* 0x000fe200030f0eff */
[----:B------:R2:W-:Y:S01]  /*19950*/  @P5 STG.E.U16 desc[UR8][R12.64], R15 ;  /* 0x0000000f0c005986 */ /* 0x0005e2000c101508 */
[----:B------:R-:W-:Y:S02]  /*19960*/  LEA R6, P6, R7, R2, 0x1 ;  /* 0x0000000207067211 */ /* 0x000fe400078c08ff */
[----:B------:R-:W-:Y:S01]  /*19970*/  PRMT R14, R15, 0x7632, R14 ;  /* 0x000076320f0e7816 */ /* 0x000fe2000000000e */
[C---:B---3--:R-:W-:Y:S01]  /*19980*/  VIADD R21, R7.reuse, UR5 ;  /* 0x0000000507157c36 */ /* 0x048fe20008000000 */
[----:B------:R-:W-:-:S02]  /*19990*/  LEA.HI.X.SX32 R7, R7, R22, 0x1, P6 ;  /* 0x0000001607077211 */ /* 0x000fc400030f0eff */
[----:B------:R-:W-:Y:S01]  /*199a0*/  ISETP.LT.AND P5, PT, R0, UR15, !P0 ;  /* 0x0000000f00007c0c */ /* 0x000fe2000c7a1270 */
[----:B------:R-:W-:Y:S01]  /*199b0*/  VIADD R0, R28, 0xc ;  /* 0x0000000c1c007836 */ /* 0x000fe20000000000 */
[C---:B------:R-:W-:Y:S01]  /*199c0*/  LEA R20, P6, R21.reuse, R2, 0x1 ;  /* 0x0000000215147211 */ /* 0x040fe200078c08ff */
[----:B------:R3:W-:Y:S01]  /*199d0*/  @P4 STG.E.U16 desc[UR8][R4.64], R14 ;  /* 0x0000000e04004986 */ /* 0x0007e2000c101508 */
[C---:B--2---:R-:W-:Y:S02]  /*199e0*/  VIADD R13, R21.reuse, UR5 ;  /* 0x00000005150d7c36 */ /* 0x044fe40008000000 */
[----:B------:R-:W-:Y:S01]  /*199f0*/  LEA.HI.X.SX32 R21, R21, R22, 0x1, P6 ;  /* 0x0000001615157211 */ /* 0x000fe200030f0eff */
[----:B0-----:R0:W-:Y:S01]  /*19a00*/  @P3 STG.E.U16 desc[UR8][R6.64], R16 ;  /* 0x0000001006003986 */ /* 0x0011e2000c101508 */
[----:B------:R-:W-:Y:S01]  /*19a10*/  ISETP.LT.AND P4, PT, R0, UR15, !P0 ;  /* 0x0000000f00007c0c */ /* 0x000fe2000c781270 */
[----:B------:R-:W-:Y:S01]  /*19a20*/  VIADD R0, R28, 0xd ;  /* 0x0000000d1c007836 */ /* 0x000fe20000000000 */
[----:B------:R-:W-:-:S02]  /*19a30*/  LEA R12, P6, R13, R2, 0x1 ;  /* 0x000000020d0c7211 */ /* 0x000fc400078c08ff */
[----:B------:R-:W-:Y:S02]  /*19a40*/  PRMT R15, R16, 0x7632, R15 ;  /* 0x00007632100f7816 */ /* 0x000fe4000000000f */
[----:B------:R-:W-:Y:S01]  /*19a50*/  ISETP.LT.AND P3, PT, R0, UR15, !P0 ;  /* 0x0000000f00007c0c */ /* 0x000fe2000c761270 */
[C---:B---3--:R-:W-:Y:S01]  /*19a60*/  VIADD R5, R13.reuse, UR5 ;  /* 0x000000050d057c36 */ /* 0x048fe20008000000 */
[----:B------:R-:W-:Y:S01]  /*19a70*/  LEA.HI.X.SX32 R13, R13, R22, 0x1, P6 ;  /* 0x000000160d0d7211 */ /* 0x000fe200030f0eff */
[----:B------:R2:W-:Y:S01]  /*19a80*/  @P2 STG.E.U16 desc[UR8][R20.64], R15 ;  /* 0x0000000f14002986 */ /* 0x0005e2000c101508 */
[----:B------:R-:W-:Y:S02]  /*19a90*/  VIADD R0, R28, 0xe ;  /* 0x0000000e1c007836 */ /* 0x000fe40000000000 */
[C---:B0-----:R-:W-:Y:S01]  /*19aa0*/  VIADD R7, R5.reuse, UR5 ;  /* 0x0000000505077c36 */ /* 0x041fe20008000000 */
[C---:B------:R-:W-:Y:S01]  /*19ab0*/  LEA R4, P6, R5.reuse, R2, 0x1 ;  /* 0x0000000205047211 */ /* 0x040fe200078c08ff */
[----:B------:R0:W-:Y:S01]  /*19ac0*/  @P1 STG.E.U16 desc[UR8][R12.64], R17 ;  /* 0x000000110c001986 */ /* 0x0001e2000c101508 */
[----:B------:R-:W-:Y:S01]  /*19ad0*/  ISETP.LT.AND P2, PT, R0, UR15, !P0 ;  /* 0x0000000f00007c0c */ /* 0x000fe2000c741270 */
[----:B------:R-:W-:Y:S01]  /*19ae0*/  VIADD R0, R28, 0xf ;  /* 0x0000000f1c007836 */ /* 0x000fe20000000000 */
[----:B------:R-:W-:-:S02]  /*19af0*/  LEA.HI.X.SX32 R5, R5, R22, 0x1, P6 ;  /* 0x0000001605057211 */ /* 0x000fc400030f0eff */
[C---:B------:R-:W-:Y:S01]  /*19b00*/  LEA R14, P6, R7.reuse, R2, 0x1 ;  /* 0x00000002070e7211 */ /* 0x040fe200078c08ff */
[C---:B--2---:R-:W-:Y:S01]  /*19b10*/  VIADD R21, R7.reuse, UR5 ;  /* 0x0000000507157c36 */ /* 0x044fe20008000000 */
[----:B------:R-:W-:Y:S01]  /*19b20*/  ISETP.LT.AND P1, PT, R0, UR15, !P0 ;  /* 0x0000000f00007c0c */ /* 0x000fe2000c721270 */
[----:B------:R-:W-:Y:S01]  /*19b30*/  VIADD R0, R28, 0x10 ;  /* 0x000000101c007836 */ /* 0x000fe20000000000 */
[----:B------:R-:W-:Y:S01]  /*19b40*/  LEA.HI.X.SX32 R15, R7, R22, 0x1, P6 ;  /* 0x00000016070f7211 */ /* 0x000fe200030f0eff */
[----:B------:R-:W-:Y:S01]  /*19b50*/  VIADD R7, R21, UR5 ;  /* 0x0000000515077c36 */ /* 0x000fe20008000000 */
[----:B0-----:R-:W-:Y:S02]  /*19b60*/  PRMT R13, R17, 0x7632, R13 ;  /* 0x00007632110d7816 */ /* 0x001fe4000000000d */
[----:B------:R-:W-:Y:S02]  /*19b70*/  LEA R20, P6, R21, R2, 0x1 ;  /* 0x0000000215147211 */ /* 0x000fe400078c08ff */
[----:B------:R-:W-:Y:S01]  /*19b80*/  PRMT R17, R19, 0x7632, R17 ;  /* 0x0000763213117816 */ /* 0x000fe20000000011 */
[----:B------:R0:W-:Y:S01]  /*19b90*/  @P5 STG.E.U16 desc[UR8][R4.64], R13 ;  /* 0x0000000d04005986 */ /* 0x0001e2000c101508 */
[----:B------:R-:W-:-:S02]  /*19ba0*/  LEA.HI.X.SX32 R21, R21, R22, 0x1, P6 ;  /* 0x0000001615157211 */ /* 0x000fc400030f0eff */
[----:B------:R-:W-:Y:S01]  /*19bb0*/  LEA R6, P6, R7, R2, 0x1 ;  /* 0x0000000207067211 */ /* 0x000fe200078c08ff */
[----:B------:R2:W-:Y:S01]  /*19bc0*/  @P4 STG.E.U16 desc[UR8][R14.64], R18 ;  /* 0x000000120e004986 */ /* 0x0005e2000c101508 */
[----:B------:R-:W-:Y:S01]  /*19bd0*/  ISETP.LT.AND P5, PT, R0, UR15, !P0 ;  /* 0x0000000f00007c0c */ /* 0x000fe2000c7a1270 */
[----:B------:R-:W-:-:S05]  /*19be0*/  VIADD R0, R28, 0x11 ;  /* 0x000000111c007836 */ /* 0x000fca0000000000 */
[----:B------:R-:W-:Y:S01]  /*19bf0*/  ISETP.LT.AND P4, PT, R0, UR15, !P0 ;  /* 0x0000000f00007c0c */ /* 0x000fe2000c781270 */
[C---:B0-----:R-:W-:Y:S01]  /*19c00*/  VIADD R5, R7.reuse, UR5 ;  /* 0x0000000507057c36 */ /* 0x041fe20008000000 */
[----:B------:R-:W-:Y:S01]  /*19c10*/  LEA.HI.X.SX32 R7, R7, R22, 0x1, P6 ;  /* 0x0000001607077211 */ /* 0x000fe200030f0eff */
[----:B------:R-:W-:Y:S01]  /*19c20*/  VIADD R0, R28, 0x12 ;  /* 0x000000121c007836 */ /* 0x000fe20000000000 */
[----:B--2---:R-:W-:Y:S01]  /*19c30*/  PRMT R15, R18, 0x7632, R15 ;  /* 0x00007632120f7816 */ /* 0x004fe2000000000f */
[C---:B------:R-:W-:Y:S01]  /*19c40*/  VIADD R13, R5.reuse, UR5 ;  /* 0x00000005050d7c36 */ /* 0x040fe20008000000 */
[----:B------:R-:W-:Y:S02]  /*19c50*/  LEA R4, P6, R5, R2, 0x1 ;  /* 0x0000000205047211 */ /* 0x000fe400078c08ff */
[----:B-1----:R-:W-:Y:S01]  /*19c60*/  PRMT R18, R9, 0x7632, R18 ;  /* 0x0000763209127816 */ /* 0x002fe20000000012 */
[----:B------:R0:W-:Y:S01]  /*19c70*/  @P3 STG.E.U16 desc[UR8][R20.64], R15 ;  /* 0x0000000f14003986 */ /* 0x0001e2000c101508 */
[----:B------:R-:W-:-:S02]  /*19c80*/  LEA.HI.X.SX32 R5, R5, R22, 0x1, P6 ;  /* 0x0000001605057211 */ /* 0x000fc400030f0eff */
[C---:B------:R-:W-:Y:S01]  /*19c90*/  LEA R12, P6, R13.reuse, R2, 0x1 ;  /* 0x000000020d0c7211 */ /* 0x040fe200078c08ff */
[----:B------:R1:W-:Y:S01]  /*19ca0*/  @P2 STG.E.U16 desc[UR8][R6.64], R19 ;  /* 0x0000001306002986 */ /* 0x0003e2000c101508 */
[----:B------:R-:W-:Y:S01]  /*19cb0*/  ISETP.LT.AND P3, PT, R0, UR15, !P0 ;  /* 0x0000000f00007c0c */ /* 0x000fe2000c761270 */
[----:B------:R-:W-:Y:S02]  /*19cc0*/  VIADD R0, R28, 0x13 ;  /* 0x000000131c007836 */ /* 0x000fe40000000000 */
[----:B------:R2:W-:Y:S03]  /*19cd0*/  @P1 STG.E.U16 desc[UR8][R4.64], R17 ;  /* 0x0000001104001986 */ /* 0x0005e6000c101508 */
[----:B------:R-:W-:Y:S01]  /*19ce0*/  ISETP.LT.AND P2, PT, R0, UR15, !P0 ;  /* 0x0000000f00007c0c */ /* 0x000fe2000c741270 */
[C---:B0-----:R-:W-:Y:S01]  /*19cf0*/  VIADD R15, R13.reuse, UR5 ;  /* 0x000000050d0f7c36 */ /* 0x041fe20008000000 */
[----:B------:R-:W-:Y:S01]  /*19d00*/  LEA.HI.X.SX32 R13, R13, R22, 0x1, P6 ;  /* 0x000000160d0d7211 */ /* 0x000fe200030f0eff */
[----:B------:R-:W-:-:S02]  /*19d10*/  VIADD R0, R28, 0x14 ;  /* 0x000000141c007836 */ /* 0x000fc40000000000 */
[C---:B-1----:R-:W-:Y:S01]  /*19d20*/  VIADD R7, R15.reuse, UR5 ;  /* 0x000000050f077c36 */ /* 0x042fe20008000000 */
[C---:B------:R-:W-:Y:S01]  /*19d30*/  LEA R14, P6, R15.reuse, R2, 0x1 ;  /* 0x000000020f0e7211 */ /* 0x040fe200078c08ff */
[----:B------:R0:W-:Y:S01]  /*19d40*/  @P5 STG.E.U16 desc[UR8][R12.64], R8 ;  /* 0x000000080c005986 */ /* 0x0001e2000c101508 */
[----:B------:R-:W-:Y:S01]  /*19d50*/  ISETP.LT.AND P1, PT, R0, UR15, !P0 ;  /* 0x0000000f00007c0c */ /* 0x000fe2000c721270 */
[----:B------:R-:W-:Y:S01]  /*19d60*/  VIADD R0, R28, 0x15 ;  /* 0x000000151c007836 */ /* 0x000fe20000000000 */
[----:B------:R-:W-:Y:S02]  /*19d70*/  LEA.HI.X.SX32 R15, R15, R22, 0x1, P6 ;  /* 0x000000160f0f7211 */ /* 0x000fe400030f0eff */
[C---:B------:R-:W-:Y:S02]  /*19d80*/  LEA R16, P6, R7.reuse, R2, 0x1 ;  /* 0x0000000207107211 */ /* 0x040fe400078c08ff */
[----:B------:R-:W-:Y:S01]  /*19d90*/  ISETP.LT.AND P5, PT, R0, UR15, !P0 ;  /* 0x0000000f00007c0c */ /* 0x000fe2000c7a1270 */
[----:B------:R-:W-:Y:S01]  /*19da0*/  VIADD R0, R28, 0x16 ;  /* 0x000000161c007836 */ /* 0x000fe20000000000 */
[C---:B--2---:R-:W-:Y:S01]  /*19db0*/  LEA.HI.X.SX32 R17, R7.reuse, R22, 0x1, P6 ;  /* 0x0000001607117211 */ /* 0x044fe200030f0eff */
[----:B------:R-:W-:Y:S01]  /*19dc0*/  VIADD R7, R7, UR5 ;  /* 0x0000000507077c36 */ /* 0x000fe20008000000 */
[----:B0-----:R-:W-:-:S03]  /*19dd0*/  PRMT R13, R8, 0x7632, R13 ;  /* 0x00007632080d7816 */ /* 0x001fc6000000000d */
[C---:B------:R-:W-:Y:S01]  /*19de0*/  VIADD R19, R7.reuse, UR5 ;  /* 0x0000000507137c36 */ /* 0x040fe20008000000 */
[----:B------:R-:W-:Y:S01]  /*19df0*/  LEA R12, P6, R7, R2, 0x1 ;  /* 0x00000002070c7211 */ /* 0x000fe200078c08ff */
[----:B------:R0:W-:Y:S02]  /*19e00*/  @P4 STG.E.U16 desc[UR8][R14.64], R13 ;  /* 0x0000000d0e004986 */ /* 0x0001e4000c101508 */
[----:B------:R-:W-:Y:S01]  /*19e10*/  VIADD R21, R19, UR5 ;  /* 0x0000000513157c36 */ /* 0x000fe20008000000 */
[----:B------:R-:W-:Y:S01]  /*19e20*/  ISETP.LT.AND P4, PT, R0, UR15, !P0 ;  /* 0x0000000f00007c0c */ /* 0x000fe2000c781270 */
[----:B------:R-:W-:Y:S01]  /*19e30*/  VIADD R0, R28, 0x17 ;  /* 0x000000171c007836 */ /* 0x000fe20000000000 */
[----:B------:R1:W-:Y:S04]  /*19e40*/  @P3 STG.E.U16 desc[UR8][R16.64], R9 ;  /* 0x0000000910003986 */ /* 0x0003e8000c101508 */
[----:B------:R-:W-:Y:S01]  /*19e50*/  ISETP.LT.AND P3, PT, R0, UR15, !P0 ;  /* 0x0000000f00007c0c */ /* 0x000fe2000c761270 */
[----:B------:R-:W-:Y:S01]  /*19e60*/  VIADD R0, R28, 0x18 ;  /* 0x000000181c007836 */ /* 0x000fe20000000000 */
[----:B0-----:R-:W-:-:S02]  /*19e70*/  LEA.HI.X.SX32 R13, R7, R22, 0x1, P6 ;  /* 0x00000016070d7211 */ /* 0x001fc400030f0eff */
[----:B------:R0:W2:Y:S01]  /*19e80*/  LDS.128 R4, [R3] ;  /* 0x0000000003047984 */ /* 0x0000a20000000c00 */
[----:B------:R-:W-:Y:S01]  /*19e90*/  LEA R14, P6, R19, R2, 0x1 ;  /* 0x00000002130e7211 */ /* 0x000fe200078c08ff */
[----:B-1----:R-:W-:Y:S02]  /*19ea0*/  VIADD R17, R21, UR5 ;  /* 0x0000000515117c36 */ /* 0x002fe40008000000 */
[----:B------:R1:W-:Y:S01]  /*19eb0*/  @P2 STG.E.U16 desc[UR8][R12.64], R18 ;  /* 0x000000120c002986 */ /* 0x0003e2000c101508 */
[----:B------:R-:W-:Y:S02]  /*19ec0*/  LEA.HI.X.SX32 R15, R19, R22, 0x1, P6 ;  /* 0x00000016130f7211 */ /* 0x000fe400030f0eff */
[----:B------:R-:W-:Y:S01]  /*19ed0*/  LEA R8, P6, R21, R2, 0x1 ;  /* 0x0000000215087211 */ /* 0x000fe200078c08ff */
[----:B0-----:R-:W-:Y:S01]  /*19ee0*/  VIADD R3, R17, UR5 ;  /* 0x0000000511037c36 */ /* 0x001fe20008000000 */
[----:B------:R-:W-:Y:S01]  /*19ef0*/  ISETP.LT.AND P2, PT, R0, UR15, !P0 ;  /* 0x0000000f00007c0c */ /* 0x000fe2000c741270 */
[----:B------:R0:W-:Y:S01]  /*19f00*/  @P1 STG.E.U16 desc[UR8][R14.64], R10 ;  /* 0x0000000a0e001986 */ /* 0x0001e2000c101508 */
[----:B------:R-:W-:Y:S01]  /*19f10*/  LEA.HI.X.SX32 R9, R21, R22, 0x1, P6 ;  /* 0x0000001615097211 */ /* 0x000fe200030f0eff */
[----:B------:R-:W-:Y:S01]  /*19f20*/  VIADD R0, R28, 0x19 ;  /* 0x000000191c007836 */ /* 0x000fe20000000000 */
[----:B------:R-:W-:-:S02]  /*19f30*/  LEA R16, P6, R17, R2, 0x1 ;  /* 0x0000000211107211 */ /* 0x000fc400078c08ff */
[----:B-1----:R-:W-:Y:S02]  /*19f40*/  PRMT R13, R10, 0x7632, R13 ;  /* 0x000076320a0d7816 */ /* 0x002fe4000000000d */
[----:B------:R-:W-:Y:S02]  /*19f50*/  LEA.HI.X.SX32 R17, R17, R22, 0x1, P6 ;  /* 0x0000001611117211 */ /* 0x000fe400030f0eff */
[C---:B------:R-:W-:Y:S01]  /*19f60*/  LEA R12, P6, R3.reuse, R2, 0x1 ;  /* 0x00000002030c7211 */ /* 0x040fe200078c08ff */
[----:B------:R1:W-:Y:S01]  /*19f70*/  @P5 STG.E.U16 desc[UR8][R8.64], R13 ;  /* 0x0000000d08005986 */ /* 0x0003e2000c101508 */
[----:B0-----:R-:W-:Y:S01]  /*19f80*/  VIADD R15, R3, UR5 ;  /* 0x00000005030f7c36 */ /* 0x001fe20008000000 */
[----:B------:R-:W-:Y:S01]  /*19f90*/  ISETP.LT.AND P1, PT, R0, UR15, !P0 ;  /* 0x0000000f00007c0c */ /* 0x000fe2000c721270 */
[----:B------:R-:W-:Y:S01]  /*19fa0*/  VIADD R0, R28, 0x1a ;  /* 0x0000001a1c007836 */ /* 0x000fe20000000000 */
[----:B------:R0:W-:Y:S01]  /*19fb0*/  @P4 STG.E.U16 desc[UR8][R16.64], R11 ;  /* 0x0000000b10004986 */ /* 0x0001e2000c101508 */
[----:B------:R-:W-:-:S03]  /*19fc0*/  PRMT R10, R11, 0x7632, R10 ;  /* 0x000076320b0a7816 */ /* 0x000fc6000000000a */
[----:B------:R-:W-:Y:S01]  /*19fd0*/  ISETP.LT.AND P5, PT, R0, UR15, !P0 ;  /* 0x0000000f00007c0c */ /* 0x000fe2000c7a1270 */
[----:B------:R-:W-:Y:S01]  /*19fe0*/  VIADD R0, R28, 0x1b ;  /* 0x0000001b1c007836 */ /* 0x000fe20000000000 */
[----:B-1----:R-:W-:Y:S01]  /*19ff0*/  LEA.HI.X.SX32 R13, R3, R22, 0x1, P6 ;  /* 0x00000016030d7211 */ /* 0x002fe200030f0eff */
[C---:B------:R-:W-:Y:S01]  /*1a000*/  VIADD R3, R15.reuse, UR5 ;  /* 0x000000050f037c36 */ /* 0x040fe20008000000 */
[----:B------:R-:W-:Y:S02]  /*1a010*/  LEA R14, P6, R15, R2, 0x1 ;  /* 0x000000020f0e7211 */ /* 0x000fe400078c08ff */
[----:B------:R-:W-:Y:S01]  /*1a020*/  ISETP.LT.AND P4, PT, R0, UR15, !P0 ;  /* 0x0000000f00007c0c */ /* 0x000fe2000c781270 */
[----:B------:R-:W-:Y:S01]  /*1a030*/  VIADD R9, R3, UR5 ;  /* 0x0000000503097c36 */ /* 0x000fe20008000000 */
[----:B------:R-:W-:Y:S01]  /*1a040*/  LEA.HI.X.SX32 R15, R15, R22, 0x1, P6 ;  /* 0x000000160f0f7211 */ /* 0x000fe200030f0eff */
[----:B------:R-:W-:Y:S01]  /*1a050*/  VIADD R0, R28, 0x1c ;  /* 0x0000001c1c007836 */ /* 0x000fe20000000000 */
[C---:B0-----:R-:W-:Y:S01]  /*1a060*/  LEA R16, P6, R3.reuse, R2, 0x1 ;  /* 0x0000000203107211 */ /* 0x041fe200078c08ff */
[----:B------:R0:W-:Y:S03]  /*1a070*/  @P3 STG.E.U16 desc[UR8][R12.64], R10 ;  /* 0x0000000a0c003986 */ /* 0x0001e6000c101508 */
[----:B------:R-:W-:Y:S01]  /*1a080*/  LEA.HI.X.SX32 R17, R3, R22, 0x1, P6 ;  /* 0x0000001603117211 */ /* 0x000fe200030f0eff */
[C---:B------:R-:W-:Y:S01]  /*1a090*/  VIADD R3, R9.reuse, UR5 ;  /* 0x0000000509037c36 */ /* 0x040fe20008000000 */
[----:B------:R-:W-:Y:S01]  /*1a0a0*/  ISETP.LT.AND P3, PT, R0, UR15, !P0 ;  /* 0x0000000f00007c0c */ /* 0x000fe2000c761270 */
[----:B--2---:R1:W-:Y:S01]  /*1a0b0*/  @P2 STG.E.U16 desc[UR8][R14.64], R4 ;  /* 0x000000040e002986 */ /* 0x0043e2000c101508 */
[----:B------:R-:W-:Y:S01]  /*1a0c0*/  VIADD R0, R28, 0x1d ;  /* 0x0000001d1c007836 */ /* 0x000fe20000000000 */
[----:B------:R-:W-:Y:S01]  /*1a0d0*/  LEA R8, P6, R9, R2, 0x1 ;  /* 0x0000000209087211 */ /* 0x000fe200078c08ff */
[----:B------:R-:W-:Y:S01]  /*1a0e0*/  VIADD R11, R3, UR5 ;  /* 0x00000005030b7c36 */ /* 0x000fe20008000000 */
[----:B0-----:R-:W-:-:S03]  /*1a0f0*/  PRMT R13, R4, 0x7632, R13 ;  /* 0x00007632040d7816 */ /* 0x001fc6000000000d */
[----:B------:R-:W-:Y:S01]  /*1a100*/  VIADD R19, R11, UR5 ;  /* 0x000000050b137c36 */ /* 0x000fe20008000000 */
[----:B------:R-:W-:Y:S01]  /*1a110*/  ISETP.LT.AND P2, PT, R0, UR15, !P0 ;  /* 0x0000000f00007c0c */ /* 0x000fe2000c741270 */
[C---:B------:R-:W-:Y:S01]  /*1a120*/  VIADD R0, R28.reuse, 0x1e ;  /* 0x0000001e1c007836 */ /* 0x040fe20000000000 */
[----:B------:R-:W-:Y:S01]  /*1a130*/  LEA.HI.X.SX32 R9, R9, R22, 0x1, P6 ;  /* 0x0000001609097211 */ /* 0x000fe200030f0eff */
[----:B------:R0:W-:Y:S01]  /*1a140*/  @P1 STG.E.U16 desc[UR8][R16.64], R13 ;  /* 0x0000000d10001986 */ /* 0x0001e2000c101508 */
[-C--:B------:R-:W-:Y:S01]  /*1a150*/  LEA R12, P1, R3, R2.reuse, 0x1 ;  /* 0x00000002030c7211 */ /* 0x080fe200078208ff */
[----:B------:R-:W-:Y:S01]  /*1a160*/  VIADD R21, R19, UR5 ;  /* 0x0000000513157c36 */ /* 0x000fe20008000000 */
[C---:B------:R-:W-:Y:S01]  /*1a170*/  LEA R10, P6, R11.reuse, R2, 0x1 ;  /* 0x000000020b0a7211 */ /* 0x040fe200078c08ff */
[----:B-1----:R-:W-:Y:S01]  /*1a180*/  VIADD R4, R28, 0x1f ;  /* 0x0000001f1c047836 */ /* 0x002fe20000000000 */
[----:B------:R1:W-:Y:S02]  /*1a190*/  @P5 STG.E.U16 desc[UR8][R8.64], R5 ;  /* 0x0000000508005986 */ /* 0x0003e4000c101508 */
[----:B------:R-:W-:-:S02]  /*1a1a0*/  LEA.HI.X.SX32 R11, R11, R22, 0x1, P6 ;  /* 0x000000160b0b7211 */ /* 0x000fc400030f0eff */
[----:B------:R-:W-:Y:S02]  /*1a1b0*/  LEA R14, P6, R19, R2, 0x1 ;  /* 0x00000002130e7211 */ /* 0x000fe400078c08ff */
[----:B0-----:R-:W-:Y:S01]  /*1a1c0*/  LEA.HI.X.SX32 R13, R3, R22, 0x1, P1 ;  /* 0x00000016030d7211 */ /* 0x001fe200008f0eff */
[C---:B------:R-:W-:Y:S01]  /*1a1d0*/  VIADD R3, R21.reuse, UR5 ;  /* 0x0000000515037c36 */ /* 0x040fe20008000000 */
[----:B------:R-:W-:Y:S02]  /*1a1e0*/  LEA R16, P1, R21, R2, 0x1 ;  /* 0x0000000215107211 */ /* 0x000fe400078208ff */
[-C--:B------:R-:W-:Y:S02]  /*1a1f0*/  LEA.HI.X.SX32 R15, R19, R22.reuse, 0x1, P6 ;  /* 0x00000016130f7211 */ /* 0x080fe400030f0eff */
[----:B------:R-:W-:Y:S02]  /*1a200*/  LEA.HI.X.SX32 R17, R21, R22, 0x1, P1 ;  /* 0x0000001615117211 */ /* 0x000fe400008f0eff */
[----:B------:R-:W-:-:S02]  /*1a210*/  ISETP.LT.AND P1, PT, R0, UR15, !P0 ;  /* 0x0000000f00007c0c */ /* 0x000fc4000c721270 */
[----:B------:R-:W-:Y:S02]  /*1a220*/  ISETP.LT.AND P0, PT, R4, UR15, !P0 ;  /* 0x0000000f04007c0c */ /* 0x000fe4000c701270 */
[----:B------:R-:W-:Y:S02]  /*1a230*/  PRMT R0, R5, 0x7632, R0 ;  /* 0x0000763205007816 */ /* 0x000fe40000000000 */
[----:B------:R-:W-:Y:S02]  /*1a240*/  PRMT R4, R6, 0x7632, R4 ;  /* 0x0000763206047816 */ /* 0x000fe40000000004 */
[C---:B------:R-:W-:Y:S01]  /*1a250*/  LEA R2, P6, R3.reuse, R2, 0x1 ;  /* 0x0000000203027211 */ /* 0x040fe200078c08ff */
[----:B------:R1:W-:Y:S03]  /*1a260*/  @P4 STG.E.U16 desc[UR8][R12.64], R0 ;  /* 0x000000000c004986 */ /* 0x0003e6000c101508 */
[----:B------:R-:W-:Y:S01]  /*1a270*/  LEA.HI.X.SX32 R3, R3, R22, 0x1, P6 ;  /* 0x0000001603037211 */ /* 0x000fe200030f0eff */
[----:B------:R1:W-:Y:S04]  /*1a280*/  @P3 STG.E.U16 desc[UR8][R10.64], R6 ;  /* 0x000000060a003986 */ /* 0x0003e8000c101508 */
[----:B------:R1:W-:Y:S04]  /*1a290*/  @P2 STG.E.U16 desc[UR8][R14.64], R4 ;  /* 0x000000040e002986 */ /* 0x0003e8000c101508 */
[----:B------:R1:W-:Y:S01]  /*1a2a0*/  @P1 STG.E.U16 desc[UR8][R16.64], R7 ;  /* 0x0000000710001986 */ /* 0x0003e2000c101508 */
[----:B------:R-:W-:Y:S05]  /*1a2b0*/  @!P0 EXIT ;  /* 0x000000000000894d */ /* 0x000fea0003800000 */
[----:B-1----:R-:W-:-:S05]  /*1a2c0*/  PRMT R7, R7, 0x7632, R7 ;  /* 0x0000763207077816 */ /* 0x002fca0000000007 */
[----:B------:R-:W-:Y:S01]  /*1a2d0*/  STG.E.U16 desc[UR8][R2.64], R7 ;  /* 0x0000000702007986 */ /* 0x000fe2000c101508 */
[----:B------:R-:W-:Y:S05]  /*1a2e0*/  EXIT ;  /* 0x000000000000794d */ /* 0x000fea0003800000 */
.L_x_2:
[----:B------:R-:W-:-:S00]  /*1a2f0*/  BRA `(.L_x_2) ;  /* 0xfffffffc00fc7947 */ /* 0x000fc0000383ffff */
[----:B------:R-:W-:-:S00]  /*1a300*/  NOP ;  /* 0x0000000000007918 */ /* 0x000fc00000000000 */
[----:B------:R-:W-:-:S00]  /*1a310*/  NOP ;  /* 0x0000000000007918 */ /* 0x000fc00000000000 */
[----:B------:R-:W-:-:S00]  /*1a320*/  NOP ;  /* 0x0000000000007918 */ /* 0x000fc00000000000 */
[----:B------:R-:W-:-:S00]  /*1a330*/  NOP ;  /* 0x0000000000007918 */ /* 0x000fc00000000000 */
[----:B------:R-:W-:-:S00]  /*1a340*/  NOP ;  /* 0x0000000000007918 */ /* 0x000fc00000000000 */
[----:B------:R-:W-:-:S00]  /*1a350*/  NOP ;  /* 0x0000000000007918 */ /* 0x000fc00000000000 */
[----:B------:R-:W-:-:S00]  /*1a360*/  NOP ;  /* 0x0000000000007918 */ /* 0x000fc00000000000 */
[----:B------:R-:W-:-:S00]  /*1a370*/  NOP ;  /* 0x0000000000007918 */ /* 0x000fc00000000000 */
.L_x_3:


//--------------------- .nv.shared.matmul_kernel  --------------------------
	.section	.nv.shared.matmul_kernel,"aw",@nobits
	.sectionflags	@""
	.align	16
	.zero		1024


//--------------------- .nv.shared.reserved.0     --------------------------
	.section	.nv.shared.reserved.0,"aw",@nobits
	.weak		__nv_reservedSMEM_offset_0_alias
	.size		__nv_reservedSMEM_offset_0_alias, 0, 64
	.other		__nv_reservedSMEM_offset_0_alias,@"STO_CUDA_RESERVED_SHARED STV_DEFAULT"
__nv_reservedSMEM_offset_0_alias:
	.zero		0
	.zero		64


//--------------------- .nv.constant0.matmul_kernel --------------------------
	.section	.nv.constant0.matmul_kernel,"a",@progbits
	.sectionflags	@""
	.align	4
.nv.constant0.matmul_kernel:
	.zero		976


//--------------------- SYMBOLS --------------------------

	.type		.nv.reservedSmem.offset0,@object
	.size		.nv.reservedSmem.offset0,0x4
	.type		.nv.reservedSmem.cap,@object
	.size		.nv.reservedSmem.cap,0x4
